	.target	sm_100a

	.elftype	@"ET_EXEC"


//--------------------- .note.nv.tkinfo           --------------------------
	.section	.note.nv.tkinfo,"",@"SHT_NOTE"
	.sectionflags	@"SHF_NOTE_NV_TKINFO"
	.tkinfo
        /*0018*/ 	.word	0x00000002
        /*0030*/ 	.string	""
        /*0030*/ 	.string	"ptxas"
        /*0030*/ 	.string	"Cuda compilation tools, release 13.0, V13.0.88"
        /*0030*/ 	.string	"Build cuda_13.0.r13.0/compiler.36424714_0"
        /*0030*/ 	.string	"-arch sm_100a -m 64 "



//--------------------- .note.nv.cuinfo           --------------------------
	.section	.note.nv.cuinfo,"",@"SHT_NOTE"
	.sectionflags	@"SHF_NOTE_NV_CUINFO"
        /*0018*/ 	.short	0x0002
        /*001a*/ 	.short	0x0064
        /*001c*/ 	.short	0x0082
	.zero		2


//--------------------- .nv.info                  --------------------------
	.section	.nv.info,"",@"SHT_CUDA_INFO"
	.align	4


	//----- nvinfo : EIATTR_REGCOUNT
	.align		4
        /*0000*/ 	.byte	0x04, 0x2f
        /*0002*/ 	.short	(.L_34 - .L_33)
	.align		4
.L_33:
        /*0004*/ 	.word	index@(_ZN7cutlass13device_kernelINS_4fmha6kernel36Sm100FmhaFwdKernelTmaWarpspecializedIN4cute5tupleIJiiiNS5_IJNS5_IJiiEEEiEEEEEENS1_10collective38Sm100FmhaFwdMainloopTmaWarpspecializedINS_6half_tEffNS5_IJNS4_1CILi256EEENSC_ILi128EEESE_EEENS5_IJiNSC_ILi1EEES7_EEENS5_IJiSG_NS5_IJNS5_IJNSC_ILi0EEEiEEEiEEEEEESL_NS9_12ResidualMaskENS5_IJNSC_ILi2EEESG_SG_EEENSC_ILb0EEEEENS9_38Sm100FmhaFwdEpilogueTmaWarpspecializedISB_fNS5_IJSE_SE_SE_EEESH_NS5_IJSG_S7_EEESP_EENS2_23PersistentTileSchedulerENS2_41Sm100FmhaCtxKernelWarpspecializedScheduleEEEEEvNT_6ParamsE)
        /*0008*/ 	.word	0x00000080


	//----- nvinfo : EIATTR_FRAME_SIZE
	.align		4
.L_34:
        /*000c*/ 	.byte	0x04, 0x11
        /*000e*/ 	.short	(.L_36 - .L_35)
	.align		4
.L_35:
        /*0010*/ 	.word	index@($__internal_3_$__cuda_sm3x_div_rn_noftz_f32_slowpath)
        /*0014*/ 	.word	0x000000c0


	//----- nvinfo : EIATTR_FRAME_SIZE
	.align		4
.L_36:
        /*0018*/ 	.byte	0x04, 0x11
        /*001a*/ 	.short	(.L_38 - .L_37)
	.align		4
.L_37:
        /*001c*/ 	.word	index@($__internal_2_$__cuda_sm10x_tcgen05_guardrail_trap_unallocated_columns_being_dealloced)
        /*0020*/ 	.word	0x000000c0


	//----- nvinfo : EIATTR_FRAME_SIZE
	.align		4
.L_38:
        /*0024*/ 	.byte	0x04, 0x11
        /*0026*/ 	.short	(.L_40 - .L_39)
	.align		4
.L_39:
        /*0028*/ 	.word	index@($__internal_1_$__cuda_sm10x_tcgen05_guardrail_trap_phase_invalid_during_alloc)
        /*002c*/ 	.word	0x000000c0


	//----- nvinfo : EIATTR_FRAME_SIZE
	.align		4
.L_40:
        /*0030*/ 	.byte	0x04, 0x11
        /*0032*/ 	.short	(.L_42 - .L_41)
	.align		4
.L_41:
        /*0034*/ 	.word	index@($__internal_0_$__cuda_sm10x_tcgen05_guardrail_trap_col_being_dealloced_not_returned_by_alloc)
        /*0038*/ 	.word	0x000000c0


	//----- nvinfo : EIATTR_FRAME_SIZE
	.align		4
.L_42:
        /*003c*/ 	.byte	0x04, 0x11
        /*003e*/ 	.short	(.L_44 - .L_43)
	.align		4
.L_43:
        /*0040*/ 	.word	index@(_ZN7cutlass13device_kernelINS_4fmha6kernel36Sm100FmhaFwdKernelTmaWarpspecializedIN4cute5tupleIJiiiNS5_IJNS5_IJiiEEEiEEEEEENS1_10collective38Sm100FmhaFwdMainloopTmaWarpspecializedINS_6half_tEffNS5_IJNS4_1CILi256EEENSC_ILi128EEESE_EEENS5_IJiNSC_ILi1EEES7_EEENS5_IJiSG_NS5_IJNS5_IJNSC_ILi0EEEiEEEiEEEEEESL_NS9_12ResidualMaskENS5_IJNSC_ILi2EEESG_SG_EEENSC_ILb0EEEEENS9_38Sm100FmhaFwdEpilogueTmaWarpspecializedISB_fNS5_IJSE_SE_SE_EEESH_NS5_IJSG_S7_EEESP_EENS2_23PersistentTileSchedulerENS2_41Sm100FmhaCtxKernelWarpspecializedScheduleEEEEEvNT_6ParamsE)
        /*0044*/ 	.word	0x000000c0


	//----- nvinfo : EIATTR_MIN_STACK_SIZE
	.align		4
.L_44:
        /*0048*/ 	.byte	0x04, 0x12
        /*004a*/ 	.short	(.L_46 - .L_45)
	.align		4
.L_45:
        /*004c*/ 	.word	index@(_ZN7cutlass13device_kernelINS_4fmha6kernel36Sm100FmhaFwdKernelTmaWarpspecializedIN4cute5tupleIJiiiNS5_IJNS5_IJiiEEEiEEEEEENS1_10collective38Sm100FmhaFwdMainloopTmaWarpspecializedINS_6half_tEffNS5_IJNS4_1CILi256EEENSC_ILi128EEESE_EEENS5_IJiNSC_ILi1EEES7_EEENS5_IJiSG_NS5_IJNS5_IJNSC_ILi0EEEiEEEiEEEEEESL_NS9_12ResidualMaskENS5_IJNSC_ILi2EEESG_SG_EEENSC_ILb0EEEEENS9_38Sm100FmhaFwdEpilogueTmaWarpspecializedISB_fNS5_IJSE_SE_SE_EEESH_NS5_IJSG_S7_EEESP_EENS2_23PersistentTileSchedulerENS2_41Sm100FmhaCtxKernelWarpspecializedScheduleEEEEEvNT_6ParamsE)
        /*0050*/ 	.word	0x000000c0
.L_46:


//--------------------- .nv.compat                --------------------------
	.section	.nv.compat,"",@"SHT_CUDA_COMPAT_INFO"
	.align	4
        /*0000*/ 	.byte	0x02, 0x09, 0x01, 0x00, 0x02, 0x02, 0x02, 0x00, 0x02, 0x05, 0x05, 0x00, 0x03, 0x07, 0x01, 0x01
        /*0010*/ 	.byte	0x02, 0x03, 0x01, 0x00, 0x02, 0x06, 0x01, 0x00, 0x04, 0x0b, 0x08, 0x00, 0x01, 0x00, 0x00, 0x00
        /*0020*/ 	.byte	0x00, 0x00, 0x00, 0x00


//--------------------- .nv.info._ZN7cutlass13device_kernelINS_4fmha6kernel36Sm100FmhaFwdKernelTmaWarpspecializedIN4cute5tupleIJiiiNS5_IJNS5_IJiiEEEiEEEEEENS1_10collective38Sm100FmhaFwdMainloopTmaWarpspecializedINS_6half_tEffNS5_IJNS4_1CILi256EEENSC_ILi128EEESE_EEENS5_IJiNSC_ILi1EEES7_EEENS5_IJiSG_NS5_IJNS5_IJNSC_ILi0EEEiEEEiEEEEEESL_NS9_12ResidualMaskENS5_IJNSC_ILi2EEESG_SG_EEENSC_ILb0EEEEENS9_38Sm100FmhaFwdEpilogueTmaWarpspecializedISB_fNS5_IJSE_SE_SE_EEESH_NS5_IJSG_S7_EEESP_EENS2_23PersistentTileSchedulerENS2_41Sm100FmhaCtxKernelWarpspecializedScheduleEEEEEvNT_6ParamsE --------------------------
	.section	.nv.info._ZN7cutlass13device_kernelINS_4fmha6kernel36Sm100FmhaFwdKernelTmaWarpspecializedIN4cute5tupleIJiiiNS5_IJNS5_IJiiEEEiEEEEEENS1_10collective38Sm100FmhaFwdMainloopTmaWarpspecializedINS_6half_tEffNS5_IJNS4_1CILi256EEENSC_ILi128EEESE_EEENS5_IJiNSC_ILi1EEES7_EEENS5_IJiSG_NS5_IJNS5_IJNSC_ILi0EEEiEEEiEEEEEESL_NS9_12ResidualMaskENS5_IJNSC_ILi2EEESG_SG_EEENSC_ILb0EEEEENS9_38Sm100FmhaFwdEpilogueTmaWarpspecializedISB_fNS5_IJSE_SE_SE_EEESH_NS5_IJSG_S7_EEESP_EENS2_23PersistentTileSchedulerENS2_41Sm100FmhaCtxKernelWarpspecializedScheduleEEEEEvNT_6ParamsE,"",@"SHT_CUDA_INFO"
	.sectionflags	@""
	.align	4


	//----- nvinfo : EIATTR_CUDA_API_VERSION
	.align		4
        /*0000*/ 	.byte	0x04, 0x37
        /*0002*/ 	.short	(.L_48 - .L_47)
.L_47:
        /*0004*/ 	.word	0x00000082


	//----- nvinfo : EIATTR_KPARAM_INFO
	.align		4
.L_48:
        /*0008*/ 	.byte	0x04, 0x17
        /*000a*/ 	.short	(.L_50 - .L_49)
.L_49:
        /*000c*/ 	.word	0x00000000
        /*0010*/ 	.short	0x0000
        /*0012*/ 	.short	0x0000
        /*0014*/ 	.byte	0x00, 0xf0, 0x01, 0x18


	//----- nvinfo : EIATTR_AT_ENTRY_FRAGMENTS
	.align		4
.L_50:
        /*0018*/ 	.byte	0x04, 0x4f
        /*001a*/ 	.short	(.L_52 - .L_51)


	//   ....[0]....
.L_51:
        /*001c*/ 	.word	0x00000006


	//----- nvinfo : EIATTR_RESERVED_SMEM_USED
	.align		4
.L_52:
        /*0020*/ 	.byte	0x01, 0x41
	.zero		2


	//----- nvinfo : EIATTR_SPARSE_MMA_MASK
	.align		4
        /*0024*/ 	.byte	0x03, 0x50
        /*0026*/ 	.short	0x0000


	//----- nvinfo : EIATTR_TCGEN05_1CTA_USED
	.align		4
        /*0028*/ 	.byte	0x01, 0x51
	.zero		2


	//----- nvinfo : EIATTR_MAXREG_COUNT
	.align		4
        /*002c*/ 	.byte	0x03, 0x1b
        /*002e*/ 	.short	0x0080


	//----- nvinfo : EIATTR_NUM_BARRIERS
	.align		4
        /*0030*/ 	.byte	0x02, 0x4c
        /*0032*/ 	.byte	0x01
	.zero		1


	//----- nvinfo : EIATTR_EXTERNS
	.align		4
        /*0034*/ 	.byte	0x04, 0x0f
        /*0036*/ 	.short	(.L_54 - .L_53)


	//   ....[0]....
	.align		4
.L_53:
        /*0038*/ 	.word	index@(vprintf)


	//   ....[1]....
	.align		4
        /*003c*/ 	.word	index@(__assertfail)


	//----- nvinfo : EIATTR_ANNOTATIONS
	.align		4
.L_54:
        /*0040*/ 	.byte	0x04, 0x55
        /*0042*/ 	.short	(.L_56 - .L_55)


	//   ....[0]....
.L_55:
        /*0044*/ 	.word	0x00000001
        /*0048*/ 	.byte	0x30, 0x91, 0x00, 0x00, 0x01, 0x00, 0x00, 0x00, 0x80, 0x91, 0x00, 0x00, 0x01, 0x00, 0x00, 0x00
        /* <DEDUP_REMOVED lines=64> */
        /*0458*/ 	.byte	0x80, 0x07, 0x02, 0x00, 0x01, 0x00, 0x00, 0x00, 0x90, 0x07, 0x02, 0x00


	//----- nvinfo : EIATTR_MERCURY_ISA_VERSION
	.align		4
.L_56:
        /*0464*/ 	.byte	0x03, 0x5f
        /*0466*/ 	.short	0x0101


	//----- nvinfo : EIATTR_INT_WARP_WIDE_INSTR_OFFSETS
	.align		4
        /*0468*/ 	.byte	0x04, 0x31
        /*046a*/ 	.short	(.L_58 - .L_57)


	//   ....[0]....
.L_57:
        /*046c*/ 	.word	0x00021f60


	//   ....[1]....
        /*0470*/ 	.word	0x00021f80


	//   ....[2]....
        /*0474*/ 	.word	0x00021fb0


	//----- nvinfo : EIATTR_COOP_GROUP_MASK_REGIDS
	.align		4
.L_58:
        /*0478*/ 	.byte	0x04, 0x29
        /*047a*/ 	.short	(.L_60 - .L_59)


	//   ....[0]....
.L_59:
        /*047c*/ 	.word	0xffffffff


	//   ....[1]....
        /*0480*/ 	.word	0xffffffff


	//   ....[2]....
        /*0484*/ 	.word	0xffffffff


	//   ....[3]....
        /*0488*/ 	.word	0xffffffff


	//   ....[4]....
        /*048c*/ 	.word	0xffffffff


	//   ....[5]....
        /*0490*/ 	.word	0xffffffff


	//   ....[6]....
        /*0494*/ 	.word	0xffffffff


	//   ....[7]....
        /*0498*/ 	.word	0xffffffff


	//   ....[8]....
        /*049c*/ 	.word	0xffffffff


	//   ....[9]....
        /*04a0*/ 	.word	0xffffffff


	//   ....[10]....
        /*04a4*/ 	.word	0xffffffff


	//   ....[11]....
        /*04a8*/ 	.word	0xffffffff


	//   ....[12]....
        /*04ac*/ 	.word	0xffffffff


	//   ....[13]....
        /*04b0*/ 	.word	0xffffffff


	//   ....[14]....
        /*04b4*/ 	.word	0xffffffff


	//   ....[15]....
        /*04b8*/ 	.word	0xffffffff


	//   ....[16]....
        /*04bc*/ 	.word	0xffffffff


	//   ....[17]....
        /*04c0*/ 	.word	0xffffffff


	//   ....[18]....
        /*04c4*/ 	.word	0xffffffff


	//----- nvinfo : EIATTR_COOP_GROUP_INSTR_OFFSETS
	.align		4
.L_60:
        /*04c8*/ 	.byte	0x04, 0x28
        /*04ca*/ 	.short	(.L_62 - .L_61)


	//   ....[0]....
.L_61:
        /*04cc*/ 	.word	0x00000120


	//   ....[1]....
        /*04d0*/ 	.word	0x000008e0


	//   ....[2]....
        /*04d4*/ 	.word	0x00000b10


	//   ....[3]....
        /*04d8*/ 	.word	0x00000c40


	//   ....[4]....
        /*04dc*/ 	.word	0x00000d80


	//   ....[5]....
        /*04e0*/ 	.word	0x00001040


	//   ....[6]....
        /*04e4*/ 	.word	0x00001230


	//   ....[7]....
        /*04e8*/ 	.word	0x00001340


	//   ....[8]....
        /*04ec*/ 	.word	0x000014a0


	//   ....[9]....
        /*04f0*/ 	.word	0x00001600


	//   ....[10]....
        /*04f4*/ 	.word	0x00001a50


	//   ....[11]....
        /*04f8*/ 	.word	0x00001c60


	//   ....[12]....
        /*04fc*/ 	.word	0x00001c70


	//   ....[13]....
        /*0500*/ 	.word	0x0000b250


	//   ....[14]....
        /*0504*/ 	.word	0x0000c590


	//   ....[15]....
        /*0508*/ 	.word	0x00012140


	//   ....[16]....
        /*050c*/ 	.word	0x000166d0


	//   ....[17]....
        /*0510*/ 	.word	0x00021e60


	//   ....[18]....
        /*0514*/ 	.word	0x00022080


	//----- nvinfo : EIATTR_REG_RECONFIG
	.align		4
.L_62:
        /*0518*/ 	.byte	0x01, 0x54
	.zero		2


	//----- nvinfo : EIATTR_VRC_CTA_INIT_COUNT
	.align		4
        /*051c*/ 	.byte	0x02, 0x4a
        /*051e*/ 	.byte	0x80
	.zero		1


	//----- nvinfo : EIATTR_SYSCALL_OFFSETS
	.align		4
        /*0520*/ 	.byte	0x04, 0x46
        /*0522*/ 	.short	(.L_64 - .L_63)


	//   ....[0]....
.L_63:
        /*0524*/ 	.word	0x00005630


	//   ....[1]....
        /*0528*/ 	.word	0x000056f0


	//   ....[2]....
        /*052c*/ 	.word	0x00005760


	//   ....[3]....
        /*0530*/ 	.word	0x000057d0


	//   ....[4]....
        /*0534*/ 	.word	0x00005840


	//   ....[5]....
        /*0538*/ 	.word	0x000058e0


	//   ....[6]....
        /*053c*/ 	.word	0x000059c0


	//   ....[7]....
        /*0540*/ 	.word	0x00005a60


	//   ....[8]....
        /*0544*/ 	.word	0x00005b00


	//   ....[9]....
        /*0548*/ 	.word	0x00005ba0


	//   ....[10]....
        /*054c*/ 	.word	0x00005c10


	//   ....[11]....
        /*0550*/ 	.word	0x00005cb0


	//   ....[12]....
        /*0554*/ 	.word	0x00005d50


	//   ....[13]....
        /*0558*/ 	.word	0x00005dc0


	//   ....[14]....
        /*055c*/ 	.word	0x00005e60


	//   ....[15]....
        /*0560*/ 	.word	0x00005f00


	//   ....[16]....
        /*0564*/ 	.word	0x00005fa0


	//   ....[17]....
        /*0568*/ 	.word	0x00006040


	//   ....[18]....
        /*056c*/ 	.word	0x000060b0


	//   ....[19]....
        /*0570*/ 	.word	0x00006150


	//   ....[20]....
        /*0574*/ 	.word	0x000061f0


	//   ....[21]....
        /*0578*/ 	.word	0x00006260


	//   ....[22]....
        /*057c*/ 	.word	0x00006300


	//   ....[23]....
        /*0580*/ 	.word	0x000063a0


	//   ....[24]....
        /*0584*/ 	.word	0x00006440


	//   ....[25]....
        /*0588*/ 	.word	0x000064e0


	//   ....[26]....
        /*058c*/ 	.word	0x00006550


	//   ....[27]....
        /*0590*/ 	.word	0x000065f0


	//   ....[28]....
        /*0594*/ 	.word	0x00006690


	//   ....[29]....
        /*0598*/ 	.word	0x00006700


	//   ....[30]....
        /*059c*/ 	.word	0x000067a0


	//   ....[31]....
        /*05a0*/ 	.word	0x00006840


	//   ....[32]....
        /*05a4*/ 	.word	0x000068e0


	//   ....[33]....
        /*05a8*/ 	.word	0x00006980


	//   ....[34]....
        /*05ac*/ 	.word	0x00006a20


	//   ....[35]....
        /*05b0*/ 	.word	0x00006ac0


	//   ....[36]....
        /*05b4*/ 	.word	0x00006b30


	//   ....[37]....
        /*05b8*/ 	.word	0x00006bd0


	//   ....[38]....
        /*05bc*/ 	.word	0x00006c70


	//   ....[39]....
        /*05c0*/ 	.word	0x00006ce0


	//   ....[40]....
        /*05c4*/ 	.word	0x00006d80


	//   ....[41]....
        /*05c8*/ 	.word	0x00006e20


	//   ....[42]....
        /*05cc*/ 	.word	0x00006ec0


	//   ....[43]....
        /*05d0*/ 	.word	0x00006f60


	//   ....[44]....
        /*05d4*/ 	.word	0x00006fd0


	//   ....[45]....
        /*05d8*/ 	.word	0x00007070


	//   ....[46]....
        /*05dc*/ 	.word	0x00007110


	//   ....[47]....
        /*05e0*/ 	.word	0x00007180


	//   ....[48]....
        /*05e4*/ 	.word	0x00007220


	//   ....[49]....
        /*05e8*/ 	.word	0x000072c0


	//   ....[50]....
        /*05ec*/ 	.word	0x00007360


	//   ....[51]....
        /*05f0*/ 	.word	0x00007400


	//   ....[52]....
        /*05f4*/ 	.word	0x00007470


	//   ....[53]....
        /*05f8*/ 	.word	0x00007500


	//   ....[54]....
        /*05fc*/ 	.word	0x000075a0


	//   ....[55]....
        /*0600*/ 	.word	0x00007610


	//   ....[56]....
        /*0604*/ 	.word	0x000076b0


	//   ....[57]....
        /*0608*/ 	.word	0x00007750


	//   ....[58]....
        /*060c*/ 	.word	0x000077f0


	//   ....[59]....
        /*0610*/ 	.word	0x00007890


	//   ....[60]....
        /*0614*/ 	.word	0x0000b3f0


	//   ....[61]....
        /*0618*/ 	.word	0x0000b620


	//   ....[62]....
        /*061c*/ 	.word	0x0000b850


	//   ....[63]....
        /*0620*/ 	.word	0x0000ba80


	//   ....[64]....
        /*0624*/ 	.word	0x0000bcb0


	//   ....[65]....
        /*0628*/ 	.word	0x0000bee0


	//   ....[66]....
        /*062c*/ 	.word	0x0000c110


	//   ....[67]....
        /*0630*/ 	.word	0x0000c730


	//   ....[68]....
        /*0634*/ 	.word	0x0000c960


	//   ....[69]....
        /*0638*/ 	.word	0x0000cb90


	//   ....[70]....
        /*063c*/ 	.word	0x0000cdc0


	//   ....[71]....
        /*0640*/ 	.word	0x0000cff0


	//   ....[72]....
        /*0644*/ 	.word	0x0000d220


	//   ....[73]....
        /*0648*/ 	.word	0x0000d450


	//   ....[74]....
        /*064c*/ 	.word	0x0000dde0


	//   ....[75]....
        /*0650*/ 	.word	0x0000e120


	//   ....[76]....
        /*0654*/ 	.word	0x0000e460


	//   ....[77]....
        /*0658*/ 	.word	0x0000e7a0


	//   ....[78]....
        /*065c*/ 	.word	0x0000eae0


	//   ....[79]....
        /*0660*/ 	.word	0x0000ee20


	//   ....[80]....
        /*0664*/ 	.word	0x0000f160


	//   ....[81]....
        /*0668*/ 	.word	0x0000ffc0


	//   ....[82]....
        /*066c*/ 	.word	0x00010300


	//   ....[83]....
        /*0670*/ 	.word	0x00010640


	//   ....[84]....
        /*0674*/ 	.word	0x00010980


	//   ....[85]....
        /*0678*/ 	.word	0x00010cc0


	//   ....[86]....
        /*067c*/ 	.word	0x00011000


	//   ....[87]....
        /*0680*/ 	.word	0x00011340


	//   ....[88]....
        /*0684*/ 	.word	0x00012380


	//   ....[89]....
        /*0688*/ 	.word	0x000124f0


	//   ....[90]....
        /*068c*/ 	.word	0x00012660


	//   ....[91]....
        /*0690*/ 	.word	0x000127d0


	//   ....[92]....
        /*0694*/ 	.word	0x00012d60


	//   ....[93]....
        /*0698*/ 	.word	0x00015860


	//   ....[94]....
        /*069c*/ 	.word	0x00015b60


	//   ....[95]....
        /*06a0*/ 	.word	0x00016570


	//   ....[96]....
        /*06a4*/ 	.word	0x00016910


	//   ....[97]....
        /*06a8*/ 	.word	0x00016a80


	//   ....[98]....
        /*06ac*/ 	.word	0x00016bf0


	//   ....[99]....
        /*06b0*/ 	.word	0x00016d60


	//   ....[100]....
        /*06b4*/ 	.word	0x00018b00


	//   ....[101]....
        /*06b8*/ 	.word	0x0001b5a0


	//   ....[102]....
        /*06bc*/ 	.word	0x0001b8c0


	//   ....[103]....
        /*06c0*/ 	.word	0x0001c2b0


	//----- nvinfo : EIATTR_MBARRIER_INSTR_OFFSETS
	.align		4
.L_64:
        /*06c4*/ 	.byte	0x04, 0x39
        /*06c6*/ 	.short	(.L_66 - .L_65)


	//   ....[0]....
.L_65:
        /*06c8*/ 	.word	0x000009c0
        /*06cc*/ 	.word	0x000000ff
        /*06d0*/ 	.word	0x00038000
        /*06d4*/ 	.short	0x0100
        /*06d6*/ 	.byte	0x04
	.zero		1


	//   ....[1]....
        /*06d8*/ 	.word	0x000009d0
        /*06dc*/ 	.word	0x000000ff
        /*06e0*/ 	.word	0x00038010
        /*06e4*/ 	.short	0x0100
        /*06e6*/ 	.byte	0x04
	.zero		1


	//   ....[2]....
        /*06e8*/ 	.word	0x000009e0
        /*06ec*/ 	.word	0x000000ff
        /*06f0*/ 	.word	0x00038008
        /*06f4*/ 	.short	0x0100
        /*06f6*/ 	.byte	0x04
	.zero		1


	//   ....[3]....
        /*06f8*/ 	.word	0x000009f0
        /*06fc*/ 	.word	0x000000ff
        /*0700*/ 	.word	0x00038018
        /*0704*/ 	.short	0x0100
        /*0706*/ 	.byte	0x04
	.zero		1


	//   ....[4]....
        /*0708*/ 	.word	0x00000bd0
        /*070c*/ 	.word	0x000000ff
        /*0710*/ 	.word	0x00038020
        /*0714*/ 	.short	0x0100
        /*0716*/ 	.byte	0x04
	.zero		1


	//   ....[5]....
        /*0718*/ 	.word	0x00000be0
        /*071c*/ 	.word	0x000000ff
        /*0720*/ 	.word	0x00038038
        /*0724*/ 	.short	0x0100
        /*0726*/ 	.byte	0x04
	.zero		1


	//   ....[6]....
        /*0728*/ 	.word	0x00000bf0
        /*072c*/ 	.word	0x000000ff
        /*0730*/ 	.word	0x00038028
        /*0734*/ 	.short	0x0100
        /*0736*/ 	.byte	0x04
	.zero		1


	//   ....[7]....
        /*0738*/ 	.word	0x00000c00
        /*073c*/ 	.word	0x000000ff
        /*0740*/ 	.word	0x00038040
        /*0744*/ 	.short	0x0100
        /*0746*/ 	.byte	0x04
	.zero		1


	//   ....[8]....
        /*0748*/ 	.word	0x00000c10
        /*074c*/ 	.word	0x000000ff
        /*0750*/ 	.word	0x00038030
        /*0754*/ 	.short	0x0100
        /*0756*/ 	.byte	0x04
	.zero		1


	//   ....[9]....
        /*0758*/ 	.word	0x00000c20
        /*075c*/ 	.word	0x000000ff
        /*0760*/ 	.word	0x00038048
        /*0764*/ 	.short	0x0100
        /*0766*/ 	.byte	0x04
	.zero		1


	//   ....[10]....
        /*0768*/ 	.word	0x00000d50
        /*076c*/ 	.word	0x000000ff
        /*0770*/ 	.word	0x00038050
        /*0774*/ 	.short	0x0100
        /*0776*/ 	.byte	0x04
	.zero		1


	//   ....[11]....
        /*0778*/ 	.word	0x00000d60
        /*077c*/ 	.word	0x000000ff
        /*0780*/ 	.word	0x00038058
        /*0784*/ 	.short	0x0100
        /*0786*/ 	.byte	0x04
	.zero		1


	//   ....[12]....
        /*0788*/ 	.word	0x00000f10
        /*078c*/ 	.word	0x000000ff
        /*0790*/ 	.word	0x00038060
        /*0794*/ 	.short	0x0100
        /*0796*/ 	.byte	0x04
	.zero		1


	//   ....[13]....
        /*0798*/ 	.word	0x00000f20
        /*079c*/ 	.word	0x000000ff
        /*07a0*/ 	.word	0x00038068
        /*07a4*/ 	.short	0x0100
        /*07a6*/ 	.byte	0x04
	.zero		1


	//   ....[14]....
        /*07a8*/ 	.word	0x00001100
        /*07ac*/ 	.word	0x000000ff
        /*07b0*/ 	.word	0x00038070
        /*07b4*/ 	.short	0x0100
        /*07b6*/ 	.byte	0x04
	.zero		1


	//   ....[15]....
        /*07b8*/ 	.word	0x00001110
        /*07bc*/ 	.word	0x000000ff
        /*07c0*/ 	.word	0x00038078
        /*07c4*/ 	.short	0x0100
        /*07c6*/ 	.byte	0x04
	.zero		1


	//   ....[16]....
        /*07c8*/ 	.word	0x00001310
        /*07cc*/ 	.word	0x000000ff
        /*07d0*/ 	.word	0x00038080
        /*07d4*/ 	.short	0x0100
        /*07d6*/ 	.byte	0x04
	.zero		1


	//   ....[17]....
        /*07d8*/ 	.word	0x00001320
        /*07dc*/ 	.word	0x000000ff
        /*07e0*/ 	.word	0x00038088
        /*07e4*/ 	.short	0x0100
        /*07e6*/ 	.byte	0x04
	.zero		1


	//   ....[18]....
        /*07e8*/ 	.word	0x00001450
        /*07ec*/ 	.word	0x000000ff
        /*07f0*/ 	.word	0x00038090
        /*07f4*/ 	.short	0x0100
        /*07f6*/ 	.byte	0x04
	.zero		1


	//   ....[19]....
        /*07f8*/ 	.word	0x00001460
        /*07fc*/ 	.word	0x000000ff
        /*0800*/ 	.word	0x000380a0
        /*0804*/ 	.short	0x0100
        /*0806*/ 	.byte	0x04
	.zero		1


	//   ....[20]....
        /*0808*/ 	.word	0x00001470
        /*080c*/ 	.word	0x000000ff
        /*0810*/ 	.word	0x00038098
        /*0814*/ 	.short	0x0100
        /*0816*/ 	.byte	0x04
	.zero		1


	//   ....[21]....
        /*0818*/ 	.word	0x00001480
        /*081c*/ 	.word	0x000000ff
        /*0820*/ 	.word	0x000380a8
        /*0824*/ 	.short	0x0100
        /*0826*/ 	.byte	0x04
	.zero		1


	//   ....[22]....
        /*0828*/ 	.word	0x000015b0
        /*082c*/ 	.word	0x000000ff
        /*0830*/ 	.word	0x000380b0
        /*0834*/ 	.short	0x0100
        /*0836*/ 	.byte	0x04
	.zero		1


	//   ....[23]....
        /*0838*/ 	.word	0x000015c0
        /*083c*/ 	.word	0x000000ff
        /*0840*/ 	.word	0x000380c0
        /*0844*/ 	.short	0x0100
        /*0846*/ 	.byte	0x04
	.zero		1


	//   ....[24]....
        /*0848*/ 	.word	0x000015d0
        /*084c*/ 	.word	0x000000ff
        /*0850*/ 	.word	0x000380b8
        /*0854*/ 	.short	0x0100
        /*0856*/ 	.byte	0x04
	.zero		1


	//   ....[25]....
        /*0858*/ 	.word	0x000015e0
        /*085c*/ 	.word	0x000000ff
        /*0860*/ 	.word	0x000380c8
        /*0864*/ 	.short	0x0100
        /*0866*/ 	.byte	0x04
	.zero		1


	//   ....[26]....
        /*0868*/ 	.word	0x000016e0
        /*086c*/ 	.word	0x000000ff
        /*0870*/ 	.word	0x000380d0
        /*0874*/ 	.short	0x0100
        /*0876*/ 	.byte	0x04
	.zero		1


	//   ....[27]....
        /*0878*/ 	.word	0x000016f0
        /*087c*/ 	.word	0x000000ff
        /*0880*/ 	.word	0x000380d8
        /*0884*/ 	.short	0x0100
        /*0886*/ 	.byte	0x04
	.zero		1


	//   ....[28]....
        /*0888*/ 	.word	0x00001d40
        /*088c*/ 	.word	0x000000ff
        /*0890*/ 	.word	0x00038000
        /*0894*/ 	.short	0x010a
        /*0896*/ 	.byte	0x16
	.zero		1


	//   ....[29]....
        /*0898*/ 	.word	0x00001dc0
        /*089c*/ 	.word	0x000000ff
        /*08a0*/ 	.word	0x00038020
        /*08a4*/ 	.short	0x010a
        /*08a6*/ 	.byte	0x17
	.zero		1


	//   ....[30]....
        /*08a8*/ 	.word	0x00001ec0
        /*08ac*/ 	.word	0x000000ff
        /*08b0*/ 	.word	0x00038058
        /*08b4*/ 	.short	0x010a
        /*08b6*/ 	.byte	0x16
	.zero		1


	//   ....[31]....
        /*08b8*/ 	.word	0x00002380
        /*08bc*/ 	.word	0x000000ff
        /*08c0*/ 	.word	0x00038008
        /*08c4*/ 	.short	0x010a
        /*08c6*/ 	.byte	0x16
	.zero		1


	//   ....[32]....
        /*08c8*/ 	.word	0x00002420
        /*08cc*/ 	.word	0x000000ff
        /*08d0*/ 	.word	0x00038068
        /*08d4*/ 	.short	0x010a
        /*08d6*/ 	.byte	0x16
	.zero		1


	//   ....[33]....
        /*08d8*/ 	.word	0x00002910
        /*08dc*/ 	.word	0x000000ff
        /*08e0*/ 	.word	0x00038020
        /*08e4*/ 	.short	0x010a
        /*08e6*/ 	.byte	0x04
	.zero		1


	//   ....[34]....
        /*08e8*/ 	.word	0x000029c0
        /*08ec*/ 	.word	0x000000ff
        /*08f0*/ 	.word	0x000380a0
        /*08f4*/ 	.short	0x010a
        /*08f6*/ 	.byte	0x16
	.zero		1


	//   ....[35]....
        /*08f8*/ 	.word	0x00002a60
        /*08fc*/ 	.word	0x000000ff
        /*0900*/ 	.word	0x00038058
        /*0904*/ 	.short	0x010a
        /*0906*/ 	.byte	0x16
	.zero		1


	//   ....[36]....
        /*0908*/ 	.word	0x000030e0
        /*090c*/ 	.word	0x000000ff
        /*0910*/ 	.word	0x00038020
        /*0914*/ 	.short	0x010a
        /*0916*/ 	.byte	0x04
	.zero		1


	//   ....[37]....
        /*0918*/ 	.word	0x00003790
        /*091c*/ 	.word	0x000000ff
        /*0920*/ 	.word	0x000380a8
        /*0924*/ 	.short	0x010a
        /*0926*/ 	.byte	0x16
	.zero		1


	//   ....[38]....
        /*0928*/ 	.word	0x00003820
        /*092c*/ 	.word	0x000000ff
        /*0930*/ 	.word	0x00038068
        /*0934*/ 	.short	0x010a
        /*0936*/ 	.byte	0x16
	.zero		1


	//   ....[39]....
        /*0938*/ 	.word	0x000043a0
        /*093c*/ 	.word	0x000000ff
        /*0940*/ 	.word	0x00038020
        /*0944*/ 	.short	0x010a
        /*0946*/ 	.byte	0x04
	.zero		1


	//   ....[40]....
        /*0948*/ 	.word	0x00004450
        /*094c*/ 	.word	0x000000ff
        /*0950*/ 	.word	0x000380a0
        /*0954*/ 	.short	0x010a
        /*0956*/ 	.byte	0x16
	.zero		1


	//   ....[41]....
        /*0958*/ 	.word	0x00004500
        /*095c*/ 	.word	0x000000ff
        /*0960*/ 	.word	0x00038058
        /*0964*/ 	.short	0x010a
        /*0966*/ 	.byte	0x16
	.zero		1


	//   ....[42]....
        /*0968*/ 	.word	0x00004aa0
        /*096c*/ 	.word	0x000000ff
        /*0970*/ 	.word	0x000380a8
        /*0974*/ 	.short	0x010a
        /*0976*/ 	.byte	0x16
	.zero		1


	//   ....[43]....
        /*0978*/ 	.word	0x00004b20
        /*097c*/ 	.word	0x000000ff
        /*0980*/ 	.word	0x00038068
        /*0984*/ 	.short	0x010a
        /*0986*/ 	.byte	0x16
	.zero		1


	//   ....[44]....
        /*0988*/ 	.word	0x00005530
        /*098c*/ 	.word	0x00000010
        /*0990*/ 	.word	0x000380c0
        /*0994*/ 	.short	0x010a
        /*0996*/ 	.byte	0xff
	.zero		1


	//   ....[45]....
        /*0998*/ 	.word	0x000092d0
        /*099c*/ 	.word	0x000000ff
        /*09a0*/ 	.word	0x000380b0
        /*09a4*/ 	.short	0x0101
        /*09a6*/ 	.byte	0x04
	.zero		1


	//   ....[46]....
        /*09a8*/ 	.word	0x0000a990
        /*09ac*/ 	.word	0x00000000
        /*09b0*/ 	.word	0x000380c8
        /*09b4*/ 	.short	0x010a
        /*09b6*/ 	.byte	0xff
	.zero		1


	//   ....[47]....
        /*09b8*/ 	.word	0x0000ada0
        /*09bc*/ 	.word	0x00000000
        /*09c0*/ 	.word	0x000380b8
        /*09c4*/ 	.short	0x0101
        /*09c6*/ 	.byte	0xff
	.zero		1


	//   ....[48]....
        /*09c8*/ 	.word	0x0000ae50
        /*09cc*/ 	.word	0x0000003b
        /*09d0*/ 	.word	0x00038070
        /*09d4*/ 	.short	0x010a
        /*09d6*/ 	.byte	0xff
	.zero		1


	//   ....[49]....
        /*09d8*/ 	.word	0x0000aee0
        /*09dc*/ 	.word	0x00000000
        /*09e0*/ 	.word	0x00000000
        /*09e4*/ 	.short	0x0101
        /*09e6*/ 	.byte	0xff
	.zero		1


	//   ....[50]....
        /*09e8*/ 	.word	0x0000af40
        /*09ec*/ 	.word	0x0000003b
        /*09f0*/ 	.word	0x00038080
        /*09f4*/ 	.short	0x010a
        /*09f6*/ 	.byte	0xff
	.zero		1


	//   ....[51]....
        /*09f8*/ 	.word	0x0000b0a0
        /*09fc*/ 	.word	0x0000003b
        /*0a00*/ 	.word	0x00038070
        /*0a04*/ 	.short	0x010a
        /*0a06*/ 	.byte	0xff
	.zero		1


	//   ....[52]....
        /*0a08*/ 	.word	0x0000b230
        /*0a0c*/ 	.word	0x0000003b
        /*0a10*/ 	.word	0x00038090
        /*0a14*/ 	.short	0x010a
        /*0a16*/ 	.byte	0xff
	.zero		1


	//   ....[53]....
        /*0a18*/ 	.word	0x0000c330
        /*0a1c*/ 	.word	0x00000000
        /*0a20*/ 	.word	0x00000000
        /*0a24*/ 	.short	0x0101
        /*0a26*/ 	.byte	0xff
	.zero		1


	//   ....[54]....
        /*0a28*/ 	.word	0x0000c3b0
        /*0a2c*/ 	.word	0x00000000
        /*0a30*/ 	.word	0x00000000
        /*0a34*/ 	.short	0x0101
        /*0a36*/ 	.byte	0xff
	.zero		1


	//   ....[55]....
        /*0a38*/ 	.word	0x0000c410
        /*0a3c*/ 	.word	0x0000003b
        /*0a40*/ 	.word	0x00038080
        /*0a44*/ 	.short	0x010a
        /*0a46*/ 	.byte	0xff
	.zero		1


	//   ....[56]....
        /*0a48*/ 	.word	0x0000c570
        /*0a4c*/ 	.word	0x0000003b
        /*0a50*/ 	.word	0x00038098
        /*0a54*/ 	.short	0x010a
        /*0a56*/ 	.byte	0xff
	.zero		1


	//   ....[57]....
        /*0a58*/ 	.word	0x0000d650
        /*0a5c*/ 	.word	0x00000000
        /*0a60*/ 	.word	0x00000000
        /*0a64*/ 	.short	0x0101
        /*0a66*/ 	.byte	0xff
	.zero		1


	//   ....[58]....
        /*0a68*/ 	.word	0x0000d6e0
        /*0a6c*/ 	.word	0x00000003
        /*0a70*/ 	.word	0x00000000
        /*0a74*/ 	.short	0x0101
        /*0a76*/ 	.byte	0xff
	.zero		1


	//   ....[59]....
        /*0a78*/ 	.word	0x0000d770
        /*0a7c*/ 	.word	0x00000004
        /*0a80*/ 	.word	0x00000000
        /*0a84*/ 	.short	0x0101
        /*0a86*/ 	.byte	0xff
	.zero		1


	//   ....[60]....
        /*0a88*/ 	.word	0x0000d7c0
        /*0a8c*/ 	.word	0x0000003b
        /*0a90*/ 	.word	0x00038070
        /*0a94*/ 	.short	0x010a
        /*0a96*/ 	.byte	0xff
	.zero		1


	//   ....[61]....
        /*0a98*/ 	.word	0x0000d860
        /*0a9c*/ 	.word	0x00000000
        /*0aa0*/ 	.word	0x00000000
        /*0aa4*/ 	.short	0x0101
        /*0aa6*/ 	.byte	0xff
	.zero		1


	//   ....[62]....
        /*0aa8*/ 	.word	0x0000d8c0
        /*0aac*/ 	.word	0x0000003b
        /*0ab0*/ 	.word	0x00038090
        /*0ab4*/ 	.short	0x010a
        /*0ab6*/ 	.byte	0xff
	.zero		1


	//   ....[63]....
        /*0ab8*/ 	.word	0x0000d940
        /*0abc*/ 	.word	0x0000003b
        /*0ac0*/ 	.word	0x000380c0
        /*0ac4*/ 	.short	0x010a
        /*0ac6*/ 	.byte	0xff
	.zero		1


	//   ....[64]....
        /*0ac8*/ 	.word	0x0000f990
        /*0acc*/ 	.word	0x00000000
        /*0ad0*/ 	.word	0x00000000
        /*0ad4*/ 	.short	0x0101
        /*0ad6*/ 	.byte	0xff
	.zero		1


	//   ....[65]....
        /*0ad8*/ 	.word	0x0000f9c0
        /*0adc*/ 	.word	0x0000003b
        /*0ae0*/ 	.word	0x000380b0
        /*0ae4*/ 	.short	0x0101
        /*0ae6*/ 	.byte	0xff
	.zero		1


	//   ....[66]....
        /*0ae8*/ 	.word	0x0000fa40
        /*0aec*/ 	.word	0x0000003b
        /*0af0*/ 	.word	0x00038080
        /*0af4*/ 	.short	0x010a
        /*0af6*/ 	.byte	0xff
	.zero		1


	//   ....[67]....
        /*0af8*/ 	.word	0x0000fad0
        /*0afc*/ 	.word	0x0000001f
        /*0b00*/ 	.word	0x00000000
        /*0b04*/ 	.short	0x0101
        /*0b06*/ 	.byte	0xff
	.zero		1


	//   ....[68]....
        /*0b08*/ 	.word	0x0000fb20
        /*0b0c*/ 	.word	0x0000003b
        /*0b10*/ 	.word	0x00038098
        /*0b14*/ 	.short	0x010a
        /*0b16*/ 	.byte	0xff
	.zero		1


	//   ....[69]....
        /*0b18*/ 	.word	0x0000fba0
        /*0b1c*/ 	.word	0x0000003b
        /*0b20*/ 	.word	0x000380c8
        /*0b24*/ 	.short	0x010a
        /*0b26*/ 	.byte	0xff
	.zero		1


	//   ....[70]....
        /*0b28*/ 	.word	0x00011b80
        /*0b2c*/ 	.word	0x00000003
        /*0b30*/ 	.word	0x00000000
        /*0b34*/ 	.short	0x0101
        /*0b36*/ 	.byte	0xff
	.zero		1


	//   ....[71]....
        /*0b38*/ 	.word	0x00011bb0
        /*0b3c*/ 	.word	0x0000003b
        /*0b40*/ 	.word	0x000380b8
        /*0b44*/ 	.short	0x0101
        /*0b46*/ 	.byte	0xff
	.zero		1


	//   ....[72]....
        /*0b48*/ 	.word	0x00011fe0
        /*0b4c*/ 	.word	0x000000ff
        /*0b50*/ 	.word	0x00000000
        /*0b54*/ 	.short	0x010a
        /*0b56*/ 	.byte	0x04
	.zero		1


	//   ....[73]....
        /*0b58*/ 	.word	0x00012260
        /*0b5c*/ 	.word	0x000000ff
        /*0b60*/ 	.word	0x00000000
        /*0b64*/ 	.short	0x010a
        /*0b66*/ 	.byte	0x04
	.zero		1


	//   ....[74]....
        /*0b68*/ 	.word	0x00012e70
        /*0b6c*/ 	.word	0x000000ff
        /*0b70*/ 	.word	0x00000000
        /*0b74*/ 	.short	0x0101
        /*0b76*/ 	.byte	0x04
	.zero		1


	//   ....[75]....
        /*0b78*/ 	.word	0x00012ef0
        /*0b7c*/ 	.word	0x000000ff
        /*0b80*/ 	.word	0x00000000
        /*0b84*/ 	.short	0x010a
        /*0b86*/ 	.byte	0x31
	.zero		1


	//   ....[76]....
        /*0b88*/ 	.word	0x00013260
        /*0b8c*/ 	.word	0x000000ff
        /*0b90*/ 	.word	0x00000000
        /*0b94*/ 	.short	0x0101
        /*0b96*/ 	.byte	0x32
	.zero		1


	//   ....[77]....
        /*0b98*/ 	.word	0x00015c70
        /*0b9c*/ 	.word	0x000000ff
        /*0ba0*/ 	.word	0x00000000
        /*0ba4*/ 	.short	0x0101
        /*0ba6*/ 	.byte	0x04
	.zero		1


	//   ....[78]....
        /*0ba8*/ 	.word	0x00015df0
        /*0bac*/ 	.word	0x000000ff
        /*0bb0*/ 	.word	0x00000000
        /*0bb4*/ 	.short	0x010a
        /*0bb6*/ 	.byte	0x04
	.zero		1


	//   ....[79]....
        /*0bb8*/ 	.word	0x00016450
        /*0bbc*/ 	.word	0x000000ff
        /*0bc0*/ 	.word	0x00000000
        /*0bc4*/ 	.short	0x010a
        /*0bc6*/ 	.byte	0x04
	.zero		1


	//   ....[80]....
        /*0bc8*/ 	.word	0x000167f0
        /*0bcc*/ 	.word	0x000000ff
        /*0bd0*/ 	.word	0x00000000
        /*0bd4*/ 	.short	0x010a
        /*0bd6*/ 	.byte	0x04
	.zero		1


	//   ....[81]....
        /*0bd8*/ 	.word	0x00018bf0
        /*0bdc*/ 	.word	0x000000ff
        /*0be0*/ 	.word	0x00000000
        /*0be4*/ 	.short	0x0101
        /*0be6*/ 	.byte	0x04
	.zero		1


	//   ....[82]....
        /*0be8*/ 	.word	0x00018c10
        /*0bec*/ 	.word	0x000000ff
        /*0bf0*/ 	.word	0x00000000
        /*0bf4*/ 	.short	0x010a
        /*0bf6*/ 	.byte	0x31
	.zero		1


	//   ....[83]....
        /*0bf8*/ 	.word	0x00018e70
        /*0bfc*/ 	.word	0x000000ff
        /*0c00*/ 	.word	0x00000000
        /*0c04*/ 	.short	0x0101
        /*0c06*/ 	.byte	0x32
	.zero		1


	//   ....[84]....
        /*0c08*/ 	.word	0x0001b9d0
        /*0c0c*/ 	.word	0x000000ff
        /*0c10*/ 	.word	0x00000000
        /*0c14*/ 	.short	0x0101
        /*0c16*/ 	.byte	0x04
	.zero		1


	//   ....[85]....
        /*0c18*/ 	.word	0x0001bb80
        /*0c1c*/ 	.word	0x000000ff
        /*0c20*/ 	.word	0x00000000
        /*0c24*/ 	.short	0x010a
        /*0c26*/ 	.byte	0x04
	.zero		1


	//   ....[86]....
        /*0c28*/ 	.word	0x0001c190
        /*0c2c*/ 	.word	0x000000ff
        /*0c30*/ 	.word	0x00000000
        /*0c34*/ 	.short	0x010a
        /*0c36*/ 	.byte	0x04
	.zero		1


	//   ....[87]....
        /*0c38*/ 	.word	0x0001c410
        /*0c3c*/ 	.word	0x000000ff
        /*0c40*/ 	.word	0x00000000
        /*0c44*/ 	.short	0x0101
        /*0c46*/ 	.byte	0x05
	.zero		1


	//   ....[88]....
        /*0c48*/ 	.word	0x0001c4a0
        /*0c4c*/ 	.word	0x000000ff
        /*0c50*/ 	.word	0x00000000
        /*0c54*/ 	.short	0x010a
        /*0c56*/ 	.byte	0x05
	.zero		1


	//   ....[89]....
        /*0c58*/ 	.word	0x0001c5a0
        /*0c5c*/ 	.word	0x000000ff
        /*0c60*/ 	.word	0x00000000
        /*0c64*/ 	.short	0x0101
        /*0c66*/ 	.byte	0x05
	.zero		1


	//   ....[90]....
        /*0c68*/ 	.word	0x0001cbf0
        /*0c6c*/ 	.word	0x000000ff
        /*0c70*/ 	.word	0x00038010
        /*0c74*/ 	.short	0x010a
        /*0c76*/ 	.byte	0x08
	.zero		1


	//   ....[91]....
        /*0c78*/ 	.word	0x0001ce20
        /*0c7c*/ 	.word	0x000000ff
        /*0c80*/ 	.word	0x00038038
        /*0c84*/ 	.short	0x010a
        /*0c86*/ 	.byte	0x19
	.zero		1


	//   ....[92]....
        /*0c88*/ 	.word	0x0001d070
        /*0c8c*/ 	.word	0x000000ff
        /*0c90*/ 	.word	0x00038018
        /*0c94*/ 	.short	0x010a
        /*0c96*/ 	.byte	0x08
	.zero		1


	//   ....[93]....
        /*0c98*/ 	.word	0x0001d2d0
        /*0c9c*/ 	.word	0x000000ff
        /*0ca0*/ 	.word	0x00038038
        /*0ca4*/ 	.short	0x010a
        /*0ca6*/ 	.byte	0x19
	.zero		1


	//   ....[94]....
        /*0ca8*/ 	.word	0x0001d680
        /*0cac*/ 	.word	0x000000ff
        /*0cb0*/ 	.word	0x00038038
        /*0cb4*/ 	.short	0x010a
        /*0cb6*/ 	.byte	0x19
	.zero		1


	//   ....[95]....
        /*0cb8*/ 	.word	0x0001d920
        /*0cbc*/ 	.word	0x000000ff
        /*0cc0*/ 	.word	0x00038038
        /*0cc4*/ 	.short	0x010a
        /*0cc6*/ 	.byte	0x19
	.zero		1


	//   ....[96]....
        /*0cc8*/ 	.word	0x0001db90
        /*0ccc*/ 	.word	0x000000ff
        /*0cd0*/ 	.word	0x00038038
        /*0cd4*/ 	.short	0x010a
        /*0cd6*/ 	.byte	0x19
	.zero		1


	//   ....[97]....
        /*0cd8*/ 	.word	0x0001de00
        /*0cdc*/ 	.word	0x000000ff
        /*0ce0*/ 	.word	0x00038038
        /*0ce4*/ 	.short	0x010a
        /*0ce6*/ 	.byte	0x19
	.zero		1


	//   ....[98]....
        /*0ce8*/ 	.word	0x0001e070
        /*0cec*/ 	.word	0x000000ff
        /*0cf0*/ 	.word	0x00038038
        /*0cf4*/ 	.short	0x010a
        /*0cf6*/ 	.byte	0x19
	.zero		1


	//   ....[99]....
        /*0cf8*/ 	.word	0x0001e2e0
        /*0cfc*/ 	.word	0x000000ff
        /*0d00*/ 	.word	0x00038038
        /*0d04*/ 	.short	0x010a
        /*0d06*/ 	.byte	0x19
	.zero		1


	//   ....[100]....
        /*0d08*/ 	.word	0x0001e560
        /*0d0c*/ 	.word	0x000000ff
        /*0d10*/ 	.word	0x00038038
        /*0d14*/ 	.short	0x010a
        /*0d16*/ 	.byte	0x19
	.zero		1


	//   ....[101]....
        /*0d18*/ 	.word	0x0001e7d0
        /*0d1c*/ 	.word	0x000000ff
        /*0d20*/ 	.word	0x00038038
        /*0d24*/ 	.short	0x010a
        /*0d26*/ 	.byte	0x19
	.zero		1


	//   ....[102]....
        /*0d28*/ 	.word	0x0001ea90
        /*0d2c*/ 	.word	0x000000ff
        /*0d30*/ 	.word	0x00038038
        /*0d34*/ 	.short	0x010a
        /*0d36*/ 	.byte	0x19
	.zero		1


	//   ....[103]....
        /*0d38*/ 	.word	0x0001ed00
        /*0d3c*/ 	.word	0x000000ff
        /*0d40*/ 	.word	0x00038038
        /*0d44*/ 	.short	0x010a
        /*0d46*/ 	.byte	0x19
	.zero		1


	//   ....[104]....
        /*0d48*/ 	.word	0x0001ef90
        /*0d4c*/ 	.word	0x000000ff
        /*0d50*/ 	.word	0x00038038
        /*0d54*/ 	.short	0x010a
        /*0d56*/ 	.byte	0x19
	.zero		1


	//   ....[105]....
        /*0d58*/ 	.word	0x0001f200
        /*0d5c*/ 	.word	0x000000ff
        /*0d60*/ 	.word	0x00038038
        /*0d64*/ 	.short	0x010a
        /*0d66*/ 	.byte	0x19
	.zero		1


	//   ....[106]....
        /*0d68*/ 	.word	0x0001f4a0
        /*0d6c*/ 	.word	0x000000ff
        /*0d70*/ 	.word	0x00038038
        /*0d74*/ 	.short	0x010a
        /*0d76*/ 	.byte	0x19
	.zero		1


	//   ....[107]....
        /*0d78*/ 	.word	0x0001f710
        /*0d7c*/ 	.word	0x000000ff
        /*0d80*/ 	.word	0x00038038
        /*0d84*/ 	.short	0x010a
        /*0d86*/ 	.byte	0x11
	.zero		1


	//   ....[108]....
        /*0d88*/ 	.word	0x0001fec0
        /*0d8c*/ 	.word	0x000000ff
        /*0d90*/ 	.word	0x000380b0
        /*0d94*/ 	.short	0x010a
        /*0d96*/ 	.byte	0x05
	.zero		1


	//   ....[109]....
        /*0d98*/ 	.word	0x00021050
        /*0d9c*/ 	.word	0x000000ff
        /*0da0*/ 	.word	0x000380b8
        /*0da4*/ 	.short	0x010a
        /*0da6*/ 	.byte	0x05
	.zero		1


	//   ....[110]....
        /*0da8*/ 	.word	0x00021cd0
        /*0dac*/ 	.word	0x000000ff
        /*0db0*/ 	.word	0x00000000
        /*0db4*/ 	.short	0x0101
        /*0db6*/ 	.byte	0x04
	.zero		1


	//   ....[111]....
        /*0db8*/ 	.word	0x00021d50
        /*0dbc*/ 	.word	0x000000ff
        /*0dc0*/ 	.word	0x00000000
        /*0dc4*/ 	.short	0x0101
        /*0dc6*/ 	.byte	0x04
	.zero		1


	//   ....[112]....
        /*0dc8*/ 	.word	0x000220b0
        /*0dcc*/ 	.word	0x00000000
        /*0dd0*/ 	.word	0x00038000
        /*0dd4*/ 	.short	0x010a
        /*0dd6*/ 	.byte	0xff
	.zero		1


	//   ....[113]....
        /*0dd8*/ 	.word	0x00022110
        /*0ddc*/ 	.word	0x00000000
        /*0de0*/ 	.word	0x00038020
        /*0de4*/ 	.short	0x010a
        /*0de6*/ 	.byte	0xff
	.zero		1


	//   ....[114]....
        /*0de8*/ 	.word	0x00022170
        /*0dec*/ 	.word	0x00000000
        /*0df0*/ 	.word	0x00038058
        /*0df4*/ 	.short	0x010a
        /*0df6*/ 	.byte	0xff
	.zero		1


	//   ....[115]....
        /*0df8*/ 	.word	0x000221d0
        /*0dfc*/ 	.word	0x00000000
        /*0e00*/ 	.word	0x00038008
        /*0e04*/ 	.short	0x010a
        /*0e06*/ 	.byte	0xff
	.zero		1


	//   ....[116]....
        /*0e08*/ 	.word	0x00022230
        /*0e0c*/ 	.word	0x00000000
        /*0e10*/ 	.word	0x00038068
        /*0e14*/ 	.short	0x010a
        /*0e16*/ 	.byte	0xff
	.zero		1


	//   ....[117]....
        /*0e18*/ 	.word	0x00022290
        /*0e1c*/ 	.word	0x00000000
        /*0e20*/ 	.word	0x00038020
        /*0e24*/ 	.short	0x010a
        /*0e26*/ 	.byte	0xff
	.zero		1


	//   ....[118]....
        /*0e28*/ 	.word	0x000222f0
        /*0e2c*/ 	.word	0x00000000
        /*0e30*/ 	.word	0x000380a0
        /*0e34*/ 	.short	0x010a
        /*0e36*/ 	.byte	0xff
	.zero		1


	//   ....[119]....
        /*0e38*/ 	.word	0x00022370
        /*0e3c*/ 	.word	0x00000005
        /*0e40*/ 	.word	0x00038058
        /*0e44*/ 	.short	0x010a
        /*0e46*/ 	.byte	0xff
	.zero		1


	//   ....[120]....
        /*0e48*/ 	.word	0x000223d0
        /*0e4c*/ 	.word	0x00000000
        /*0e50*/ 	.word	0x00038020
        /*0e54*/ 	.short	0x010a
        /*0e56*/ 	.byte	0xff
	.zero		1


	//   ....[121]....
        /*0e58*/ 	.word	0x00022430
        /*0e5c*/ 	.word	0x00000000
        /*0e60*/ 	.word	0x000380a8
        /*0e64*/ 	.short	0x010a
        /*0e66*/ 	.byte	0xff
	.zero		1


	//   ....[122]....
        /*0e68*/ 	.word	0x00022490
        /*0e6c*/ 	.word	0x00000003
        /*0e70*/ 	.word	0x00038068
        /*0e74*/ 	.short	0x010a
        /*0e76*/ 	.byte	0xff
	.zero		1


	//   ....[123]....
        /*0e78*/ 	.word	0x000224f0
        /*0e7c*/ 	.word	0x00000000
        /*0e80*/ 	.word	0x00038020
        /*0e84*/ 	.short	0x010a
        /*0e86*/ 	.byte	0xff
	.zero		1


	//   ....[124]....
        /*0e88*/ 	.word	0x00022550
        /*0e8c*/ 	.word	0x00000000
        /*0e90*/ 	.word	0x000380a0
        /*0e94*/ 	.short	0x010a
        /*0e96*/ 	.byte	0xff
	.zero		1


	//   ....[125]....
        /*0e98*/ 	.word	0x000225d0
        /*0e9c*/ 	.word	0x00000006
        /*0ea0*/ 	.word	0x00038058
        /*0ea4*/ 	.short	0x010a
        /*0ea6*/ 	.byte	0xff
	.zero		1


	//   ....[126]....
        /*0ea8*/ 	.word	0x00022630
        /*0eac*/ 	.word	0x00000000
        /*0eb0*/ 	.word	0x000380a8
        /*0eb4*/ 	.short	0x010a
        /*0eb6*/ 	.byte	0xff
	.zero		1


	//   ....[127]....
        /*0eb8*/ 	.word	0x00022690
        /*0ebc*/ 	.word	0x00000000
        /*0ec0*/ 	.word	0x00038068
        /*0ec4*/ 	.short	0x010a
        /*0ec6*/ 	.byte	0xff
	.zero		1


	//   ....[128]....
        /*0ec8*/ 	.word	0x000226e0
        /*0ecc*/ 	.word	0x00000010
        /*0ed0*/ 	.word	0x000380c0
        /*0ed4*/ 	.short	0x010a
        /*0ed6*/ 	.byte	0xff
	.zero		1


	//   ....[129]....
        /*0ed8*/ 	.word	0x00022730
        /*0edc*/ 	.word	0x00000000
        /*0ee0*/ 	.word	0x000380c8
        /*0ee4*/ 	.short	0x010a
        /*0ee6*/ 	.byte	0xff
	.zero		1


	//   ....[130]....
        /*0ee8*/ 	.word	0x00022780
        /*0eec*/ 	.word	0x0000003b
        /*0ef0*/ 	.word	0x00038070
        /*0ef4*/ 	.short	0x010a
        /*0ef6*/ 	.byte	0xff
	.zero		1


	//   ....[131]....
        /*0ef8*/ 	.word	0x000227d0
        /*0efc*/ 	.word	0x0000003b
        /*0f00*/ 	.word	0x00038080
        /*0f04*/ 	.short	0x010a
        /*0f06*/ 	.byte	0xff
	.zero		1


	//   ....[132]....
        /*0f08*/ 	.word	0x00022820
        /*0f0c*/ 	.word	0x0000003b
        /*0f10*/ 	.word	0x00038070
        /*0f14*/ 	.short	0x010a
        /*0f16*/ 	.byte	0xff
	.zero		1


	//   ....[133]....
        /*0f18*/ 	.word	0x00022870
        /*0f1c*/ 	.word	0x0000003b
        /*0f20*/ 	.word	0x00038090
        /*0f24*/ 	.short	0x010a
        /*0f26*/ 	.byte	0xff
	.zero		1


	//   ....[134]....
        /*0f28*/ 	.word	0x000228c0
        /*0f2c*/ 	.word	0x0000003b
        /*0f30*/ 	.word	0x00038080
        /*0f34*/ 	.short	0x010a
        /*0f36*/ 	.byte	0xff
	.zero		1


	//   ....[135]....
        /*0f38*/ 	.word	0x00022910
        /*0f3c*/ 	.word	0x0000003b
        /*0f40*/ 	.word	0x00038098
        /*0f44*/ 	.short	0x010a
        /*0f46*/ 	.byte	0xff
	.zero		1


	//   ....[136]....
        /*0f48*/ 	.word	0x00022960
        /*0f4c*/ 	.word	0x0000003b
        /*0f50*/ 	.word	0x00038070
        /*0f54*/ 	.short	0x010a
        /*0f56*/ 	.byte	0xff
	.zero		1


	//   ....[137]....
        /*0f58*/ 	.word	0x000229b0
        /*0f5c*/ 	.word	0x0000003b
        /*0f60*/ 	.word	0x00038090
        /*0f64*/ 	.short	0x010a
        /*0f66*/ 	.byte	0xff
	.zero		1


	//   ....[138]....
        /*0f68*/ 	.word	0x00022a00
        /*0f6c*/ 	.word	0x0000003b
        /*0f70*/ 	.word	0x000380c0
        /*0f74*/ 	.short	0x010a
        /*0f76*/ 	.byte	0xff
	.zero		1


	//   ....[139]....
        /*0f78*/ 	.word	0x00022a50
        /*0f7c*/ 	.word	0x0000003b
        /*0f80*/ 	.word	0x00038080
        /*0f84*/ 	.short	0x010a
        /*0f86*/ 	.byte	0xff
	.zero		1


	//   ....[140]....
        /*0f88*/ 	.word	0x00022aa0
        /*0f8c*/ 	.word	0x0000003b
        /*0f90*/ 	.word	0x00038098
        /*0f94*/ 	.short	0x010a
        /*0f96*/ 	.byte	0xff
	.zero		1


	//   ....[141]....
        /*0f98*/ 	.word	0x00022af0
        /*0f9c*/ 	.word	0x0000003b
        /*0fa0*/ 	.word	0x000380c8
        /*0fa4*/ 	.short	0x010a
        /*0fa6*/ 	.byte	0xff
	.zero		1


	//   ....[142]....
        /*0fa8*/ 	.word	0x00022b50
        /*0fac*/ 	.word	0x00000000
        /*0fb0*/ 	.word	0x00000000
        /*0fb4*/ 	.short	0x010a
        /*0fb6*/ 	.byte	0xff
	.zero		1


	//   ....[143]....
        /*0fb8*/ 	.word	0x00022bb0
        /*0fbc*/ 	.word	0x00000000
        /*0fc0*/ 	.word	0x00000000
        /*0fc4*/ 	.short	0x010a
        /*0fc6*/ 	.byte	0xff
	.zero		1


	//   ....[144]....
        /*0fc8*/ 	.word	0x00022c10
        /*0fcc*/ 	.word	0x00000004
        /*0fd0*/ 	.word	0x00000000
        /*0fd4*/ 	.short	0x010a
        /*0fd6*/ 	.byte	0xff
	.zero		1


	//   ....[145]....
        /*0fd8*/ 	.word	0x00022c70
        /*0fdc*/ 	.word	0x00000005
        /*0fe0*/ 	.word	0x00000000
        /*0fe4*/ 	.short	0x010a
        /*0fe6*/ 	.byte	0xff
	.zero		1


	//   ....[146]....
        /*0fe8*/ 	.word	0x00022cd0
        /*0fec*/ 	.word	0x00000003
        /*0ff0*/ 	.word	0x00000000
        /*0ff4*/ 	.short	0x010a
        /*0ff6*/ 	.byte	0xff
	.zero		1


	//   ....[147]....
        /*0ff8*/ 	.word	0x00022d30
        /*0ffc*/ 	.word	0x00000000
        /*1000*/ 	.word	0x00000000
        /*1004*/ 	.short	0x010a
        /*1006*/ 	.byte	0xff
	.zero		1


	//   ....[148]....
        /*1008*/ 	.word	0x00022d90
        /*100c*/ 	.word	0x00000004
        /*1010*/ 	.word	0x00000000
        /*1014*/ 	.short	0x010a
        /*1016*/ 	.byte	0xff
	.zero		1


	//   ....[149]....
        /*1018*/ 	.word	0x00022df0
        /*101c*/ 	.word	0x00000003
        /*1020*/ 	.word	0x00000000
        /*1024*/ 	.short	0x010a
        /*1026*/ 	.byte	0xff
	.zero		1


	//   ....[150]....
        /*1028*/ 	.word	0x00022e50
        /*102c*/ 	.word	0x00000003
        /*1030*/ 	.word	0x00000000
        /*1034*/ 	.short	0x010a
        /*1036*/ 	.byte	0xff
	.zero		1


	//   ....[151]....
        /*1038*/ 	.word	0x00022eb0
        /*103c*/ 	.word	0x00000000
        /*1040*/ 	.word	0x00000000
        /*1044*/ 	.short	0x010a
        /*1046*/ 	.byte	0xff
	.zero		1


	//   ....[152]....
        /*1048*/ 	.word	0x00022f10
        /*104c*/ 	.word	0x00000003
        /*1050*/ 	.word	0x00038010
        /*1054*/ 	.short	0x010a
        /*1056*/ 	.byte	0xff
	.zero		1


	//   ....[153]....
        /*1058*/ 	.word	0x00022f70
        /*105c*/ 	.word	0x00000000
        /*1060*/ 	.word	0x00038038
        /*1064*/ 	.short	0x010a
        /*1066*/ 	.byte	0xff
	.zero		1


	//   ....[154]....
        /*1068*/ 	.word	0x00022fd0
        /*106c*/ 	.word	0x00000003
        /*1070*/ 	.word	0x00038018
        /*1074*/ 	.short	0x010a
        /*1076*/ 	.byte	0xff
	.zero		1


	//   ....[155]....
        /*1078*/ 	.word	0x00023030
        /*107c*/ 	.word	0x00000000
        /*1080*/ 	.word	0x00038038
        /*1084*/ 	.short	0x010a
        /*1086*/ 	.byte	0xff
	.zero		1


	//   ....[156]....
        /*1088*/ 	.word	0x00023090
        /*108c*/ 	.word	0x00000000
        /*1090*/ 	.word	0x00038038
        /*1094*/ 	.short	0x010a
        /*1096*/ 	.byte	0xff
	.zero		1


	//   ....[157]....
        /*1098*/ 	.word	0x000230f0
        /*109c*/ 	.word	0x00000000
        /*10a0*/ 	.word	0x00038038
        /*10a4*/ 	.short	0x010a
        /*10a6*/ 	.byte	0xff
	.zero		1


	//   ....[158]....
        /*10a8*/ 	.word	0x00023150
        /*10ac*/ 	.word	0x00000000
        /*10b0*/ 	.word	0x00038038
        /*10b4*/ 	.short	0x010a
        /*10b6*/ 	.byte	0xff
	.zero		1


	//   ....[159]....
        /*10b8*/ 	.word	0x000231b0
        /*10bc*/ 	.word	0x00000000
        /*10c0*/ 	.word	0x00038038
        /*10c4*/ 	.short	0x010a
        /*10c6*/ 	.byte	0xff
	.zero		1


	//   ....[160]....
        /*10c8*/ 	.word	0x00023210
        /*10cc*/ 	.word	0x00000000
        /*10d0*/ 	.word	0x00038038
        /*10d4*/ 	.short	0x010a
        /*10d6*/ 	.byte	0xff
	.zero		1


	//   ....[161]....
        /*10d8*/ 	.word	0x00023270
        /*10dc*/ 	.word	0x00000000
        /*10e0*/ 	.word	0x00038038
        /*10e4*/ 	.short	0x010a
        /*10e6*/ 	.byte	0xff
	.zero		1


	//   ....[162]....
        /*10e8*/ 	.word	0x000232d0
        /*10ec*/ 	.word	0x00000000
        /*10f0*/ 	.word	0x00038038
        /*10f4*/ 	.short	0x010a
        /*10f6*/ 	.byte	0xff
	.zero		1


	//   ....[163]....
        /*10f8*/ 	.word	0x00023330
        /*10fc*/ 	.word	0x00000000
        /*1100*/ 	.word	0x00038038
        /*1104*/ 	.short	0x010a
        /*1106*/ 	.byte	0xff
	.zero		1


	//   ....[164]....
        /*1108*/ 	.word	0x00023390
        /*110c*/ 	.word	0x00000000
        /*1110*/ 	.word	0x00038038
        /*1114*/ 	.short	0x010a
        /*1116*/ 	.byte	0xff
	.zero		1


	//   ....[165]....
        /*1118*/ 	.word	0x000233f0
        /*111c*/ 	.word	0x00000000
        /*1120*/ 	.word	0x00038038
        /*1124*/ 	.short	0x010a
        /*1126*/ 	.byte	0xff
	.zero		1


	//   ....[166]....
        /*1128*/ 	.word	0x00023450
        /*112c*/ 	.word	0x00000000
        /*1130*/ 	.word	0x00038038
        /*1134*/ 	.short	0x010a
        /*1136*/ 	.byte	0xff
	.zero		1


	//   ....[167]....
        /*1138*/ 	.word	0x000234b0
        /*113c*/ 	.word	0x00000000
        /*1140*/ 	.word	0x00038038
        /*1144*/ 	.short	0x010a
        /*1146*/ 	.byte	0xff
	.zero		1


	//   ....[168]....
        /*1148*/ 	.word	0x00023510
        /*114c*/ 	.word	0x00000000
        /*1150*/ 	.word	0x00038038
        /*1154*/ 	.short	0x010a
        /*1156*/ 	.byte	0xff
	.zero		1


	//   ....[169]....
        /*1158*/ 	.word	0x00023570
        /*115c*/ 	.word	0x00000000
        /*1160*/ 	.word	0x00038038
        /*1164*/ 	.short	0x010a
        /*1166*/ 	.byte	0xff
	.zero		1


	//   ....[170]....
        /*1168*/ 	.word	0x000235d0
        /*116c*/ 	.word	0x00000005
        /*1170*/ 	.word	0x000380b0
        /*1174*/ 	.short	0x010a
        /*1176*/ 	.byte	0xff
	.zero		1


	//   ....[171]....
        /*1178*/ 	.word	0x00023630
        /*117c*/ 	.word	0x00000005
        /*1180*/ 	.word	0x000380b8
        /*1184*/ 	.short	0x010a
        /*1186*/ 	.byte	0xff
	.zero		1


	//----- nvinfo : EIATTR_NUM_MBARRIERS
	.align		4
.L_66:
        /*1188*/ 	.byte	0x03, 0x38
        /*118a*/ 	.short	0x001c


	//----- nvinfo : EIATTR_EXIT_INSTR_OFFSETS
	.align		4
        /*118c*/ 	.byte	0x04, 0x1c
        /*118e*/ 	.short	(.L_68 - .L_67)


	//   ....[0]....
.L_67:
        /*1190*/ 	.word	0x000017e0


	//   ....[1]....
        /*1194*/ 	.word	0x00005120


	//   ....[2]....
        /*1198*/ 	.word	0x00005180


	//   ....[3]....
        /*119c*/ 	.word	0x00011c60


	//   ....[4]....
        /*11a0*/ 	.word	0x00011cd0


	//   ....[5]....
        /*11a4*/ 	.word	0x0001c620


	//   ....[6]....
        /*11a8*/ 	.word	0x0001c6b0


	//   ....[7]....
        /*11ac*/ 	.word	0x0001c710


	//   ....[8]....
        /*11b0*/ 	.word	0x0001f990


	//   ....[9]....
        /*11b4*/ 	.word	0x0001f9f0


	//   ....[10]....
        /*11b8*/ 	.word	0x00021dd0


	//   ....[11]....
        /*11bc*/ 	.word	0x00022090


	//----- nvinfo : EIATTR_INDIRECT_BRANCH_TARGETS
	.align		4
.L_68:
        /*11c0*/ 	.byte	0x04, 0x34
        /*11c2*/ 	.short	(.L_70 - .L_69)


	//   ....[0]....
.L_69:
        /*11c4*/ 	.word	.L_x_538@srel
        /*11c8*/ 	.short	0x0
        /*11ca*/ 	.short	0x0
        /*11cc*/ 	.word	0x3
        /*11d0*/ 	.word	.L_x_539@srel
        /*11d4*/ 	.word	.L_x_540@srel
        /*11d8*/ 	.word	.L_x_541@srel


	//----- nvinfo : EIATTR_MAX_THREADS
	.align		4
.L_70:
        /*11dc*/ 	.byte	0x04, 0x05
        /*11de*/ 	.short	(.L_72 - .L_71)
.L_71:
        /*11e0*/ 	.word	0x00000200
        /*11e4*/ 	.word	0x00000001
        /*11e8*/ 	.word	0x00000001


	//----- nvinfo : EIATTR_CRS_STACK_SIZE
	.align		4
.L_72:
        /*11ec*/ 	.byte	0x04, 0x1e
        /*11ee*/ 	.short	(.L_74 - .L_73)
.L_73:
        /*11f0*/ 	.word	0x00000000


	//----- nvinfo : EIATTR_CBANK_PARAM_SIZE
	.align		4
.L_74:
        /*11f4*/ 	.byte	0x03, 0x19
        /*11f6*/ 	.short	0x0600


	//----- nvinfo : EIATTR_PARAM_CBANK
	.align		4
        /*11f8*/ 	.byte	0x04, 0x0a
        /*11fa*/ 	.short	(.L_76 - .L_75)
	.align		4
.L_75:
        /*11fc*/ 	.word	index@(.nv.constant0._ZN7cutlass13device_kernelINS_4fmha6kernel36Sm100FmhaFwdKernelTmaWarpspecializedIN4cute5tupleIJiiiNS5_IJNS5_IJiiEEEiEEEEEENS1_10collective38Sm100FmhaFwdMainloopTmaWarpspecializedINS_6half_tEffNS5_IJNS4_1CILi256EEENSC_ILi128EEESE_EEENS5_IJiNSC_ILi1EEES7_EEENS5_IJiSG_NS5_IJNS5_IJNSC_ILi0EEEiEEEiEEEEEESL_NS9_12ResidualMaskENS5_IJNSC_ILi2EEESG_SG_EEENSC_ILb0EEEEENS9_38Sm100FmhaFwdEpilogueTmaWarpspecializedISB_fNS5_IJSE_SE_SE_EEESH_NS5_IJSG_S7_EEESP_EENS2_23PersistentTileSchedulerENS2_41Sm100FmhaCtxKernelWarpspecializedScheduleEEEEEvNT_6ParamsE)
        /*1200*/ 	.short	0x0380
        /*1202*/ 	.short	0x0600


	//----- nvinfo : EIATTR_SW_WAR
	.align		4
.L_76:
        /*1204*/ 	.byte	0x04, 0x36
        /*1206*/ 	.short	(.L_78 - .L_77)
.L_77:
        /*1208*/ 	.word	0x00000008
.L_78:


//--------------------- .nv.callgraph             --------------------------
	.section	.nv.callgraph,"",@"SHT_CUDA_CALLGRAPH"
	.align	4
	.sectionentsize	8
	.align		4
        /*0000*/ 	.word	0x00000000
	.align		4
        /*0004*/ 	.word	0xffffffff
	.align		4
        /*0008*/ 	.word	index@(_ZN7cutlass13device_kernelINS_4fmha6kernel36Sm100FmhaFwdKernelTmaWarpspecializedIN4cute5tupleIJiiiNS5_IJNS5_IJiiEEEiEEEEEENS1_10collective38Sm100FmhaFwdMainloopTmaWarpspecializedINS_6half_tEffNS5_IJNS4_1CILi256EEENSC_ILi128EEESE_EEENS5_IJiNSC_ILi1EEES7_EEENS5_IJiSG_NS5_IJNS5_IJNSC_ILi0EEEiEEEiEEEEEESL_NS9_12ResidualMaskENS5_IJNSC_ILi2EEESG_SG_EEENSC_ILb0EEEEENS9_38Sm100FmhaFwdEpilogueTmaWarpspecializedISB_fNS5_IJSE_SE_SE_EEESH_NS5_IJSG_S7_EEESP_EENS2_23PersistentTileSchedulerENS2_41Sm100FmhaCtxKernelWarpspecializedScheduleEEEEEvNT_6ParamsE)
	.align		4
        /*000c*/ 	.word	index@(__assertfail)
	.align		4
        /*0010*/ 	.word	index@(_ZN7cutlass13device_kernelINS_4fmha6kernel36Sm100FmhaFwdKernelTmaWarpspecializedIN4cute5tupleIJiiiNS5_IJNS5_IJiiEEEiEEEEEENS1_10collective38Sm100FmhaFwdMainloopTmaWarpspecializedINS_6half_tEffNS5_IJNS4_1CILi256EEENSC_ILi128EEESE_EEENS5_IJiNSC_ILi1EEES7_EEENS5_IJiSG_NS5_IJNS5_IJNSC_ILi0EEEiEEEiEEEEEESL_NS9_12ResidualMaskENS5_IJNSC_ILi2EEESG_SG_EEENSC_ILb0EEEEENS9_38Sm100FmhaFwdEpilogueTmaWarpspecializedISB_fNS5_IJSE_SE_SE_EEESH_NS5_IJSG_S7_EEESP_EENS2_23PersistentTileSchedulerENS2_41Sm100FmhaCtxKernelWarpspecializedScheduleEEEEEvNT_6ParamsE)
	.align		4
        /*0014*/ 	.word	index@(vprintf)
	.align		4
        /*0018*/ 	.word	0x00000000
	.align		4
        /*001c*/ 	.word	0xfffffffe
	.align		4
        /*0020*/ 	.word	0x00000000
	.align		4
        /*0024*/ 	.word	0xfffffffd
	.align		4
        /*0028*/ 	.word	0x00000000
	.align		4
        /*002c*/ 	.word	0xfffffffc


//--------------------- .nv.constant4             --------------------------
	.section	.nv.constant4,"a",@progbits
	.align	8
	.align		8
.nv.constant4:
        /*0000*/ 	.dword	vprintf
	.align		8
        /*0008*/ 	.dword	__assertfail
	.align		8
        /*0010*/ 	.dword	__unnamed_1
	.align		8
        /*0018*/ 	.dword	__unnamed_2
	.align		8
        /*0020*/ 	.dword	__unnamed_3
	.align		8
        /*0028*/ 	.dword	__unnamed_4
	.align		8
        /*0030*/ 	.dword	__unnamed_5
	.align		8
        /*0038*/ 	.dword	__unnamed_6
	.align		8
        /*0040*/ 	.dword	__unnamed_7
	.align		8
        /*0048*/ 	.dword	_ZN39_INTERNAL_316cbd76_4_k_cu_f69da0bf_33424cuda3std3__45__cpo5beginE
	.align		8
        /*0050*/ 	.dword	_ZN39_INTERNAL_316cbd76_4_k_cu_f69da0bf_33424cuda3std3__45__cpo3endE
	.align		8
        /*0058*/ 	.dword	_ZN39_INTERNAL_316cbd76_4_k_cu_f69da0bf_33424cuda3std3__45__cpo6cbeginE
	.align		8
        /*0060*/ 	.dword	_ZN39_INTERNAL_316cbd76_4_k_cu_f69da0bf_33424cuda3std3__45__cpo4cendE
	.align		8
        /*0068*/ 	.dword	_ZN39_INTERNAL_316cbd76_4_k_cu_f69da0bf_33424cuda3std3__441_GLOBAL__N__316cbd76_4_k_cu_f69da0bf_33426ignoreE
	.align		8
        /*0070*/ 	.dword	_ZN39_INTERNAL_316cbd76_4_k_cu_f69da0bf_33424cuda3std3__419piecewise_constructE
	.align		8
        /*0078*/ 	.dword	_ZN39_INTERNAL_316cbd76_4_k_cu_f69da0bf_33424cuda3std3__48in_placeE
	.align		8
        /*0080*/ 	.dword	_ZN39_INTERNAL_316cbd76_4_k_cu_f69da0bf_33424cuda3std6ranges3__45__cpo4swapE
	.align		8
        /*0088*/ 	.dword	_ZN39_INTERNAL_316cbd76_4_k_cu_f69da0bf_33424cuda3std6ranges3__45__cpo9iter_moveE
	.align		8
        /*0090*/ 	.dword	_ZN39_INTERNAL_316cbd76_4_k_cu_f69da0bf_33424cute7productE
	.align		8
        /*0098*/ 	.dword	_ZN39_INTERNAL_316cbd76_4_k_cu_f69da0bf_33424cute1_E
	.align		8
        /*00a0*/ 	.dword	$str$22
	.align		8
        /*00a8*/ 	.dword	$str$23
	.align		8
        /*00b0*/ 	.dword	$str$26
	.align		8
        /*00b8*/ 	.dword	$str$27
	.align		8
        /*00c0*/ 	.dword	$str$28
	.align		8
        /*00c8*/ 	.dword	$str$29
	.align		8
        /*00d0*/ 	.dword	$str$30
	.align		8
        /*00d8*/ 	.dword	$str$31
	.align		8
        /*00e0*/ 	.dword	$str$32
	.align		8
        /*00e8*/ 	.dword	$str$33
	.align		8
        /*00f0*/ 	.dword	$str$34
	.align		8
        /*00f8*/ 	.dword	$str$35
	.align		8
        /*0100*/ 	.dword	$str$36
	.align		8
        /*0108*/ 	.dword	$str$37


//--------------------- .nv.constant2._ZN7cutlass13device_kernelINS_4fmha6kernel36Sm100FmhaFwdKernelTmaWarpspecializedIN4cute5tupleIJiiiNS5_IJNS5_IJiiEEEiEEEEEENS1_10collective38Sm100FmhaFwdMainloopTmaWarpspecializedINS_6half_tEffNS5_IJNS4_1CILi256EEENSC_ILi128EEESE_EEENS5_IJiNSC_ILi1EEES7_EEENS5_IJiSG_NS5_IJNS5_IJNSC_ILi0EEEiEEEiEEEEEESL_NS9_12ResidualMaskENS5_IJNSC_ILi2EEESG_SG_EEENSC_ILb0EEEEENS9_38Sm100FmhaFwdEpilogueTmaWarpspecializedISB_fNS5_IJSE_SE_SE_EEESH_NS5_IJSG_S7_EEESP_EENS2_23PersistentTileSchedulerENS2_41Sm100FmhaCtxKernelWarpspecializedScheduleEEEEEvNT_6ParamsE --------------------------
	.section	.nv.constant2._ZN7cutlass13device_kernelINS_4fmha6kernel36Sm100FmhaFwdKernelTmaWarpspecializedIN4cute5tupleIJiiiNS5_IJNS5_IJiiEEEiEEEEEENS1_10collective38Sm100FmhaFwdMainloopTmaWarpspecializedINS_6half_tEffNS5_IJNS4_1CILi256EEENSC_ILi128EEESE_EEENS5_IJiNSC_ILi1EEES7_EEENS5_IJiSG_NS5_IJNS5_IJNSC_ILi0EEEiEEEiEEEEEESL_NS9_12ResidualMaskENS5_IJNSC_ILi2EEESG_SG_EEENSC_ILb0EEEEENS9_38Sm100FmhaFwdEpilogueTmaWarpspecializedISB_fNS5_IJSE_SE_SE_EEESH_NS5_IJSG_S7_EEESP_EENS2_23PersistentTileSchedulerENS2_41Sm100FmhaCtxKernelWarpspecializedScheduleEEEEEvNT_6ParamsE,"a",@progbits
	.sectionflags	@""
	.align	4
.nv.constant2._ZN7cutlass13device_kernelINS_4fmha6kernel36Sm100FmhaFwdKernelTmaWarpspecializedIN4cute5tupleIJiiiNS5_IJNS5_IJiiEEEiEEEEEENS1_10collective38Sm100FmhaFwdMainloopTmaWarpspecializedINS_6half_tEffNS5_IJNS4_1CILi256EEENSC_ILi128EEESE_EEENS5_IJiNSC_ILi1EEES7_EEENS5_IJiSG_NS5_IJNS5_IJNSC_ILi0EEEiEEEiEEEEEESL_NS9_12ResidualMaskENS5_IJNSC_ILi2EEESG_SG_EEENSC_ILb0EEEEENS9_38Sm100FmhaFwdEpilogueTmaWarpspecializedISB_fNS5_IJSE_SE_SE_EEESH_NS5_IJSG_S7_EEESP_EENS2_23PersistentTileSchedulerENS2_41Sm100FmhaCtxKernelWarpspecializedScheduleEEEEEvNT_6ParamsE:
        /*0000*/ 	.byte	0xc0, 0xc6, 0x01, 0x00, 0xa0, 0xf9, 0x01, 0x00, 0x90, 0xc6, 0x01, 0x00


//--------------------- .text._ZN7cutlass13device_kernelINS_4fmha6kernel36Sm100FmhaFwdKernelTmaWarpspecializedIN4cute5tupleIJiiiNS5_IJNS5_IJiiEEEiEEEEEENS1_10collective38Sm100FmhaFwdMainloopTmaWarpspecializedINS_6half_tEffNS5_IJNS4_1CILi256EEENSC_ILi128EEESE_EEENS5_IJiNSC_ILi1EEES7_EEENS5_IJiSG_NS5_IJNS5_IJNSC_ILi0EEEiEEEiEEEEEESL_NS9_12ResidualMaskENS5_IJNSC_ILi2EEESG_SG_EEENSC_ILb0EEEEENS9_38Sm100FmhaFwdEpilogueTmaWarpspecializedISB_fNS5_IJSE_SE_SE_EEESH_NS5_IJSG_S7_EEESP_EENS2_23PersistentTileSchedulerENS2_41Sm100FmhaCtxKernelWarpspecializedScheduleEEEEEvNT_6ParamsE --------------------------
	.section	.text._ZN7cutlass13device_kernelINS_4fmha6kernel36Sm100FmhaFwdKernelTmaWarpspecializedIN4cute5tupleIJiiiNS5_IJNS5_IJiiEEEiEEEEEENS1_10collective38Sm100FmhaFwdMainloopTmaWarpspecializedINS_6half_tEffNS5_IJNS4_1CILi256EEENSC_ILi128EEESE_EEENS5_IJiNSC_ILi1EEES7_EEENS5_IJiSG_NS5_IJNS5_IJNSC_ILi0EEEiEEEiEEEEEESL_NS9_12ResidualMaskENS5_IJNSC_ILi2EEESG_SG_EEENSC_ILb0EEEEENS9_38Sm100FmhaFwdEpilogueTmaWarpspecializedISB_fNS5_IJSE_SE_SE_EEESH_NS5_IJSG_S7_EEESP_EENS2_23PersistentTileSchedulerENS2_41Sm100FmhaCtxKernelWarpspecializedScheduleEEEEEvNT_6ParamsE,"ax",@progbits
	.align	128
.text._ZN7cutlass13device_kernelINS_4fmha6kernel36Sm100FmhaFwdKernelTmaWarpspecializedIN4cute5tupleIJiiiNS5_IJNS5_IJiiEEEiEEEEEENS1_10collective38Sm100FmhaFwdMainloopTmaWarpspecializedINS_6half_tEffNS5_IJNS4_1CILi256EEENSC_ILi128EEESE_EEENS5_IJiNSC_ILi1EEES7_EEENS5_IJiSG_NS5_IJNS5_IJNSC_ILi0EEEiEEEiEEEEEESL_NS9_12ResidualMaskENS5_IJNSC_ILi2EEESG_SG_EEENSC_ILb0EEEEENS9_38Sm100FmhaFwdEpilogueTmaWarpspecializedISB_fNS5_IJSE_SE_SE_EEESH_NS5_IJSG_S7_EEESP_EENS2_23PersistentTileSchedulerENS2_41Sm100FmhaCtxKernelWarpspecializedScheduleEEEEEvNT_6ParamsE:
        .type           _ZN7cutlass13device_kernelINS_4fmha6kernel36Sm100FmhaFwdKernelTmaWarpspecializedIN4cute5tupleIJiiiNS5_IJNS5_IJiiEEEiEEEEEENS1_10collective38Sm100FmhaFwdMainloopTmaWarpspecializedINS_6half_tEffNS5_IJNS4_1CILi256EEENSC_ILi128EEESE_EEENS5_IJiNSC_ILi1EEES7_EEENS5_IJiSG_NS5_IJNS5_IJNSC_ILi0EEEiEEEiEEEEEESL_NS9_12ResidualMaskENS5_IJNSC_ILi2EEESG_SG_EEENSC_ILb0EEEEENS9_38Sm100FmhaFwdEpilogueTmaWarpspecializedISB_fNS5_IJSE_SE_SE_EEESH_NS5_IJSG_S7_EEESP_EENS2_23PersistentTileSchedulerENS2_41Sm100FmhaCtxKernelWarpspecializedScheduleEEEEEvNT_6ParamsE,@function
        .size           _ZN7cutlass13device_kernelINS_4fmha6kernel36Sm100FmhaFwdKernelTmaWarpspecializedIN4cute5tupleIJiiiNS5_IJNS5_IJiiEEEiEEEEEENS1_10collective38Sm100FmhaFwdMainloopTmaWarpspecializedINS_6half_tEffNS5_IJNS4_1CILi256EEENSC_ILi128EEESE_EEENS5_IJiNSC_ILi1EEES7_EEENS5_IJiSG_NS5_IJNS5_IJNSC_ILi0EEEiEEEiEEEEEESL_NS9_12ResidualMaskENS5_IJNSC_ILi2EEESG_SG_EEENSC_ILb0EEEEENS9_38Sm100FmhaFwdEpilogueTmaWarpspecializedISB_fNS5_IJSE_SE_SE_EEESH_NS5_IJSG_S7_EEESP_EENS2_23PersistentTileSchedulerENS2_41Sm100FmhaCtxKernelWarpspecializedScheduleEEEEEvNT_6ParamsE,(.L_x_542 - _ZN7cutlass13device_kernelINS_4fmha6kernel36Sm100FmhaFwdKernelTmaWarpspecializedIN4cute5tupleIJiiiNS5_IJNS5_IJiiEEEiEEEEEENS1_10collective38Sm100FmhaFwdMainloopTmaWarpspecializedINS_6half_tEffNS5_IJNS4_1CILi256EEENSC_ILi128EEESE_EEENS5_IJiNSC_ILi1EEES7_EEENS5_IJiSG_NS5_IJNS5_IJNSC_ILi0EEEiEEEiEEEEEESL_NS9_12ResidualMaskENS5_IJNSC_ILi2EEESG_SG_EEENSC_ILb0EEEEENS9_38Sm100FmhaFwdEpilogueTmaWarpspecializedISB_fNS5_IJSE_SE_SE_EEESH_NS5_IJSG_S7_EEESP_EENS2_23PersistentTileSchedulerENS2_41Sm100FmhaCtxKernelWarpspecializedScheduleEEEEEvNT_6ParamsE)
        .other          _ZN7cutlass13device_kernelINS_4fmha6kernel36Sm100FmhaFwdKernelTmaWarpspecializedIN4cute5tupleIJiiiNS5_IJNS5_IJiiEEEiEEEEEENS1_10collective38Sm100FmhaFwdMainloopTmaWarpspecializedINS_6half_tEffNS5_IJNS4_1CILi256EEENSC_ILi128EEESE_EEENS5_IJiNSC_ILi1EEES7_EEENS5_IJiSG_NS5_IJNS5_IJNSC_ILi0EEEiEEEiEEEEEESL_NS9_12ResidualMaskENS5_IJNSC_ILi2EEESG_SG_EEENSC_ILb0EEEEENS9_38Sm100FmhaFwdEpilogueTmaWarpspecializedISB_fNS5_IJSE_SE_SE_EEESH_NS5_IJSG_S7_EEESP_EENS2_23PersistentTileSchedulerENS2_41Sm100FmhaCtxKernelWarpspecializedScheduleEEEEEvNT_6ParamsE,@"STO_CUDA_ENTRY STV_DEFAULT"
_ZN7cutlass13device_kernelINS_4fmha6kernel36Sm100FmhaFwdKernelTmaWarpspecializedIN4cute5tupleIJiiiNS5_IJNS5_IJiiEEEiEEEEEENS1_10collective38Sm100FmhaFwdMainloopTmaWarpspecializedINS_6half_tEffNS5_IJNS4_1CILi256EEENSC_ILi128EEESE_EEENS5_IJiNSC_ILi1EEES7_EEENS5_IJiSG_NS5_IJNS5_IJNSC_ILi0EEEiEEEiEEEEEESL_NS9_12ResidualMaskENS5_IJNSC_ILi2EEESG_SG_EEENSC_ILb0EEEEENS9_38Sm100FmhaFwdEpilogueTmaWarpspecializedISB_fNS5_IJSE_SE_SE_EEESH_NS5_IJSG_S7_EEESP_EENS2_23PersistentTileSchedulerENS2_41Sm100FmhaCtxKernelWarpspecializedScheduleEEEEEvNT_6ParamsE:
[----:B------:R-:W1:Y:S02]  /*0000*/  LDC R1, c[0x0][0x37c] ;  /* 0x0000df00ff017b82 */ /* 0x000e640000000800 */
[----:B-1----:R-:W-:-:S04]  /*0010*/  IADD3 R1, PT, PT, R1, -0xc0, RZ ;  /* 0xffffff4001017810 */ /* 0x002fc80007ffe0ff */
[----:B------:R-:W-:Y:S01]  /*0020*/  R2UR UR41, R1 ;  /* 0x00000000012972ca */ /* 0x000fe200000e0000 */
[----:B------:R-:W1:Y:S01]  /*0030*/  S2R R0, SR_TID.X ;  /* 0x0000000000007919 */ /* 0x000e620000002100 */
[----:B------:R-:W2:Y:S01]  /*0040*/  LDCU UR4, c[0x0][0x2f8] ;  /* 0x00005f00ff0477ac */ /* 0x000ea20008000800 */
[----:B------:R-:W3:Y:S01]  /*0050*/  LDCU UR39, c[0x0][0x2fc] ;  /* 0x00005f80ff2777ac */ /* 0x000ee20008000800 */
[----:B------:R-:W-:Y:S02]  /*0060*/  UPLOP3.LUT UP3, UPT, UPT, UPT, UPT, 0x40, 0x4 ;  /* 0x000000000004789c */ /* 0x000fe40003f6e870 */
[----:B------:R-:W-:Y:S02]  /*0070*/  UPLOP3.LUT UP1, UPT, UPT, UPT, UPT, 0x80, 0x8 ;  /* 0x000000000008789c */ /* 0x000fe40003f2f070 */
[----:B------:R-:W-:Y:S02]  /*0080*/  UPLOP3.LUT UP0, UPT, UPT, UPT, UPT, 0x40, 0x4 ;  /* 0x000000000004789c */ /* 0x000fe40003f0e870 */
[----:B------:R-:W-:-:S02]  /*0090*/  UPLOP3.LUT UP6, UPT, UPT, UPT, UPT, 0x40, 0x4 ;  /* 0x000000000004789c */ /* 0x000fc40003fce870 */
[----:B------:R-:W-:Y:S02]  /*00a0*/  UPLOP3.LUT UP5, UPT, UPT, UPT, UPT, 0x40, 0x4 ;  /* 0x000000000004789c */ /* 0x000fe40003fae870 */
[----:B--2---:R-:W-:Y:S02]  /*00b0*/  UIADD3 UR41, UP2, UPT, UR41, UR4, URZ ;  /* 0x0000000429297290 */ /* 0x004fe4000ff5e0ff */
[----:B------:R-:W-:Y:S02]  /*00c0*/  UP2UR UR37, UPR, URZ, 0x8 ;  /* 0x00000008ff257883 */ /* 0x000fe40008000000 */
[----:B---3--:R-:W-:Y:S02]  /*00d0*/  UIADD3.X UR39, UPT, UPT, URZ, UR39, URZ, UP2, !UPT ;  /* 0x00000027ff277290 */ /* 0x008fe400097fe4ff */
[----:B------:R-:W-:Y:S02]  /*00e0*/  UPLOP3.LUT UP2, UPT, UPT, UPT, UPT, 0x80, 0x8 ;  /* 0x000000000008789c */ /* 0x000fe40003f4f070 */
[----:B------:R-:W-:-:S02]  /*00f0*/  UPLOP3.LUT UP4, UPT, UPT, UPT, UPT, 0x40, 0x4 ;  /* 0x000000000004789c */ /* 0x000fc40003f8e870 */
[----:B------:R-:W-:Y:S01]  /*0100*/  UP2UR UR40, UPR, URZ, 0x4 ;  /* 0x00000004ff287883 */ /* 0x000fe20008000000 */
[----:B-1----:R-:W-:-:S05]  /*0110*/  SHF.R.U32.HI R4, RZ, 0x5, R0 ;  /* 0x00000005ff047819 */ /* 0x002fca0000011600 */
[----:B------:R-:W1:Y:S02]  /*0120*/  SHFL.IDX PT, R2, R4, RZ, 0x1f ;  /* 0x00001fff04027589 */ /* 0x000e6400000e0000 */
[----:B-1----:R-:W-:-:S04]  /*0130*/  SHF.R.S32.HI R3, RZ, 0x1f, R2 ;  /* 0x0000001fff037819 */ /* 0x002fc80000011402 */
[----:B------:R-:W-:-:S04]  /*0140*/  LEA.HI R3, R3, R2, RZ, 0x2 ;  /* 0x0000000203037211 */ /* 0x000fc800078f10ff */
[----:B------:R-:W-:-:S04]  /*0150*/  SHF.R.S32.HI R3, RZ, 0x2, R3 ;  /* 0x00000002ff037819 */ /* 0x000fc80000011403 */
[----:B------:R-:W-:-:S13]  /*0160*/  ISETP.NE.AND P0, PT, R3, RZ, PT ;  /* 0x000000ff0300720c */ /* 0x000fda0003f05270 */
[----:B------:R-:W-:Y:S05]  /*0170*/  @!P0 BRA `(.L_x_0) ;  /* 0x0000000400248947 */ /* 0x000fea0003800000 */
[----:B------:R-:W-:-:S13]  /*0180*/  ISETP.NE.AND P0, PT, R3, 0x2, PT ;  /* 0x000000020300780c */ /* 0x000fda0003f05270 */
[----:B------:R-:W-:Y:S05]  /*0190*/  @!P0 BRA `(.L_x_1) ;  /* 0x0000000000f48947 */ /* 0x000fea0003800000 */
[----:B------:R-:W-:-:S13]  /*01a0*/  ISETP.NE.AND P0, PT, R3, 0x1, PT ;  /* 0x000000010300780c */ /* 0x000fda0003f05270 */
[----:B------:R-:W-:Y:S05]  /*01b0*/  @P0 BRA `(.L_x_2) ;  /* 0x00000000002c0947 */ /* 0x000fea0003800000 */
[----:B------:R-:W-:Y:S01]  /*01c0*/  HFMA2 R3, -RZ, RZ, 0, 5.9604644775390625e-08 ;  /* 0x00000001ff037431 */ /* 0x000fe200000001ff */
[----:B------:R-:W-:Y:S02]  /*01d0*/  UPLOP3.LUT UP3, UPT, UPT, UPT, UPT, 0x40, 0x4 ;  /* 0x000000000004789c */ /* 0x000fe40003f6e870 */
[----:B------:R-:W-:Y:S02]  /*01e0*/  UPLOP3.LUT UP2, UPT, UPT, UPT, UPT, 0x40, 0x4 ;  /* 0x000000000004789c */ /* 0x000fe40003f4e870 */
[----:B------:R-:W-:Y:S02]  /*01f0*/  UPLOP3.LUT UP1, UPT, UPT, UPT, UPT, 0x80, 0x8 ;  /* 0x000000000008789c */ /* 0x000fe40003f2f070 */
[----:B------:R-:W-:Y:S02]  /*0200*/  UPLOP3.LUT UP0, UPT, UPT, UPT, UPT, 0x40, 0x4 ;  /* 0x000000000004789c */ /* 0x000fe40003f0e870 */
[----:B------:R-:W-:Y:S02]  /*0210*/  UPLOP3.LUT UP6, UPT, UPT, UPT, UPT, 0x40, 0x4 ;  /* 0x000000000004789c */ /* 0x000fe40003fce870 */
[----:B------:R-:W-:-:S02]  /*0220*/  UPLOP3.LUT UP5, UPT, UPT, UPT, UPT, 0x40, 0x4 ;  /* 0x000000000004789c */ /* 0x000fc40003fae870 */
[----:B------:R-:W-:Y:S02]  /*0230*/  UPLOP3.LUT UP4, UPT, UPT, UPT, UPT, 0x80, 0x8 ;  /* 0x000000000008789c */ /* 0x000fe40003f8f070 */
[----:B------:R-:W-:Y:S02]  /*0240*/  UP2UR UR37, UPR, URZ, 0x8 ;  /* 0x00000008ff257883 */ /* 0x000fe40008000000 */
[----:B------:R-:W-:Y:S01]  /*0250*/  UP2UR UR40, UPR, URZ, 0x4 ;  /* 0x00000004ff287883 */ /* 0x000fe20008000000 */
[----:B------:R-:W-:Y:S11]  /*0260*/  BRA `(.L_x_0) ;  /* 0x0000000000e87947 */ /* 0x000ff60003800000 */
.L_x_2:
[----:B------:R-:W-:Y:S01]  /*0270*/  ISETP.NE.AND P0, PT, R2, 0xc, PT ;  /* 0x0000000c0200780c */ /* 0x000fe20003f05270 */
[----:B------:R-:W-:Y:S01]  /*0280*/  UPLOP3.LUT UP2, UPT, UPT, UPT, UPT, 0x40, 0x4 ;  /* 0x000000000004789c */ /* 0x000fe20003f4e870 */
[----:B------:R-:W-:Y:S01]  /*0290*/  HFMA2 R3, -RZ, RZ, 0, 1.78813934326171875e-07 ;  /* 0x00000003ff037431 */ /* 0x000fe200000001ff */
[----:B------:R-:W-:Y:S02]  /*02a0*/  UPLOP3.LUT UP1, UPT, UPT, UPT, UPT, 0x80, 0x8 ;  /* 0x000000000008789c */ /* 0x000fe40003f2f070 */
[----:B------:R-:W-:Y:S02]  /*02b0*/  UP2UR UR37, UPR, URZ, 0x4 ;  /* 0x00000004ff257883 */ /* 0x000fe40008000000 */
[----:B------:R-:W-:Y:S02]  /*02c0*/  UPLOP3.LUT UP2, UPT, UPT, UPT, UPT, 0x40, 0x4 ;  /* 0x000000000004789c */ /* 0x000fe40003f4e870 */
[----:B------:R-:W-:Y:S02]  /*02d0*/  UPLOP3.LUT UP0, UPT, UPT, UPT, UPT, 0x40, 0x4 ;  /* 0x000000000004789c */ /* 0x000fe40003f0e870 */
[----:B------:R-:W-:-:S02]  /*02e0*/  UPLOP3.LUT UP6, UPT, UPT, UPT, UPT, 0x40, 0x4 ;  /* 0x000000000004789c */ /* 0x000fc40003fce870 */
[----:B------:R-:W-:Y:S02]  /*02f0*/  UPLOP3.LUT UP5, UPT, UPT, UPT, UPT, 0x80, 0x8 ;  /* 0x000000000008789c */ /* 0x000fe40003faf070 */
[----:B------:R-:W-:Y:S02]  /*0300*/  UPLOP3.LUT UP4, UPT, UPT, UPT, UPT, 0x40, 0x4 ;  /* 0x000000000004789c */ /* 0x000fe40003f8e870 */
[----:B------:R-:W-:Y:S01]  /*0310*/  UP2UR UR40, UPR, URZ, 0x4 ;  /* 0x00000004ff287883 */ /* 0x000fe20008000000 */
[----:B------:R-:W-:Y:S11]  /*0320*/  @!P0 BRA `(.L_x_0) ;  /* 0x0000000000b88947 */ /* 0x000ff60003800000 */
[----:B------:R-:W-:-:S13]  /*0330*/  ISETP.NE.AND P0, PT, R2, 0xe, PT ;  /* 0x0000000e0200780c */ /* 0x000fda0003f05270 */
[----:B------:R-:W-:Y:S05]  /*0340*/  @!P0 BRA `(.L_x_3) ;  /* 0x00000000005c8947 */ /* 0x000fea0003800000 */
[----:B------:R-:W-:-:S13]  /*0350*/  ISETP.NE.AND P0, PT, R2, 0xd, PT ;  /* 0x0000000d0200780c */ /* 0x000fda0003f05270 */
[----:B------:R-:W-:Y:S05]  /*0360*/  @P0 BRA `(.L_x_4) ;  /* 0x00000000002c0947 */ /* 0x000fea0003800000 */
[----:B------:R-:W-:Y:S01]  /*0370*/  HFMA2 R3, -RZ, RZ, 0, 2.384185791015625e-07 ;  /* 0x00000004ff037431 */ /* 0x000fe200000001ff */
        /* <DEDUP_REMOVED lines=10> */
.L_x_4:
[----:B------:R-:W-:Y:S01]  /*0420*/  HFMA2 R3, -RZ, RZ, 0, 3.5762786865234375e-07 ;  /* 0x00000006ff037431 */ /* 0x000fe200000001ff */
[----:B------:R-:W-:Y:S02]  /*0430*/  UPLOP3.LUT UP3, UPT, UPT, UPT, UPT, 0x40, 0x4 ;  /* 0x000000000004789c */ /* 0x000fe40003f6e870 */
[----:B------:R-:W-:Y:S02]  /*0440*/  UPLOP3.LUT UP2, UPT, UPT, UPT, UPT, 0x40, 0x4 ;  /* 0x000000000004789c */ /* 0x000fe40003f4e870 */
[----:B------:R-:W-:Y:S02]  /*0450*/  UPLOP3.LUT UP0, UPT, UPT, UPT, UPT, 0x40, 0x4 ;  /* 0x000000000004789c */ /* 0x000fe40003f0e870 */
[----:B------:R-:W-:Y:S02]  /*0460*/  UPLOP3.LUT UP6, UPT, UPT, UPT, UPT, 0x40, 0x4 ;  /* 0x000000000004789c */ /* 0x000fe40003fce870 */
[----:B------:R-:W-:Y:S02]  /*0470*/  UPLOP3.LUT UP5, UPT, UPT, UPT, UPT, 0x40, 0x4 ;  /* 0x000000000004789c */ /* 0x000fe40003fae870 */
[----:B------:R-:W-:-:S02]  /*0480*/  UPLOP3.LUT UP4, UPT, UPT, UPT, UPT, 0x40, 0x4 ;  /* 0x000000000004789c */ /* 0x000fc40003f8e870 */
[----:B------:R-:W-:Y:S02]  /*0490*/  UP2UR UR37, UPR, URZ, 0x8 ;  /* 0x00000008ff257883 */ /* 0x000fe40008000000 */
[----:B------:R-:W-:Y:S01]  /*04a0*/  UP2UR UR40, UPR, URZ, 0x4 ;  /* 0x00000004ff287883 */ /* 0x000fe20008000000 */
[----:B------:R-:W-:Y:S11]  /*04b0*/  BRA `(.L_x_0) ;  /* 0x0000000000547947 */ /* 0x000ff60003800000 */
.L_x_3:
[----:B------:R-:W-:Y:S01]  /*04c0*/  HFMA2 R3, -RZ, RZ, 0, 2.98023223876953125e-07 ;  /* 0x00000005ff037431 */ /* 0x000fe200000001ff */
        /* <DEDUP_REMOVED lines=10> */
.L_x_1:
[----:B------:R-:W-:Y:S01]  /*0570*/  HFMA2 R3, -RZ, RZ, 0, 1.1920928955078125e-07 ;  /* 0x00000002ff037431 */ /* 0x000fe200000001ff */
        /* <DEDUP_REMOVED lines=8> */
[----:B------:R-:W-:-:S12]  /*0600*/  UP2UR UR40, UPR, URZ, 0x4 ;  /* 0x00000004ff287883 */ /* 0x000fd80008000000 */
.L_x_0:
[----:B------:R-:W-:Y:S01]  /*0610*/  ELECT P0, URZ, PT ;  /* 0x0000000000ff782f */ /* 0x000fe20003800000 */
[----:B------:R-:W-:Y:S03]  /*0620*/  BSSY.RECONVERGENT B0, `(.L_x_5) ;  /* 0x000000f000007945 */ /* 0x000fe60003800200 */
[----:B------:R-:W-:Y:S02]  /*0630*/  PLOP3.LUT P2, PT, P0, PT, UP0, 0x5d, 0xd5 ;  /* 0x0000000000d5781c */ /* 0x000fe4000074eb0d */
[----:B------:R-:W-:-:S11]  /*0640*/  PLOP3.LUT P1, PT, P0, PT, UP6, 0x5d, 0xd5 ;  /* 0x0000000000d5781c */ /* 0x000fd6000072eb6d */
[----:B------:R-:W-:Y:S05]  /*0650*/  @P2 BRA `(.L_x_6) ;  /* 0x00000000002c2947 */ /* 0x000fea0003800000 */
[----:B------:R-:W1:Y:S02]  /*0660*/  LDCU.64 UR4, c[0x0][0x348] ;  /* 0x00006900ff0477ac */ /* 0x000e640008000a00 */
[----:B-1----:R-:W-:-:S04]  /*0670*/  UIADD3 UR8, UP0, UPT, UR4, 0x80, URZ ;  /* 0x0000008004087890 */ /* 0x002fc8000ff1e0ff */
[----:B------:R-:W-:Y:S02]  /*0680*/  UIADD3.X UR9, UPT, UPT, URZ, UR5, URZ, UP0, !UPT ;  /* 0x00000005ff097290 */ /* 0x000fe400087fe4ff */
[----:B------:R-:W-:-:S04]  /*0690*/  UIADD3 UR6, UP0, UPT, UR4, 0x180, URZ ;  /* 0x0000018004067890 */ /* 0x000fc8000ff1e0ff */
[----:B------:R-:W-:Y:S02]  /*06a0*/  UIADD3.X UR7, UPT, UPT, URZ, UR5, URZ, UP0, !UPT ;  /* 0x00000005ff077290 */ /* 0x000fe400087fe4ff */
[----:B------:R-:W-:Y:S01]  /*06b0*/  UIADD3 UR4, UP0, UPT, UR4, 0x280, URZ ;  /* 0x0000028004047890 */ /* 0x000fe2000ff1e0ff */
[----:B------:R1:W-:Y:S03]  /*06c0*/  UTMACCTL.PF [UR8] ;  /* 0x00000000080079b9 */ /* 0x0003e60008040000 */
[----:B------:R-:W-:-:S03]  /*06d0*/  UIADD3.X UR5, UPT, UPT, URZ, UR5, URZ, UP0, !UPT ;  /* 0x00000005ff057290 */ /* 0x000fc600087fe4ff */
[----:B------:R1:W-:Y:S06]  /*06e0*/  UTMACCTL.PF [UR6] ;  /* 0x00000000060079b9 */ /* 0x0003ec0008040000 */
[----:B------:R1:W-:Y:S02]  /*06f0*/  UTMACCTL.PF [UR4] ;  /* 0x00000000040079b9 */ /* 0x0003e40008040000 */
[----:B-1----:R-:W-:Y:S01]  /*0700*/  NOP ;  /* 0x0000000000007918 */ /* 0x002fe20000000000 */
.L_x_6:
[----:B------:R-:W-:Y:S05]  /*0710*/  BSYNC.RECONVERGENT B0 ;  /* 0x0000000000007941 */ /* 0x000fea0003800200 */
.L_x_5:
[----:B------:R-:W-:Y:S04]  /*0720*/  BSSY.RECONVERGENT B0, `(.L_x_7) ;  /* 0x000001b000007945 */ /* 0x000fe80003800200 */
[----:B------:R-:W-:Y:S05]  /*0730*/  @P1 BRA `(.L_x_8) ;  /* 0x0000000000241947 */ /* 0x000fea0003800000 */
[----:B------:R-:W1:Y:S01]  /*0740*/  LDCU.64 UR4, c[0x0][0x348] ;  /* 0x00006900ff0477ac */ /* 0x000e620008000a00 */
[----:B------:R-:W-:Y:S02]  /*0750*/  PLOP3.LUT P6, PT, PT, PT, PT, 0x80, 0x8 ;  /* 0x000000000008781c */ /* 0x000fe40003fcf070 */
[----:B------:R-:W-:Y:S02]  /*0760*/  PLOP3.LUT P5, PT, PT, PT, PT, 0x8, 0x80 ;  /* 0x000000000080781c */ /* 0x000fe40003fae170 */
[----:B------:R-:W-:Y:S02]  /*0770*/  PLOP3.LUT P4, PT, PT, PT, PT, 0x80, 0x8 ;  /* 0x000000000008781c */ /* 0x000fe40003f8f070 */
[----:B------:R-:W-:Y:S01]  /*0780*/  PLOP3.LUT P3, PT, PT, PT, PT, 0x80, 0x8 ;  /* 0x000000000008781c */ /* 0x000fe20003f6f070 */
[----:B-1----:R-:W-:-:S04]  /*0790*/  UIADD3 UR4, UP0, UPT, UR4, 0x400, URZ ;  /* 0x0000040004047890 */ /* 0x002fc8000ff1e0ff */
[----:B------:R-:W-:-:S09]  /*07a0*/  UIADD3.X UR5, UPT, UPT, URZ, UR5, URZ, UP0, !UPT ;  /* 0x00000005ff057290 */ /* 0x000fd200087fe4ff */
[----:B------:R1:W-:Y:S02]  /*07b0*/  UTMACCTL.PF [UR4] ;  /* 0x00000000040079b9 */ /* 0x0003e40008040000 */
[----:B-1----:R-:W-:Y:S05]  /*07c0*/  BRA `(.L_x_9) ;  /* 0x0000000000407947 */ /* 0x002fea0003800000 */
.L_x_8:
[----:B------:R-:W-:-:S13]  /*07d0*/  ISETP.NE.AND P1, PT, R3, 0x3, PT ;  /* 0x000000030300780c */ /* 0x000fda0003f25270 */
[----:B------:R-:W-:Y:S05]  /*07e0*/  @!P1 BRA `(.L_x_10) ;  /* 0x0000000000289947 */ /* 0x000fea0003800000 */
[----:B------:R-:W-:Y:S02]  /*07f0*/  ISETP.NE.AND P1, PT, R3, 0x4, PT ;  /* 0x000000040300780c */ /* 0x000fe40003f25270 */
[----:B------:R-:W-:Y:S02]  /*0800*/  PLOP3.LUT P4, PT, PT, PT, PT, 0x80, 0x8 ;  /* 0x000000000008781c */ /* 0x000fe40003f8f070 */
[----:B------:R-:W-:Y:S02]  /*0810*/  PLOP3.LUT P5, PT, PT, PT, PT, 0x8, 0x80 ;  /* 0x000000000080781c */ /* 0x000fe40003fae170 */
[----:B------:R-:W-:Y:S02]  /*0820*/  PLOP3.LUT P6, PT, PT, PT, PT, 0x80, 0x8 ;  /* 0x000000000008781c */ /* 0x000fe40003fcf070 */
[----:B------:R-:W-:-:S05]  /*0830*/  PLOP3.LUT P3, PT, PT, PT, PT, 0x80, 0x8 ;  /* 0x000000000008781c */ /* 0x000fca0003f6f070 */
[----:B------:R-:W-:Y:S08]  /*0840*/  @P1 BRA `(.L_x_9) ;  /* 0x0000000000201947 */ /* 0x000ff00003800000 */
[----:B------:R-:W-:Y:S02]  /*0850*/  PLOP3.LUT P5, PT, PT, PT, PT, 0x8, 0x80 ;  /* 0x000000000080781c */ /* 0x000fe40003fae170 */
[----:B------:R-:W-:Y:S02]  /*0860*/  PLOP3.LUT P6, PT, PT, PT, PT, 0x8, 0x80 ;  /* 0x000000000080781c */ /* 0x000fe40003fce170 */
[----:B------:R-:W-:Y:S01]  /*0870*/  PLOP3.LUT P3, PT, PT, PT, PT, 0x8, 0x80 ;  /* 0x000000000080781c */ /* 0x000fe20003f6e170 */
[----:B------:R-:W-:-:S12]  /*0880*/  BRA `(.L_x_9) ;  /* 0x0000000000107947 */ /* 0x000fd80003800000 */
.L_x_10:
[----:B------:R-:W-:Y:S02]  /*0890*/  PLOP3.LUT P6, PT, PT, PT, PT, 0x8, 0x80 ;  /* 0x000000000080781c */ /* 0x000fe40003fce170 */
[----:B------:R-:W-:Y:S02]  /*08a0*/  PLOP3.LUT P5, PT, PT, PT, PT, 0x80, 0x8 ;  /* 0x000000000008781c */ /* 0x000fe40003faf070 */
[----:B------:R-:W-:Y:S02]  /*08b0*/  PLOP3.LUT P4, PT, PT, PT, PT, 0x8, 0x80 ;  /* 0x000000000080781c */ /* 0x000fe40003f8e170 */
[----:B------:R-:W-:-:S13]  /*08c0*/  PLOP3.LUT P3, PT, PT, PT, PT, 0x80, 0x8 ;  /* 0x000000000008781c */ /* 0x000fda0003f6f070 */
.L_x_9:
[----:B------:R-:W-:Y:S05]  /*08d0*/  BSYNC.RECONVERGENT B0 ;  /* 0x0000000000007941 */ /* 0x000fea0003800200 */
.L_x_7:
[----:B------:R-:W1:Y:S01]  /*08e0*/  SHFL.IDX PT, R2, R4, RZ, 0x1f ;  /* 0x00001fff04027589 */ /* 0x000e6200000e0000 */
[----:B------:R-:W-:Y:S02]  /*08f0*/  ISETP.NE.AND P1, PT, R3, 0x3, PT ;  /* 0x000000030300780c */ /* 0x000fe40003f25270 */
[----:B------:R-:W-:Y:S02]  /*0900*/  PLOP3.LUT P0, PT, P0, PT, UP1, 0xae, 0xea ;  /* 0x0000000000ea781c */ /* 0x000fe4000070f51e */
[----:B-1----:R-:W-:-:S13]  /*0910*/  ISETP.NE.AND P2, PT, R2, RZ, PT ;  /* 0x000000ff0200720c */ /* 0x002fda0003f45270 */
[----:B------:R-:W-:Y:S05]  /*0920*/  @P2 BRA `(.L_x_11) ;  /* 0x0000000000382947 */ /* 0x000fea0003800000 */
[----:B------:R-:W1:Y:S01]  /*0930*/  S2UR UR4, SR_CgaCtaId ;  /* 0x00000000000479c3 */ /* 0x000e620000008800 */
[----:B------:R-:W-:Y:S01]  /*0940*/  UMOV UR5, 0x400 ;  /* 0x0000040000057882 */ /* 0x000fe20000000000 */
[----:B------:R-:W-:Y:S01]  /*0950*/  UMOV UR6, 0x1 ;  /* 0x0000000100067882 */ /* 0x000fe20000000000 */
[----:B------:R-:W-:Y:S01]  /*0960*/  ELECT P2, URZ, PT ;  /* 0x0000000000ff782f */ /* 0x000fe20003840000 */
[----:B------:R-:W-:-:S04]  /*0970*/  UIADD3 UR6, UPT, UPT, -UR6, 0x100000, URZ ;  /* 0x0010000006067890 */ /* 0x000fc8000fffe1ff */
[----:B------:R-:W-:Y:S02]  /*0980*/  USHF.L.U32 UR7, UR6, 0xb, URZ ;  /* 0x0000000b06077899 */ /* 0x000fe400080006ff */
[----:B------:R-:W-:Y:S02]  /*0990*/  USHF.L.U32 UR6, UR6, 0x1, URZ ;  /* 0x0000000106067899 */ /* 0x000fe400080006ff */
[----:B-1----:R-:W-:Y:S01]  /*09a0*/  ULEA UR4, UR4, UR5, 0x18 ;  /* 0x0000000504047291 */ /* 0x002fe2000f8ec0ff */
[----:B------:R-:W1:Y:S11]  /*09b0*/  FENCE.VIEW.ASYNC.S ;  /* 0x00000000000073c6 */ /* 0x000e760000000000 */
[----:B-1----:R1:W2:Y:S01]  /*09c0*/  SYNCS.EXCH.64 URZ, [UR4+0x38000], UR6 ;  /* 0x0380000604ff75b2 */ /* 0x0022a20008000100 */
[----:B------:R1:W3:Y:S01]  /*09d0*/  SYNCS.EXCH.64 URZ, [UR4+0x38010], UR6 ;  /* 0x0380100604ff75b2 */ /* 0x0002e20008000100 */
[----:B------:R1:W4:Y:S01]  /*09e0*/  SYNCS.EXCH.64 URZ, [UR4+0x38008], UR6 ;  /* 0x0380080604ff75b2 */ /* 0x0003220008000100 */
[----:B------:R1:W1:Y:S01]  /*09f0*/  SYNCS.EXCH.64 URZ, [UR4+0x38018], UR6 ;  /* 0x0380180604ff75b2 */ /* 0x0002620008000100 */
[----:B------:R-:W-:Y:S01]  /*0a00*/  NOP ;  /* 0x0000000000007918 */ /* 0x000fe20000000000 */
.L_x_11:
[----:B------:R-:W-:Y:S01]  /*0a10*/  NOP ;  /* 0x0000000000007918 */ /* 0x000fe20000000000 */
[----:B------:R-:W-:Y:S05]  /*0a20*/  @!P1 BRA `(.L_x_12) ;  /* 0x0000000000289947 */ /* 0x000fea0003800000 */
[----:B------:R-:W-:Y:S01]  /*0a30*/  ISETP.NE.AND P1, PT, R3, 0x4, PT ;  /* 0x000000040300780c */ /* 0x000fe20003f25270 */
[----:B------:R-:W-:Y:S02]  /*0a40*/  UPLOP3.LUT UP3, UPT, UPT, UPT, UPT, 0x80, 0x8 ;  /* 0x000000000008789c */ /* 0x000fe40003f6f070 */
[----:B------:R-:W-:Y:S02]  /*0a50*/  UPLOP3.LUT UP2, UPT, UPT, UPT, UPT, 0x40, 0x4 ;  /* 0x000000000004789c */ /* 0x000fe40003f4e870 */
[----:B------:R-:W-:Y:S02]  /*0a60*/  UPLOP3.LUT UP1, UPT, UPT, UPT, UPT, 0x80, 0x8 ;  /* 0x000000000008789c */ /* 0x000fe40003f2f070 */
[----:B------:R-:W-:-:S06]  /*0a70*/  UPLOP3.LUT UP0, UPT, UPT, UPT, UPT, 0x80, 0x8 ;  /* 0x000000000008789c */ /* 0x000fcc0003f0f070 */
[----:B------:R-:W-:Y:S05]  /*0a80*/  @P1 BRA `(.L_x_13) ;  /* 0x0000000000201947 */ /* 0x000fea0003800000 */
[----:B------:R-:W-:Y:S02]  /*0a90*/  UPLOP3.LUT UP2, UPT, UPT, UPT, UPT, 0x40, 0x4 ;  /* 0x000000000004789c */ /* 0x000fe40003f4e870 */
[----:B------:R-:W-:Y:S02]  /*0aa0*/  UPLOP3.LUT UP3, UPT, UPT, UPT, UPT, 0x40, 0x4 ;  /* 0x000000000004789c */ /* 0x000fe40003f6e870 */
[----:B------:R-:W-:Y:S01]  /*0ab0*/  UPLOP3.LUT UP0, UPT, UPT, UPT, UPT, 0x40, 0x4 ;  /* 0x000000000004789c */ /* 0x000fe20003f0e870 */
[----:B------:R-:W-:Y:S05]  /*0ac0*/  BRA `(.L_x_13) ;  /* 0x0000000000107947 */ /* 0x000fea0003800000 */
.L_x_12:
[----:B------:R-:W-:Y:S02]  /*0ad0*/  UPLOP3.LUT UP3, UPT, UPT, UPT, UPT, 0x40, 0x4 ;  /* 0x000000000004789c */ /* 0x000fe40003f6e870 */
[----:B------:R-:W-:Y:S02]  /*0ae0*/  UPLOP3.LUT UP2, UPT, UPT, UPT, UPT, 0x80, 0x8 ;  /* 0x000000000008789c */ /* 0x000fe40003f4f070 */
[----:B------:R-:W-:Y:S02]  /*0af0*/  UPLOP3.LUT UP1, UPT, UPT, UPT, UPT, 0x40, 0x4 ;  /* 0x000000000004789c */ /* 0x000fe40003f2e870 */
[----:B------:R-:W-:Y:S02]  /*0b00*/  UPLOP3.LUT UP0, UPT, UPT, UPT, UPT, 0x80, 0x8 ;  /* 0x000000000008789c */ /* 0x000fe40003f0f070 */
.L_x_13:
[----:B------:R-:W5:Y:S02]  /*0b10*/  SHFL.IDX PT, R2, R4, RZ, 0x1f ;  /* 0x00001fff04027589 */ /* 0x000f6400000e0000 */
[----:B-----5:R-:W-:-:S13]  /*0b20*/  ISETP.NE.AND P1, PT, R2, RZ, PT ;  /* 0x000000ff0200720c */ /* 0x020fda0003f25270 */
[----:B------:R-:W-:Y:S05]  /*0b30*/  @P1 BRA `(.L_x_14) ;  /* 0x0000000000401947 */ /* 0x000fea0003800000 */
[----:B-1----:R-:W1:Y:S01]  /*0b40*/  S2UR UR4, SR_CgaCtaId ;  /* 0x00000000000479c3 */ /* 0x002e620000008800 */
        /* <DEDUP_REMOVED lines=8> */
[----:B-1----:R1:W1:Y:S01]  /*0bd0*/  SYNCS.EXCH.64 URZ, [UR4+0x38020], UR6 ;  /* 0x0380200604ff75b2 */ /* 0x0022620008000100 */
[----:B------:R1:W1:Y:S01]  /*0be0*/  SYNCS.EXCH.64 URZ, [UR4+0x38038], UR6 ;  /* 0x0380380604ff75b2 */ /* 0x0002620008000100 */
[----:B------:R1:W1:Y:S01]  /*0bf0*/  SYNCS.EXCH.64 URZ, [UR4+0x38028], UR6 ;  /* 0x0380280604ff75b2 */ /* 0x0002620008000100 */
[----:B------:R1:W1:Y:S01]  /*0c00*/  SYNCS.EXCH.64 URZ, [UR4+0x38040], UR6 ;  /* 0x0380400604ff75b2 */ /* 0x0002620008000100 */
[----:B------:R1:W1:Y:S01]  /*0c10*/  SYNCS.EXCH.64 URZ, [UR4+0x38030], UR6 ;  /* 0x0380300604ff75b2 */ /* 0x0002620008000100 */
[----:B------:R1:W1:Y:S01]  /*0c20*/  SYNCS.EXCH.64 URZ, [UR4+0x38048], UR6 ;  /* 0x0380480604ff75b2 */ /* 0x0002620008000100 */
[----:B------:R-:W-:Y:S01]  /*0c30*/  NOP ;  /* 0x0000000000007918 */ /* 0x000fe20000000000 */
.L_x_14:
[----:B------:R-:W5:Y:S01]  /*0c40*/  SHFL.IDX PT, R2, R4, RZ, 0x1f ;  /* 0x00001fff04027589 */ /* 0x000f6200000e0000 */
[----:B------:R-:W-:Y:S01]  /*0c50*/  NOP ;  /* 0x0000000000007918 */ /* 0x000fe20000000000 */
[----:B-----5:R-:W-:-:S13]  /*0c60*/  ISETP.NE.AND P1, PT, R2, RZ, PT ;  /* 0x000000ff0200720c */ /* 0x020fda0003f25270 */
[----:B------:R-:W-:Y:S05]  /*0c70*/  @P1 BRA `(.L_x_15) ;  /* 0x0000000000401947 */ /* 0x000fea0003800000 */
[----:B-1----:R-:W1:Y:S01]  /*0c80*/  S2UR UR4, SR_CgaCtaId ;  /* 0x00000000000479c3 */ /* 0x002e620000008800 */
[----:B------:R-:W-:Y:S01]  /*0c90*/  UMOV UR5, 0x400 ;  /* 0x0000040000057882 */ /* 0x000fe20000000000 */
[----:B------:R-:W-:Y:S01]  /*0ca0*/  UMOV UR6, 0x1 ;  /* 0x0000000100067882 */ /* 0x000fe20000000000 */
[----:B------:R-:W-:Y:S01]  /*0cb0*/  UMOV UR8, 0x80 ;  /* 0x0000008000087882 */ /* 0x000fe20000000000 */
[----:B------:R-:W-:-:S04]  /*0cc0*/  UIADD3 UR6, UPT, UPT, -UR6, 0x100000, URZ ;  /* 0x0010000006067890 */ /* 0x000fc8000fffe1ff */
[----:B------:R-:W-:Y:S02]  /*0cd0*/  USHF.L.U32 UR7, UR6, 0xb, URZ ;  /* 0x0000000b06077899 */ /* 0x000fe400080006ff */
[----:B------:R-:W-:Y:S02]  /*0ce0*/  USHF.L.U32 UR6, UR6, 0x1, URZ ;  /* 0x0000000106067899 */ /* 0x000fe400080006ff */
[----:B------:R-:W-:-:S04]  /*0cf0*/  UIADD3 UR8, UPT, UPT, -UR8, 0x100000, URZ ;  /* 0x0010000008087890 */ /* 0x000fc8000fffe1ff */
[----:B------:R-:W-:Y:S02]  /*0d00*/  USHF.L.U32 UR9, UR8, 0xb, URZ ;  /* 0x0000000b08097899 */ /* 0x000fe400080006ff */
[----:B------:R-:W-:Y:S01]  /*0d10*/  USHF.L.U32 UR8, UR8, 0x1, URZ ;  /* 0x0000000108087899 */ /* 0x000fe200080006ff */
[----:B------:R-:W-:Y:S01]  /*0d20*/  ELECT P1, URZ, PT ;  /* 0x0000000000ff782f */ /* 0x000fe20003820000 */
[----:B-1----:R-:W-:Y:S01]  /*0d30*/  ULEA UR4, UR4, UR5, 0x18 ;  /* 0x0000000504047291 */ /* 0x002fe2000f8ec0ff */
[----:B------:R-:W1:Y:S11]  /*0d40*/  FENCE.VIEW.ASYNC.S ;  /* 0x00000000000073c6 */ /* 0x000e760000000000 */
[----:B-1----:R1:W1:Y:S01]  /*0d50*/  SYNCS.EXCH.64 URZ, [UR4+0x38050], UR6 ;  /* 0x0380500604ff75b2 */ /* 0x0022620008000100 */
[----:B------:R1:W1:Y:S01]  /*0d60*/  SYNCS.EXCH.64 URZ, [UR4+0x38058], UR8 ;  /* 0x0380580804ff75b2 */ /* 0x0002620008000100 */
[----:B------:R-:W-:Y:S01]  /*0d70*/  NOP ;  /* 0x0000000000007918 */ /* 0x000fe20000000000 */
.L_x_15:
[----:B------:R-:W5:Y:S01]  /*0d80*/  SHFL.IDX PT, R2, R4, RZ, 0x1f ;  /* 0x00001fff04027589 */ /* 0x000f6200000e0000 */
[----:B-1----:R-:W-:Y:S01]  /*0d90*/  UP2UR UR4, UPR, URZ, 0x1 ;  /* 0x00000001ff047883 */ /* 0x002fe20008000000 */
[----:B------:R-:W-:Y:S01]  /*0da0*/  ISETP.NE.AND P2, PT, R3, 0x2, PT ;  /* 0x000000020300780c */ /* 0x000fe20003f45270 */
[----:B------:R-:W-:Y:S01]  /*0db0*/  UISETP.NE.AND UP0, UPT, UR40, URZ, UPT ;  /* 0x000000ff2800728c */ /* 0x000fe2000bf05270 */
[----:B------:R-:W-:-:S03]  /*0dc0*/  NOP ;  /* 0x0000000000007918 */ /* 0x000fc60000000000 */
[----:B------:R-:W-:Y:S02]  /*0dd0*/  USEL UR5, URZ, 0x2, !UP0 ;  /* 0x00000002ff057887 */ /* 0x000fe4000c000000 */
[----:B------:R-:W-:Y:S02]  /*0de0*/  UISETP.NE.AND UP0, UPT, UR4, URZ, UPT ;  /* 0x000000ff0400728c */ /* 0x000fe4000bf05270 */
[----:B------:R-:W-:Y:S02]  /*0df0*/  USEL UR4, URZ, 0x2, !UP4 ;  /* 0x00000002ff047887 */ /* 0x000fe4000e000000 */
[----:B------:R-:W-:Y:S02]  /*0e00*/  USEL UR13, UR5, 0x1, !UP5 ;  /* 0x00000001050d7887 */ /* 0x000fe4000e800000 */
[----:B------:R-:W-:Y:S01]  /*0e10*/  USEL UR12, UR4, 0x1, !UP5 ;  /* 0x00000001040c7887 */ /* 0x000fe2000e800000 */
[----:B-----5:R-:W-:-:S13]  /*0e20*/  ISETP.NE.AND P1, PT, R2, RZ, PT ;  /* 0x000000ff0200720c */ /* 0x020fda0003f25270 */
[----:B------:R-:W-:Y:S05]  /*0e30*/  @P1 BRA `(.L_x_16) ;  /* 0x0000000000401947 */ /* 0x000fea0003800000 */
[----:B------:R-:W1:Y:S01]  /*0e40*/  S2UR UR4, SR_CgaCtaId ;  /* 0x00000000000479c3 */ /* 0x000e620000008800 */
        /* <DEDUP_REMOVED lines=15> */
.L_x_16:
[----:B------:R-:W-:Y:S01]  /*0f40*/  NOP ;  /* 0x0000000000007918 */ /* 0x000fe20000000000 */
[----:B------:R-:W-:Y:S05]  /*0f50*/  @!P2 BRA `(.L_x_17) ;  /* 0x000000000024a947 */ /* 0x000fea0003800000 */
[----:B------:R-:W-:Y:S01]  /*0f60*/  ISETP.NE.AND P1, PT, R3, RZ, PT ;  /* 0x000000ff0300720c */ /* 0x000fe20003f25270 */
[----:B-1----:R-:W-:Y:S02]  /*0f70*/  UP2UR UR4, UPR, URZ, 0x1 ;  /* 0x00000001ff047883 */ /* 0x002fe40008000000 */
[----:B------:R-:W-:Y:S01]  /*0f80*/  UPLOP3.LUT UP0, UPT, UPT, UPT, UPT, 0x80, 0x8 ;  /* 0x000000000008789c */ /* 0x000fe20003f0f070 */
[----:B------:R-:W-:-:S03]  /*0f90*/  UMOV UR10, URZ ;  /* 0x000000ff000a7c82 */ /* 0x000fc60008000000 */
[----:B------:R-:W-:Y:S02]  /*0fa0*/  UP2UR UR43, UPR, URZ, 0x1 ;  /* 0x00000001ff2b7883 */ /* 0x000fe40008000000 */
[----:B------:R-:W-:-:S04]  /*0fb0*/  UISETP.NE.AND UP0, UPT, UR4, URZ, UPT ;  /* 0x000000ff0400728c */ /* 0x000fc8000bf05270 */
[----:B------:R-:W-:Y:S07]  /*0fc0*/  @P1 BRA `(.L_x_18) ;  /* 0x00000000001c1947 */ /* 0x000fee0003800000 */
[----:B------:R-:W-:Y:S01]  /*0fd0*/  UMOV UR10, 0x1 ;  /* 0x00000001000a7882 */ /* 0x000fe20000000000 */
[----:B------:R-:W-:Y:S05]  /*0fe0*/  BRA `(.L_x_18) ;  /* 0x0000000000147947 */ /* 0x000fea0003800000 */
.L_x_17:
[----:B-1----:R-:W-:Y:S02]  /*0ff0*/  UP2UR UR4, UPR, URZ, 0x1 ;  /* 0x00000001ff047883 */ /* 0x002fe40008000000 */
[----:B------:R-:W-:Y:S01]  /*1000*/  UPLOP3.LUT UP0, UPT, UPT, UPT, UPT, 0x40, 0x4 ;  /* 0x000000000004789c */ /* 0x000fe20003f0e870 */
[----:B------:R-:W-:-:S03]  /*1010*/  UMOV UR10, 0x2 ;  /* 0x00000002000a7882 */ /* 0x000fc60000000000 */
[----:B------:R-:W-:Y:S02]  /*1020*/  UP2UR UR43, UPR, URZ, 0x1 ;  /* 0x00000001ff2b7883 */ /* 0x000fe40008000000 */
[----:B------:R-:W-:Y:S02]  /*1030*/  UISETP.NE.AND UP0, UPT, UR4, URZ, UPT ;  /* 0x000000ff0400728c */ /* 0x000fe4000bf05270 */
.L_x_18:
[----:B------:R-:W1:Y:S02]  /*1040*/  SHFL.IDX PT, R2, R4, RZ, 0x1f ;  /* 0x00001fff04027589 */ /* 0x000e6400000e0000 */
        /* <DEDUP_REMOVED lines=13> */
[----:B------:R-:W-:Y:S01]  /*1120*/  NOP ;  /* 0x0000000000007918 */ /* 0x000fe20000000000 */
.L_x_19:
[----:B------:R-:W-:Y:S01]  /*1130*/  NOP ;  /* 0x0000000000007918 */ /* 0x000fe20000000000 */
[----:B------:R-:W-:Y:S05]  /*1140*/  @!P2 BRA `(.L_x_20) ;  /* 0x000000000024a947 */ /* 0x000fea0003800000 */
[----:B------:R-:W-:Y:S01]  /*1150*/  ISETP.NE.AND P1, PT, R3, 0x1, PT ;  /* 0x000000010300780c */ /* 0x000fe20003f25270 */
        /* <DEDUP_REMOVED lines=8> */
.L_x_20:
[----:B-1----:R-:W-:Y:S02]  /*11e0*/  UP2UR UR4, UPR, URZ, 0x1 ;  /* 0x00000001ff047883 */ /* 0x002fe40008000000 */
[----:B------:R-:W-:Y:S01]  /*11f0*/  UPLOP3.LUT UP0, UPT, UPT, UPT, UPT, 0x40, 0x4 ;  /* 0x000000000004789c */ /* 0x000fe20003f0e870 */
[----:B------:R-:W-:-:S03]  /*1200*/  UMOV UR5, 0x2 ;  /* 0x0000000200057882 */ /* 0x000fc60000000000 */
[----:B------:R-:W-:Y:S02]  /*1210*/  UP2UR UR42, UPR, URZ, 0x1 ;  /* 0x00000001ff2a7883 */ /* 0x000fe40008000000 */
[----:B------:R-:W-:Y:S02]  /*1220*/  UISETP.NE.AND UP0, UPT, UR4, URZ, UPT ;  /* 0x000000ff0400728c */ /* 0x000fe4000bf05270 */
.L_x_21:
[----:B------:R-:W1:Y:S01]  /*1230*/  SHFL.IDX PT, R2, R4, RZ, 0x1f ;  /* 0x00001fff04027589 */ /* 0x000e6200000e0000 */
[----:B------:R-:W-:Y:S02]  /*1240*/  USEL UR11, URZ, 0x1, !UP4 ;  /* 0x00000001ff0b7887 */ /* 0x000fe4000e000000 */
[----:B------:R-:W-:Y:S01]  /*1250*/  USEL UR44, URZ, 0x1, UP4 ;  /* 0x00000001ff2c7887 */ /* 0x000fe2000a000000 */
[----:B-1----:R-:W-:-:S13]  /*1260*/  ISETP.NE.AND P1, PT, R2, RZ, PT ;  /* 0x000000ff0200720c */ /* 0x002fda0003f25270 */
[----:B------:R-:W-:Y:S05]  /*1270*/  @P1 BRA `(.L_x_22) ;  /* 0x0000000000301947 */ /* 0x000fea0003800000 */
[----:B------:R-:W1:Y:S01]  /*1280*/  S2UR UR4, SR_CgaCtaId ;  /* 0x00000000000479c3 */ /* 0x000e620000008800 */
[----:B------:R-:W-:Y:S01]  /*1290*/  UMOV UR6, 0x400 ;  /* 0x0000040000067882 */ /* 0x000fe20000000000 */
[----:B------:R-:W-:Y:S01]  /*12a0*/  UMOV UR7, 0x80 ;  /* 0x0000008000077882 */ /* 0x000fe20000000000 */
[----:B------:R-:W-:Y:S01]  /*12b0*/  ELECT P1, URZ, PT ;  /* 0x0000000000ff782f */ /* 0x000fe20003820000 */
[----:B-1----:R-:W-:Y:S02]  /*12c0*/  ULEA UR4, UR4, UR6, 0x18 ;  /* 0x0000000604047291 */ /* 0x002fe4000f8ec0ff */
[----:B------:R-:W-:-:S04]  /*12d0*/  UIADD3 UR6, UPT, UPT, -UR7, 0x100000, URZ ;  /* 0x0010000007067890 */ /* 0x000fc8000fffe1ff */
[----:B------:R-:W-:Y:S02]  /*12e0*/  USHF.L.U32 UR7, UR6, 0xb, URZ ;  /* 0x0000000b06077899 */ /* 0x000fe400080006ff */
[----:B------:R-:W-:Y:S01]  /*12f0*/  USHF.L.U32 UR6, UR6, 0x1, URZ ;  /* 0x0000000106067899 */ /* 0x000fe200080006ff */
[----:B------:R-:W1:Y:S11]  /*1300*/  FENCE.VIEW.ASYNC.S ;  /* 0x00000000000073c6 */ /* 0x000e760000000000 */
[----:B-1----:R1:W1:Y:S01]  /*1310*/  SYNCS.EXCH.64 URZ, [UR4+0x38080], UR6 ;  /* 0x0380800604ff75b2 */ /* 0x0022620008000100 */
[----:B------:R1:W1:Y:S01]  /*1320*/  SYNCS.EXCH.64 URZ, [UR4+0x38088], UR6 ;  /* 0x0380880604ff75b2 */ /* 0x0002620008000100 */
[----:B------:R-:W-:Y:S01]  /*1330*/  NOP ;  /* 0x0000000000007918 */ /* 0x000fe20000000000 */
.L_x_22:
        /* <DEDUP_REMOVED lines=10> */
[----:B------:R-:W-:Y:S01]  /*13e0*/  USHF.L.U32 UR8, UR8, 0x1, URZ ;  /* 0x0000000108087899 */ /* 0x000fe200080006ff */
[----:B------:R-:W-:Y:S01]  /*13f0*/  ELECT P1, URZ, PT ;  /* 0x0000000000ff782f */ /* 0x000fe20003820000 */
[----:B-1----:R-:W-:Y:S02]  /*1400*/  ULEA UR4, UR4, UR6, 0x18 ;  /* 0x0000000604047291 */ /* 0x002fe4000f8ec0ff */
[----:B------:R-:W-:-:S04]  /*1410*/  UIADD3 UR6, UPT, UPT, -UR7, 0x100000, URZ ;  /* 0x0010000007067890 */ /* 0x000fc8000fffe1ff */
[----:B------:R-:W-:Y:S02]  /*1420*/  USHF.L.U32 UR7, UR6, 0xb, URZ ;  /* 0x0000000b06077899 */ /* 0x000fe400080006ff */
[----:B------:R-:W-:Y:S01]  /*1430*/  USHF.L.U32 UR6, UR6, 0x1, URZ ;  /* 0x0000000106067899 */ /* 0x000fe200080006ff */
[----:B------:R-:W1:Y:S03]  /*1440*/  FENCE.VIEW.ASYNC.S ;  /* 0x00000000000073c6 */ /* 0x000e660000000000 */
[----:B-1----:R1:W1:Y:S08]  /*1450*/  SYNCS.EXCH.64 URZ, [UR4+0x38090], UR8 ;  /* 0x0380900804ff75b2 */ /* 0x0022700008000100 */
[----:B------:R1:W1:Y:S01]  /*1460*/  SYNCS.EXCH.64 URZ, [UR4+0x380a0], UR6 ;  /* 0x0380a00604ff75b2 */ /* 0x0002620008000100 */
[----:B------:R1:W1:Y:S01]  /*1470*/  SYNCS.EXCH.64 URZ, [UR4+0x38098], UR8 ;  /* 0x0380980804ff75b2 */ /* 0x0002620008000100 */
[----:B------:R1:W1:Y:S01]  /*1480*/  SYNCS.EXCH.64 URZ, [UR4+0x380a8], UR6 ;  /* 0x0380a80604ff75b2 */ /* 0x0002620008000100 */
[----:B------:R-:W-:Y:S01]  /*1490*/  NOP ;  /* 0x0000000000007918 */ /* 0x000fe20000000000 */
.L_x_23:
        /* <DEDUP_REMOVED lines=8> */
[----:B------:R-:W-:Y:S01]  /*1520*/  ELECT P1, URZ, PT ;  /* 0x0000000000ff782f */ /* 0x000fe20003820000 */
[----:B------:R-:W-:-:S04]  /*1530*/  UIADD3 UR8, UPT, UPT, -UR8, 0x100000, URZ ;  /* 0x0010000008087890 */ /* 0x000fc8000fffe1ff */
[----:B------:R-:W-:Y:S02]  /*1540*/  USHF.L.U32 UR9, UR8, 0xb, URZ ;  /* 0x0000000b08097899 */ /* 0x000fe400080006ff */
[----:B------:R-:W-:Y:S02]  /*1550*/  USHF.L.U32 UR8, UR8, 0x1, URZ ;  /* 0x0000000108087899 */ /* 0x000fe400080006ff */
[----:B-1----:R-:W-:Y:S02]  /*1560*/  ULEA UR4, UR4, UR6, 0x18 ;  /* 0x0000000604047291 */ /* 0x002fe4000f8ec0ff */
[----:B------:R-:W-:-:S04]  /*1570*/  UIADD3 UR6, UPT, UPT, -UR7, 0x100000, URZ ;  /* 0x0010000007067890 */ /* 0x000fc8000fffe1ff */
[----:B------:R-:W-:Y:S02]  /*1580*/  USHF.L.U32 UR7, UR6, 0xb, URZ ;  /* 0x0000000b06077899 */ /* 0x000fe400080006ff */
[----:B------:R-:W-:Y:S01]  /*1590*/  USHF.L.U32 UR6, UR6, 0x1, URZ ;  /* 0x0000000106067899 */ /* 0x000fe200080006ff */
[----:B------:R-:W1:Y:S11]  /*15a0*/  FENCE.VIEW.ASYNC.S ;  /* 0x00000000000073c6 */ /* 0x000e760000000000 */
[----:B-1----:R1:W1:Y:S01]  /*15b0*/  SYNCS.EXCH.64 URZ, [UR4+0x380b0], UR6 ;  /* 0x0380b00604ff75b2 */ /* 0x0022620008000100 */
[----:B------:R1:W1:Y:S01]  /*15c0*/  SYNCS.EXCH.64 URZ, [UR4+0x380c0], UR8 ;  /* 0x0380c00804ff75b2 */ /* 0x0002620008000100 */
[----:B------:R1:W1:Y:S01]  /*15d0*/  SYNCS.EXCH.64 URZ, [UR4+0x380b8], UR6 ;  /* 0x0380b80604ff75b2 */ /* 0x0002620008000100 */
[----:B------:R1:W1:Y:S01]  /*15e0*/  SYNCS.EXCH.64 URZ, [UR4+0x380c8], UR8 ;  /* 0x0380c80804ff75b2 */ /* 0x0002620008000100 */
[----:B------:R-:W-:Y:S01]  /*15f0*/  NOP ;  /* 0x0000000000007918 */ /* 0x000fe20000000000 */
.L_x_24:
[----:B------:R-:W5:Y:S01]  /*1600*/  SHFL.IDX PT, R4, R4, RZ, 0x1f ;  /* 0x00001fff04047589 */ /* 0x000f6200000e0000 */
[----:B-1----:R-:W1:Y:S01]  /*1610*/  S2UR UR8, SR_CTAID.X ;  /* 0x00000000000879c3 */ /* 0x002e620000002500 */
[----:B------:R-:W-:Y:S01]  /*1620*/  NOP ;  /* 0x0000000000007918 */ /* 0x000fe20000000000 */
[----:B-----5:R-:W-:-:S13]  /*1630*/  ISETP.NE.AND P1, PT, R4, RZ, PT ;  /* 0x000000ff0400720c */ /* 0x020fda0003f25270 */
[----:B-1----:R-:W-:Y:S05]  /*1640*/  @P1 BRA `(.L_x_25) ;  /* 0x0000000000301947 */ /* 0x002fea0003800000 */
        /* <DEDUP_REMOVED lines=12> */
.L_x_25:
[----:B------:R-:W-:Y:S01]  /*1710*/  ISETP.GT.AND P1, PT, R3, 0x3, PT ;  /* 0x000000030300780c */ /* 0x000fe20003f24270 */
[----:B------:R-:W-:Y:S01]  /*1720*/  NOP ;  /* 0x0000000000007918 */ /* 0x000fe20000000000 */
[----:B------:R-:W-:Y:S01]  /*1730*/  MOV R2, UR8 ;  /* 0x0000000800027c02 */ /* 0x000fe20008000f00 */
[----:B-1234-:R-:W-:Y:S10]  /*1740*/  BAR.SYNC.DEFER_BLOCKING 0x0 ;  /* 0x0000000000007b1d */ /* 0x01eff40000010000 */
[----:B------:R-:W-:Y:S05]  /*1750*/  @P1 BRA `(.L_x_26) ;  /* 0x000001ac00b41947 */ /* 0x000fea0003800000 */
[----:B------:R-:W-:-:S13]  /*1760*/  ISETP.GE.U32.AND P0, PT, R3, 0x2, PT ;  /* 0x000000020300780c */ /* 0x000fda0003f06070 */
[----:B------:R-:W-:Y:S05]  /*1770*/  @!P0 BRA `(.L_x_27) ;  /* 0x00000104003c8947 */ /* 0x000fea0003800000 */
[----:B------:R-:W-:Y:S05]  /*1780*/  @!P2 BRA `(.L_x_28) ;  /* 0x000000380068a947 */ /* 0x000fea0003800000 */
[----:B------:R-:W-:-:S08]  /*1790*/  NOP ;  /* 0x0000000000007918 */ /* 0x000fd00000000000 */
[----:B------:R-:W1:-:S00]  /*17a0*/  USETMAXREG.DEALLOC.CTAPOOL 0x20 ;  /* 0x00000020000079c8 */ /* 0x000e4000080e0500 */
[----:B-1----:R-:W1:Y:S01]  /*17b0*/  LDC R0, c[0x0][0x900] ;  /* 0x00024000ff007b82 */ /* 0x002e620000000800 */
[----:B------:R-:W-:-:S13]  /*17c0*/  R2UR UR4, R2 ;  /* 0x00000000020472ca */ /* 0x000fda00000e0000 */
[----:B-1----:R-:W-:-:S13]  /*17d0*/  ISETP.LE.AND P0, PT, R0, UR4, PT ;  /* 0x0000000400007c0c */ /* 0x002fda000bf03270 */
[----:B------:R-:W-:Y:S05]  /*17e0*/  @P0 EXIT ;  /* 0x000000000000094d */ /* 0x000fea0003800000 */
[----:B------:R-:W1:Y:S01]  /*17f0*/  S2UR UR4, SR_CgaCtaId ;  /* 0x00000000000479c3 */ /* 0x000e620000008800 */
[----:B------:R-:W-:Y:S01]  /*1800*/  UMOV UR5, 0x400 ;  /* 0x0000040000057882 */ /* 0x000fe20000000000 */
[----:B------:R-:W-:Y:S01]  /*1810*/  ULOP3.LUT UR6, UR13, 0x1, URZ, 0xc0, !UPT ;  /* 0x000000010d067892 */ /* 0x000fe2000f8ec0ff */
[----:B------:R-:W-:Y:S02]  /*1820*/  HFMA2 R7, -RZ, RZ, 0, 0 ;  /* 0x00000000ff077431 */ /* 0x000fe400000001ff */
[----:B------:R-:W-:Y:S01]  /*1830*/  IMAD.U32 R11, RZ, RZ, UR8 ;  /* 0x00000008ff0b7e24 */ /* 0x000fe2000f8e00ff */
[----:B------:R-:W-:Y:S01]  /*1840*/  PRMT R8, RZ, 0x7610, R8 ;  /* 0x00007610ff087816 */ /* 0x000fe20000000008 */
[----:B------:R-:W-:Y:S01]  /*1850*/  UMOV UR60, URZ ;  /* 0x000000ff003c7c82 */ /* 0x000fe20008000000 */
[----:B------:R-:W-:Y:S01]  /*1860*/  UMOV UR58, 0x1 ;  /* 0x00000001003a7882 */ /* 0x000fe20000000000 */
[----:B------:R-:W-:Y:S01]  /*1870*/  IMAD.U32 R10, RZ, RZ, UR6 ;  /* 0x00000006ff0a7e24 */ /* 0x000fe2000f8e00ff */
[----:B------:R-:W-:Y:S01]  /*1880*/  UMOV UR59, 0x1 ;  /* 0x00000001003b7882 */ /* 0x000fe20000000000 */
[----:B------:R-:W-:Y:S01]  /*1890*/  UMOV UR61, 0x1 ;  /* 0x00000001003d7882 */ /* 0x000fe20000000000 */
[----:B------:R-:W-:Y:S01]  /*18a0*/  UMOV UR21, URZ ;  /* 0x000000ff00157c82 */ /* 0x000fe20008000000 */
[----:B------:R-:W-:Y:S01]  /*18b0*/  UMOV UR47, URZ ;  /* 0x000000ff002f7c82 */ /* 0x000fe20008000000 */
[----:B-1----:R-:W-:-:S02]  /*18c0*/  ULEA UR4, UR4, UR5, 0x18 ;  /* 0x0000000504047291 */ /* 0x002fc4000f8ec0ff */
[----:B------:R-:W-:Y:S02]  /*18d0*/  ULOP3.LUT UR5, UR12, 0x1, URZ, 0xc0, !UPT ;  /* 0x000000010c057892 */ /* 0x000fe4000f8ec0ff */
[----:B------:R-:W-:-:S04]  /*18e0*/  UIADD3 UR4, UPT, UPT, UR4, 0x10000, URZ ;  /* 0x0001000004047890 */ /* 0x000fc8000fffe0ff */
[----:B------:R-:W-:Y:S01]  /*18f0*/  USHF.R.U32.HI UR4, URZ, 0x4, UR4 ;  /* 0x00000004ff047899 */ /* 0x000fe20008011604 */
[----:B------:R-:W-:-:S03]  /*1900*/  MOV R9, UR5 ;  /* 0x0000000500097c02 */ /* 0x000fc60008000f00 */
[----:B------:R-:W-:-:S04]  /*1910*/  ULOP3.LUT UR4, UR4, 0x3fff, URZ, 0xc0, !UPT ;  /* 0x00003fff04047892 */ /* 0x000fc8000f8ec0ff */
[----:B------:R-:W-:-:S12]  /*1920*/  ULOP3.LUT UR63, UR4, 0x10000, URZ, 0xfc, !UPT ;  /* 0x00010000043f7892 */ /* 0x000fd8000f8efcff */
.L_x_89:
[----:B-1----:R-:W1:Y:S01]  /*1930*/  LDCU.64 UR6, c[0x0][0x908] ;  /* 0x00012100ff0677ac */ /* 0x002e620008000a00 */
[----:B------:R-:W-:Y:S01]  /*1940*/  R2UR UR9, R11 ;  /* 0x000000000b0972ca */ /* 0x000fe200000e0000 */
[----:B------:R-:W2:-:S12]  /*1950*/  LDCU UR8, c[0x0][0x904] ;  /* 0x00012080ff0877ac */ /* 0x000e980008000800 */
[----:B-1----:R-:W-:Y:S02]  /*1960*/  UIMAD.WIDE.U32 UR4, UR9, UR6, URZ ;  /* 0x00000006090472a5 */ /* 0x002fe4000f8e00ff */
[----:B--2---:R-:W-:-:S05]  /*1970*/  UISETP.NE.AND UP0, UPT, UR8, 0x1, UPT ;  /* 0x000000010800788c */ /* 0x004fca000bf05270 */
[----:B------:R-:W-:Y:S02]  /*1980*/  UMOV UR4, UR5 ;  /* 0x0000000500047c82 */ /* 0x000fe40008000000 */
[----:B------:R-:W-:Y:S02]  /*1990*/  USHF.R.U32.HI UR4, URZ, UR7, UR4 ;  /* 0x00000007ff047299 */ /* 0x000fe40008011604 */
[----:B------:R-:W1:Y:S02]  /*19a0*/  LDCU UR5, c[0x0][0x380] ;  /* 0x00007000ff0577ac */ /* 0x000e640008000800 */
[----:B------:R-:W-:-:S04]  /*19b0*/  USEL UR4, UR9, UR4, !UP0 ;  /* 0x0000000409047287 */ /* 0x000fc8000c000000 */
[----:B------:R-:W-:-:S04]  /*19c0*/  UIADD3 UR4, UPT, UPT, -UR4, URZ, URZ ;  /* 0x000000ff04047290 */ /* 0x000fc8000fffe1ff */
[----:B------:R-:W-:-:S04]  /*19d0*/  UIMAD UR4, UR8, UR4, UR9 ;  /* 0x00000004080472a4 */ /* 0x000fc8000f8e0209 */
[----:B------:R-:W-:-:S04]  /*19e0*/  USHF.L.U32 UR4, UR4, 0x8, URZ ;  /* 0x0000000804047899 */ /* 0x000fc800080006ff */
[----:B-1----:R-:W-:-:S09]  /*19f0*/  UISETP.GE.AND UP0, UPT, UR4, UR5, UPT ;  /* 0x000000050400728c */ /* 0x002fd2000bf06270 */
[----:B------:R-:W-:Y:S05]  /*1a00*/  BRA.U UP0, `(.L_x_29) ;  /* 0x0000003500a87547 */ /* 0x000fea000b800000 */
[----:B------:R-:W-:-:S13]  /*1a10*/  LOP3.LUT P0, RZ, R8, 0xff, RZ, 0xc0, !PT ;  /* 0x000000ff08ff7812 */ /* 0x000fda000780c0ff */
[----:B------:R-:W-:Y:S05]  /*1a20*/  @P0 BRA `(.L_x_30) ;  /* 0x0000000000940947 */ /* 0x000fea0003800000 */
[----:B------:R-:W1:Y:S01]  /*1a30*/  S2UR UR6, SR_CgaCtaId ;  /* 0x00000000000679c3 */ /* 0x000e620000008800 */
[----:B------:R-:W-:Y:S01]  /*1a40*/  UMOV UR4, 0x40 ;  /* 0x0000004000047882 */ /* 0x000fe20000000000 */
[----:B------:R-:W-:Y:S01]  /*1a50*/  NOP ;  /* 0x0000000000007918 */ /* 0x000fe20000000000 */
[----:B-1----:R-:W-:-:S03]  /*1a60*/  ULEA UR5, UR6, UR4, 0x18 ;  /* 0x0000000406057291 */ /* 0x002fc6000f8ec0ff */
[----:B------:R-:W-:Y:S02]  /*1a70*/  UMOV UR4, 0x400 ;  /* 0x0000040000047882 */ /* 0x000fe40000000000 */
[----:B------:R-:W-:-:S04]  /*1a80*/  ULEA UR6, UR6, UR4, 0x18 ;  /* 0x0000000406067291 */ /* 0x000fc8000f8ec0ff */
[----:B------:R-:W1:Y:S02]  /*1a90*/  LDS.U8 R0, [UR5+0x1c] ;  /* 0x00001c05ff007984 */ /* 0x000e640008000000 */
[----:B-1----:R-:W-:-:S13]  /*1aa0*/  ISETP.NE.AND P0, PT, R0, RZ, PT ;  /* 0x000000ff0000720c */ /* 0x002fda0003f05270 */
[----:B------:R-:W-:Y:S05]  /*1ab0*/  @P0 BRA `(.L_x_31) ;  /* 0x0000000000580947 */ /* 0x000fea0003800000 */
[----:B------:R-:W-:-:S13]  /*1ac0*/  ELECT P0, URZ, PT ;  /* 0x0000000000ff782f */ /* 0x000fda0003800000 */
[----:B------:R-:W-:Y:S05]  /*1ad0*/  @!P0 BRA `(.L_x_32) ;  /* 0x0000000000608947 */ /* 0x000fea0003800000 */
[----:B------:R-:W-:Y:S01]  /*1ae0*/  UMOV UR4, 0x10 ;  /* 0x0000001000047882 */ /* 0x000fe20000000000 */
[----:B------:R-:W-:Y:S01]  /*1af0*/  HFMA2 R0, -RZ, RZ, 0, 5.9604644775390625e-08 ;  /* 0x00000001ff007431 */ /* 0x000fe200000001ff */
[----:B------:R-:W-:-:S03]  /*1b00*/  MOV R2, 0xffff ;  /* 0x0000ffff00027802 */ /* 0x000fc60000000f00 */
[----:B------:R-:W-:Y:S04]  /*1b10*/  DEPBAR.LE SB1, 0x36 ;  /* 0x00009d800000791a */ /* 0x000fe80000000000 */
[----:B------:R-:W1:Y:S02]  /*1b20*/  UTCATOMSWS.FIND_AND_SET.ALIGN UP0, UR4, UR4 ;  /* 0x00000004000475e3 */ /* 0x000e640008000800 */
[----:B-1----:R-:W-:Y:S01]  /*1b30*/  MOV R3, UR4 ;  /* 0x0000000400037c02 */ /* 0x002fe20008000f00 */
[----:B------:R-:W-:Y:S06]  /*1b40*/  BRA.U UP0, `(.L_x_33) ;  /* 0x0000000100187547 */ /* 0x000fec000b800000 */
.L_x_34:
[----:B------:R-:W-:Y:S05]  /*1b50*/  NANOSLEEP 0x64 ;  /* 0x000000640000795d */ /* 0x000fea0003800000 */
[----:B------:R-:W-:-:S05]  /*1b60*/  UMOV UR4, 0x10 ;  /* 0x0000001000047882 */ /* 0x000fca0000000000 */
[----:B------:R-:W-:Y:S04]  /*1b70*/  DEPBAR.LE SB1, 0x36 ;  /* 0x00009d800000791a */ /* 0x000fe80000000000 */
[----:B------:R-:W1:Y:S02]  /*1b80*/  UTCATOMSWS.FIND_AND_SET.ALIGN UP0, UR4, UR4 ;  /* 0x00000004000475e3 */ /* 0x000e640008000800 */
[----:B-1----:R-:W-:Y:S01]  /*1b90*/  MOV R3, UR4 ;  /* 0x0000000400037c02 */ /* 0x002fe20008000f00 */
[----:B------:R-:W-:Y:S05]  /*1ba0*/  BRA.U !UP0, `(.L_x_34) ;  /* 0xfffffffd08e87547 */ /* 0x000fea000b83ffff */
.L_x_33:
[-C--:B------:R-:W-:Y:S02]  /*1bb0*/  SHF.L.U32 R2, R2, R3.reuse, RZ ;  /* 0x0000000302027219 */ /* 0x080fe400000006ff */
[----:B------:R-:W-:Y:S01]  /*1bc0*/  SHF.L.U32 R0, R0, R3, RZ ;  /* 0x0000000300007219 */ /* 0x000fe200000006ff */
[----:B------:R-:W-:Y:S02]  /*1bd0*/  IMAD.SHL.U32 R3, R3, 0x20, RZ ;  /* 0x0000002003037824 */ /* 0x000fe400078e00ff */
[----:B------:R1:W-:Y:S04]  /*1be0*/  ATOMS.OR RZ, [UR5+0x14], R2 ;  /* 0x00001402ffff798c */ /* 0x0003e8000b000005 */
[----:B------:R1:W-:Y:S04]  /*1bf0*/  ATOMS.OR RZ, [UR5+0x18], R0 ;  /* 0x00001800ffff798c */ /* 0x0003e8000b000005 */
[----:B------:R1:W-:Y:S01]  /*1c00*/  STS [UR6+0x380e0], R3 ;  /* 0x0380e003ff007988 */ /* 0x0003e20008000806 */
[----:B------:R-:W-:Y:S05]  /*1c10*/  BRA `(.L_x_32) ;  /* 0x0000000000107947 */ /* 0x000fea0003800000 */
.L_x_31:
[----:B------:R-:W-:Y:S02]  /*1c20*/  MOV R0, 0xffffffff ;  /* 0xffffffff00007802 */ /* 0x000fe40000000f00 */
[----:B------:R-:W-:-:S03]  /*1c30*/  MOV R2, 0x1c60 ;  /* 0x00001c6000027802 */ /* 0x000fc60000000f00 */
[----:B------:R1:W-:Y:S04]  /*1c40*/  STS [UR6+0x380e0], R0 ;  /* 0x0380e000ff007988 */ /* 0x0003e80008000806 */
[----:B-1----:R-:W-:Y:S05]  /*1c50*/  CALL.REL.NOINC `($__internal_1_$__cuda_sm10x_tcgen05_guardrail_trap_phase_invalid_during_alloc) ;  /* 0x0000021800947944 */ /* 0x002fea0003c00000 */
.L_x_32:
[----:B------:R-:W-:Y:S05]  /*1c60*/  WARPSYNC.ALL ;  /* 0x0000000000007948 */ /* 0x000fea0003800000 */
[----:B------:R-:W-:Y:S01]  /*1c70*/  NOP ;  /* 0x0000000000007918 */ /* 0x000fe20000000000 */
.L_x_30:
[----:B------:R-:W2:Y:S01]  /*1c80*/  LDCU UR48, c[0x0][0x384] ;  /* 0x00007080ff3077ac */ /* 0x000ea20008000800 */
[----:B------:R-:W-:Y:S01]  /*1c90*/  HFMA2 R8, -RZ, RZ, 0, 5.9604644775390625e-08 ;  /* 0x00000001ff087431 */ /* 0x000fe200000001ff */
[----:B--2---:R-:W-:-:S09]  /*1ca0*/  UISETP.NE.AND UP0, UPT, UR48, URZ, UPT ;  /* 0x000000ff3000728c */ /* 0x004fd2000bf05270 */
[----:B------:R-:W-:Y:S05]  /*1cb0*/  BRA.U !UP0, `(.L_x_29) ;  /* 0x0000003108fc7547 */ /* 0x000fea000b800000 */
[----:B------:R-:W-:Y:S04]  /*1cc0*/  BSSY.RECONVERGENT B0, `(.L_x_35) ;  /* 0x0000003000007945 */ /* 0x000fe80003800200 */
[----:B------:R-:W-:Y:S05]  /*1cd0*/  @!P4 BRA `(.L_x_36) ;  /* 0x000000000004c947 */ /* 0x000fea0003800000 */
[----:B------:R-:W-:Y:S05]  /*1ce0*/  BPT.TRAP 0x1 ;  /* 0x000000040000795c */ /* 0x000fea0000300000 */
.L_x_36:
[----:B------:R-:W-:Y:S05]  /*1cf0*/  BSYNC.RECONVERGENT B0 ;  /* 0x0000000000007941 */ /* 0x000fea0003800200 */
.L_x_35:
[----:B------:R-:W2:Y:S01]  /*1d00*/  S2UR UR22, SR_CgaCtaId ;  /* 0x00000000001679c3 */ /* 0x000ea20000008800 */
[----:B------:R-:W-:Y:S01]  /*1d10*/  UMOV UR4, 0x400 ;  /* 0x0000040000047882 */ /* 0x000fe20000000000 */
[----:B------:R-:W-:Y:S01]  /*1d20*/  SHF.L.U32 R5, R7, 0x1f, RZ ;  /* 0x0000001f07057819 */ /* 0x000fe200000006ff */
[----:B--2---:R-:W-:-:S09]  /*1d30*/  ULEA UR22, UR22, UR4, 0x18 ;  /* 0x0000000416167291 */ /* 0x004fd2000f8ec0ff */
[----:B------:R-:W2:Y:S02]  /*1d40*/  SYNCS.PHASECHK.TRANS64.TRYWAIT P0, [UR22+0x38000], R5 ;  /* 0x03800005ff0075a7 */ /* 0x000ea40008001116 */
[----:B--2---:R-:W-:Y:S05]  /*1d50*/  @!P0 BRA `(.L_x_37) ;  /* 0x0000020000d08947 */ /* 0x004fea0003800000 */
.L_x_423:
[----:B------:R-:W-:Y:S05]  /*1d60*/  BRA.U !UP1, `(.L_x_38) ;  /* 0x0000000109047547 */ /* 0x000fea000b800000 */
[----:B------:R-:W-:Y:S05]  /*1d70*/  BPT.TRAP 0x1 ;  /* 0x000000040000795c */ /* 0x000fea0000300000 */
.L_x_38:
[----:B------:R-:W-:Y:S01]  /*1d80*/  ULEA UR23, UR21, UR22, 0x3 ;  /* 0x0000001615177291 */ /* 0x000fe2000f8e18ff */
[----:B-1----:R-:W-:Y:S01]  /*1d90*/  IMAD.U32 R3, RZ, RZ, UR47 ;  /* 0x0000002fff037e24 */ /* 0x002fe2000f8e00ff */
[----:B------:R-:W-:-:S04]  /*1da0*/  R2UR UR4, R10 ;  /* 0x000000000a0472ca */ /* 0x000fc800000e0000 */
[----:B------:R-:W-:-:S04]  /*1db0*/  SHF.L.U32 R3, R3, 0x1f, RZ ;  /* 0x0000001f03037819 */ /* 0x000fc800000006ff */
[----:B------:R-:W1:Y:S05]  /*1dc0*/  SYNCS.PHASECHK.TRANS64.TRYWAIT P0, [UR23+0x38020], R3 ;  /* 0x03802003ff0075a7 */ /* 0x000e6a0008001117 */
[----:B------:R-:W-:Y:S01]  /*1dd0*/  UISETP.NE.AND UP4, UPT, UR4, URZ, UPT ;  /* 0x000000ff0400728c */ /* 0x000fe2000bf85270 */
[----:B-1----:R-:W-:Y:S10]  /*1de0*/  @!P0 BRA `(.L_x_39) ;  /* 0x0000020000c48947 */ /* 0x002ff40003800000 */
.L_x_425:
[----:B------:R-:W-:-:S04]  /*1df0*/  UIADD3 UR4, UPT, UPT, UR21, 0x1, URZ ;  /* 0x0000000115047890 */ /* 0x000fc8000fffe0ff */
[----:B------:R-:W-:-:S04]  /*1e00*/  UISETP.NE.AND UP0, UPT, UR4, 0x3, UPT ;  /* 0x000000030400788c */ /* 0x000fc8000bf05270 */
[----:B------:R-:W-:Y:S02]  /*1e10*/  USEL UR5, URZ, 0x1, UP0 ;  /* 0x00000001ff057887 */ /* 0x000fe40008000000 */
[----:B------:R-:W-:Y:S02]  /*1e20*/  USEL UR46, UR4, URZ, UP0 ;  /* 0x000000ff042e7287 */ /* 0x000fe40008000000 */
[----:B------:R-:W-:Y:S01]  /*1e30*/  ULOP3.LUT UR47, UR47, UR5, URZ, 0x3c, !UPT ;  /* 0x000000052f2f7292 */ /* 0x000fe2000f8e3cff */
[----:B------:R-:W-:Y:S11]  /*1e40*/  BRA.U UP4, `(.L_x_40) ;  /* 0x0000000104047547 */ /* 0x000ff6000b800000 */
[----:B------:R-:W-:Y:S05]  /*1e50*/  BPT.TRAP 0x1 ;  /* 0x000000040000795c */ /* 0x000fea0000300000 */
.L_x_40:
[----:B------:R-:W-:Y:S01]  /*1e60*/  IMAD.U32 R13, RZ, RZ, UR61 ;  /* 0x0000003dff0d7e24 */ /* 0x000fe2000f8e00ff */
[----:B------:R-:W-:Y:S01]  /*1e70*/  USHF.R.U32.HI UR6, URZ, 0x4, UR22 ;  /* 0x00000004ff067899 */ /* 0x000fe20008011616 */
[----:B------:R-:W-:Y:S01]  /*1e80*/  MOV R4, RZ ;  /* 0x000000ff00047202 */ /* 0x000fe20000000f00 */
[----:B-1----:R-:W-:Y:S02]  /*1e90*/  IMAD.MOV.U32 R3, RZ, RZ, RZ ;  /* 0x000000ffff037224 */ /* 0x002fe400078e00ff */
[----:B------:R-:W-:Y:S01]  /*1ea0*/  SHF.L.U32 R13, R13, 0x1f, RZ ;  /* 0x0000001f0d0d7819 */ /* 0x000fe200000006ff */
[----:B------:R-:W-:-:S03]  /*1eb0*/  ULOP3.LUT UR6, UR6, 0x3fff, URZ, 0xc0, !UPT ;  /* 0x00003fff06067892 */ /* 0x000fc6000f8ec0ff */
[----:B------:R-:W1:Y:S01]  /*1ec0*/  SYNCS.PHASECHK.TRANS64.TRYWAIT P0, [UR22+0x38058], R13 ;  /* 0x0380580dff0075a7 */ /* 0x000e620008001116 */
[----:B------:R-:W-:Y:S01]  /*1ed0*/  ULOP3.LUT UR6, UR6, 0x10000, URZ, 0xfc, !UPT ;  /* 0x0001000006067892 */ /* 0x000fe2000f8efcff */
[----:B-1----:R-:W-:Y:S11]  /*1ee0*/  @!P0 BRA `(.L_x_41) ;  /* 0x00000200009c8947 */ /* 0x002ff60003800000 */
.L_x_427:
[----:B------:R-:W-:Y:S01]  /*1ef0*/  IMAD.MOV.U32 R2, RZ, RZ, RZ ;  /* 0x000000ffff027224 */ /* 0x000fe200078e00ff */
[----:B------:R-:W-:Y:S01]  /*1f00*/  R2UR UR45, R4 ;  /* 0x00000000042d72ca */ /* 0x000fe200000e0000 */
[----:B-1----:R-:W-:Y:S01]  /*1f10*/  IMAD.MOV.U32 R0, RZ, RZ, RZ ;  /* 0x000000ffff007224 */ /* 0x002fe200078e00ff */
[----:B------:R-:W-:Y:S01]  /*1f20*/  R2UR UR44, R3 ;  /* 0x00000000032c72ca */ /* 0x000fe200000e0000 */
[----:B------:R-:W-:Y:S01]  /*1f30*/  ULEA UR4, UR21, UR63, 0xb ;  /* 0x0000003f15047291 */ /* 0x000fe2000f8e58ff */
[----:B------:R-:W-:Y:S01]  /*1f40*/  R2UR UR43, R2 ;  /* 0x00000000022b72ca */ /* 0x000fe200000e0000 */
[----:B------:R-:W-:Y:S01]  /*1f50*/  UIADD3 UR28, UPT, UPT, UR6, 0x2, URZ ;  /* 0x00000002061c7890 */ /* 0x000fe2000fffe0ff */
        /* <DEDUP_REMOVED lines=9> */
[----:B------:R-:W-:-:S02]  /*1ff0*/  UIADD3 UR8, UPT, UPT, UR4, 0x6, URZ ;  /* 0x0000000604087890 */ /* 0x000fc4000fffe0ff */
[----:B------:R-:W-:Y:S02]  /*2000*/  UIADD3 UR20, UPT, UPT, UR6, 0x400, URZ ;  /* 0x0000040006147890 */ /* 0x000fe4000fffe0ff */
[----:B------:R-:W-:Y:S02]  /*2010*/  UIADD3 UR30, UPT, UPT, UR4, 0x400, URZ ;  /* 0x00000400041e7890 */ /* 0x000fe4000fffe0ff */
[----:B------:R-:W-:Y:S02]  /*2020*/  UIADD3 UR18, UPT, UPT, UR6, 0x402, URZ ;  /* 0x0000040206127890 */ /* 0x000fe4000fffe0ff */
[----:B------:R-:W-:Y:S02]  /*2030*/  UIADD3 UR32, UPT, UPT, UR4, 0x402, URZ ;  /* 0x0000040204207890 */ /* 0x000fe4000fffe0ff */
[----:B------:R-:W-:Y:S02]  /*2040*/  UIADD3 UR16, UPT, UPT, UR6, 0x404, URZ ;  /* 0x0000040406107890 */ /* 0x000fe4000fffe0ff */
[----:B------:R-:W-:Y:S01]  /*2050*/  UIADD3 UR34, UPT, UPT, UR4, 0x404, URZ ;  /* 0x0000040404227890 */ /* 0x000fe2000fffe0ff */
[----:B------:R-:W-:Y:S01]  /*2060*/  UMOV UR70, 0x0 ;  /* 0x0000000000467882 */ /* 0x000fe20000000000 */
[----:B------:R-:W-:Y:S01]  /*2070*/  UMOV UR71, 0x8200010 ;  /* 0x0820001000477882 */ /* 0x000fe20000000000 */
[----:B------:R-:W-:Y:S01]  /*2080*/  UMOV UR7, 0x40004040 ;  /* 0x4000404000077882 */ /* 0x000fe20000000000 */
[----:B------:R-:W-:Y:S01]  /*2090*/  UIADD3 UR14, UPT, UPT, UR6, 0x406, URZ ;  /* 0x00000406060e7890 */ /* 0x000fe2000fffe0ff */
[----:B------:R-:W-:Y:S01]  /*20a0*/  UMOV UR5, 0x40004040 ;  /* 0x4000404000057882 */ /* 0x000fe20000000000 */
[----:B------:R-:W-:Y:S01]  /*20b0*/  UIADD3 UR36, UPT, UPT, UR4, 0x406, URZ ;  /* 0x0000040604247890 */ /* 0x000fe2000fffe0ff */
[----:B------:R1:W-:Y:S01]  /*20c0*/  UTCHMMA gdesc[UR6], gdesc[UR4], tmem[UR45], tmem[UR70], idesc[UR71], !UPT ;  /* 0x00ff4604060075ea */ /* 0x0003e2000f80002d */
[----:B------:R-:W-:Y:S01]  /*20d0*/  UMOV UR68, 0x0 ;  /* 0x0000000000447882 */ /* 0x000fe20000000000 */
        /* <DEDUP_REMOVED lines=11> */
[----:B------:R1:W-:Y:S01]  /*2190*/  UTCHMMA gdesc[UR28], gdesc[UR12], tmem[UR44], tmem[UR68], idesc[UR69], UPT ;  /* 0x00ff440c1c0075ea */ /* 0x0003e2000b80002c */
        /* <DEDUP_REMOVED lines=20> */
[----:B------:R1:W-:Y:S01]  /*22e0*/  UTCHMMA gdesc[UR16], gdesc[UR34], tmem[UR39], tmem[UR52], idesc[UR53], UPT ;  /* 0x00ff3422100075ea */ /* 0x0003e2000b800027 */
[----:B------:R1:W-:Y:S01]  /*22f0*/  UTCHMMA gdesc[UR14], gdesc[UR36], tmem[UR38], tmem[UR50], idesc[UR51], UPT ;  /* 0x00ff32240e0075ea */ /* 0x0003e2000b800026 */
[----:B------:R-:W-:Y:S05]  /*2300*/  BRA.U UP4, `(.L_x_42) ;  /* 0x0000000104047547 */ /* 0x000fea000b800000 */
[----:B-1----:R-:W-:Y:S05]  /*2310*/  BPT.TRAP 0x1 ;  /* 0x000000040000795c */ /* 0x002fea0000300000 */
.L_x_42:
[----:B-1----:R-:W-:Y:S01]  /*2320*/  UIADD3 UR7, UPT, UPT, UR22, 0x38050, URZ ;  /* 0x0003805016077890 */ /* 0x002fe2000fffe0ff */
[----:B------:R-:W-:Y:S08]  /*2330*/  BSSY.RECONVERGENT B0, `(.L_x_43) ;  /* 0x0000004000007945 */ /* 0x000ff00003800200 */
[----:B------:R1:W-:Y:S01]  /*2340*/  UTCBAR [UR7], URZ ;  /* 0x000000ff070073e9 */ /* 0x0003e200080000ff */
[----:B------:R-:W-:Y:S05]  /*2350*/  @!P4 BRA `(.L_x_44) ;  /* 0x000000000004c947 */ /* 0x000fea0003800000 */
[----:B-1----:R-:W-:Y:S05]  /*2360*/  BPT.TRAP 0x1 ;  /* 0x000000040000795c */ /* 0x002fea0000300000 */
.L_x_44:
[----:B-1----:R-:W-:Y:S05]  /*2370*/  BSYNC.RECONVERGENT B0 ;  /* 0x0000000000007941 */ /* 0x002fea0003800200 */
.L_x_43:
[----:B------:R-:W1:Y:S01]  /*2380*/  SYNCS.PHASECHK.TRANS64.TRYWAIT P0, [UR22+0x38008], R5 ;  /* 0x03800805ff0075a7 */ /* 0x000e620008001116 */
[----:B------:R-:W-:-:S13]  /*2390*/  R2UR UR7, R9 ;  /* 0x00000000090772ca */ /* 0x000fda00000e0000 */
[----:B------:R-:W-:Y:S01]  /*23a0*/  UISETP.NE.AND UP3, UPT, UR7, URZ, UPT ;  /* 0x000000ff0700728c */ /* 0x000fe2000bf65270 */
[----:B-1----:R-:W-:Y:S10]  /*23b0*/  @!P0 BRA `(.L_x_45) ;  /* 0x000001fc00808947 */ /* 0x002ff40003800000 */
.L_x_429:
[----:B------:R-:W-:Y:S05]  /*23c0*/  BRA.U UP3, `(.L_x_46) ;  /* 0x0000000103047547 */ /* 0x000fea000b800000 */
[----:B------:R-:W-:Y:S05]  /*23d0*/  BPT.TRAP 0x1 ;  /* 0x000000040000795c */ /* 0x000fea0000300000 */
.L_x_46:
[----:B-1----:R-:W-:Y:S02]  /*23e0*/  IMAD.U32 R5, RZ, RZ, UR59 ;  /* 0x0000003bff057e24 */ /* 0x002fe4000f8e00ff */
[----:B------:R-:W-:Y:S02]  /*23f0*/  HFMA2 R4, -RZ, RZ, 0, 7.62939453125e-06 ;  /* 0x00000080ff047431 */ /* 0x000fe400000001ff */
[----:B------:R-:W-:Y:S01]  /*2400*/  IMAD.MOV.U32 R3, RZ, RZ, 0x80 ;  /* 0x00000080ff037424 */ /* 0x000fe200078e00ff */
[----:B------:R-:W-:-:S04]  /*2410*/  SHF.L.U32 R5, R5, 0x1f, RZ ;  /* 0x0000001f05057819 */ /* 0x000fc800000006ff */
[----:B------:R-:W1:Y:S02]  /*2420*/  SYNCS.PHASECHK.TRANS64.TRYWAIT P0, [UR22+0x38068], R5 ;  /* 0x03806805ff0075a7 */ /* 0x000e640008001116 */
[----:B-1----:R-:W-:Y:S05]  /*2430*/  @!P0 BRA `(.L_x_47) ;  /* 0x000001fc00788947 */ /* 0x002fea0003800000 */
.L_x_431:
[----:B------:R-:W-:Y:S01]  /*2440*/  IMAD.MOV.U32 R2, RZ, RZ, 0x80 ;  /* 0x00000080ff027424 */ /* 0x000fe200078e00ff */
[----:B------:R-:W-:Y:S01]  /*2450*/  R2UR UR45, R4 ;  /* 0x00000000042d72ca */ /* 0x000fe200000e0000 */
[----:B-1----:R-:W-:Y:S01]  /*2460*/  IMAD.MOV.U32 R0, RZ, RZ, 0x80 ;  /* 0x00000080ff007424 */ /* 0x002fe200078e00ff */
[----:B------:R-:W-:Y:S01]  /*2470*/  R2UR UR44, R3 ;  /* 0x00000000032c72ca */ /* 0x000fe200000e0000 */
[----:B------:R-:W-:Y:S01]  /*2480*/  IMAD.MOV.U32 R4, RZ, RZ, 0x80 ;  /* 0x00000080ff047424 */ /* 0x000fe200078e00ff */
[----:B------:R-:W-:Y:S01]  /*2490*/  R2UR UR43, R2 ;  /* 0x00000000022b72ca */ /* 0x000fe200000e0000 */
[----:B------:R-:W-:Y:S01]  /*24a0*/  IMAD.MOV.U32 R3, RZ, RZ, 0x80 ;  /* 0x00000080ff037424 */ /* 0x000fe200078e00ff */
[----:B------:R-:W-:Y:S01]  /*24b0*/  R2UR UR42, R0 ;  /* 0x00000000002a72ca */ /* 0x000fe200000e0000 */
[----:B------:R-:W-:Y:S01]  /*24c0*/  UIADD3 UR18, UPT, UPT, UR6, 0x800, URZ ;  /* 0x0000080006127890 */ /* 0x000fe2000fffe0ff */
[----:B------:R-:W-:Y:S01]  /*24d0*/  R2UR UR41, R4 ;  /* 0x00000000042972ca */ /* 0x000fe200000e0000 */
[----:B------:R-:W-:Y:S01]  /*24e0*/  UIADD3 UR16, UPT, UPT, UR6, 0x802, URZ ;  /* 0x0000080206107890 */ /* 0x000fe2000fffe0ff */
[----:B------:R-:W-:Y:S01]  /*24f0*/  R2UR UR40, R3 ;  /* 0x00000000032872ca */ /* 0x000fe200000e0000 */
[----:B------:R-:W-:Y:S01]  /*2500*/  UMOV UR26, UR12 ;  /* 0x0000000c001a7c82 */ /* 0x000fe20008000000 */
[----:B------:R-:W-:Y:S01]  /*2510*/  R2UR UR39, R2 ;  /* 0x00000000022772ca */ /* 0x000fe200000e0000 */
[----:B------:R-:W-:Y:S01]  /*2520*/  UIADD3 UR14, UPT, UPT, UR6, 0x804, URZ ;  /* 0x00000804060e7890 */ /* 0x000fe2000fffe0ff */
[----:B------:R-:W-:Y:S01]  /*2530*/  R2UR UR38, R0 ;  /* 0x00000000002672ca */ /* 0x000fe200000e0000 */
[----:B------:R-:W-:Y:S01]  /*2540*/  UMOV UR24, UR10 ;  /* 0x0000000a00187c82 */ /* 0x000fe20008000000 */
[----:B------:R-:W-:Y:S01]  /*2550*/  UIADD3 UR12, UPT, UPT, UR6, 0x806, URZ ;  /* 0x00000806060c7890 */ /* 0x000fe2000fffe0ff */
[----:B------:R-:W-:Y:S01]  /*2560*/  UMOV UR20, UR8 ;  /* 0x0000000800147c82 */ /* 0x000fe20008000000 */
[----:B------:R-:W-:Y:S01]  /*2570*/  UIADD3 UR10, UPT, UPT, UR6, 0xc00, URZ ;  /* 0x00000c00060a7890 */ /* 0x000fe2000fffe0ff */
[----:B------:R-:W-:Y:S01]  /*2580*/  UMOV UR28, UR4 ;  /* 0x00000004001c7c82 */ /* 0x000fe20008000000 */
[----:B------:R-:W-:-:S02]  /*2590*/  UIADD3 UR8, UPT, UPT, UR6, 0xc02, URZ ;  /* 0x00000c0206087890 */ /* 0x000fc4000fffe0ff */
[----:B------:R-:W-:Y:S01]  /*25a0*/  UIADD3 UR4, UPT, UPT, UR6, 0xc04, URZ ;  /* 0x00000c0406047890 */ /* 0x000fe2000fffe0ff */
[----:B------:R-:W-:Y:S01]  /*25b0*/  UMOV UR29, 0x40004040 ;  /* 0x40004040001d7882 */ /* 0x000fe20000000000 */
[----:B------:R-:W-:Y:S01]  /*25c0*/  UMOV UR70, 0x0 ;  /* 0x0000000000467882 */ /* 0x000fe20000000000 */
[----:B------:R-:W-:Y:S01]  /*25d0*/  UMOV UR71, 0x8200010 ;  /* 0x0820001000477882 */ /* 0x000fe20000000000 */
[----:B------:R-:W-:Y:S01]  /*25e0*/  UIADD3 UR6, UPT, UPT, UR6, 0xc06, URZ ;  /* 0x00000c0606067890 */ /* 0x000fe2000fffe0ff */
        /* <DEDUP_REMOVED lines=9> */
[----:B------:R1:W-:Y:S01]  /*2680*/  UTCHMMA gdesc[UR18], gdesc[UR28], tmem[UR45], tmem[UR70], idesc[UR71], !UPT ;  /* 0x00ff461c120075ea */ /* 0x0003e2000f80002d */
        /* <DEDUP_REMOVED lines=29> */
.L_x_48:
[----:B-1----:R-:W-:-:S09]  /*2860*/  UIADD3 UR4, UPT, UPT, UR22, 0x38060, URZ ;  /* 0x0003806016047890 */ /* 0x002fd2000fffe0ff */
[----:B------:R1:W-:Y:S01]  /*2870*/  UTCBAR [UR4], URZ ;  /* 0x000000ff040073e9 */ /* 0x0003e200080000ff */
[----:B------:R-:W-:Y:S05]  /*2880*/  BRA.U !UP1, `(.L_x_49) ;  /* 0x0000000109047547 */ /* 0x000fea000b800000 */
[----:B-1----:R-:W-:Y:S05]  /*2890*/  BPT.TRAP 0x1 ;  /* 0x000000040000795c */ /* 0x002fea0000300000 */
.L_x_49:
[----:B-1----:R-:W-:-:S09]  /*28a0*/  UIADD3 UR4, UPT, UPT, UR23, 0x38038, URZ ;  /* 0x0003803817047890 */ /* 0x002fd2000fffe0ff */
[----:B------:R1:W-:Y:S01]  /*28b0*/  UTCBAR [UR4], URZ ;  /* 0x000000ff040073e9 */ /* 0x0003e200080000ff */
[----:B------:R-:W-:Y:S05]  /*28c0*/  BRA.U !UP1, `(.L_x_50) ;  /* 0x0000000109047547 */ /* 0x000fea000b800000 */
[----:B-1----:R-:W-:Y:S05]  /*28d0*/  BPT.TRAP 0x1 ;  /* 0x000000040000795c */ /* 0x002fea0000300000 */
.L_x_50:
[----:B-1----:R-:W-:Y:S01]  /*28e0*/  ULEA UR4, UR46, UR22, 0x3 ;  /* 0x000000162e047291 */ /* 0x002fe2000f8e18ff */
[----:B------:R-:W-:-:S04]  /*28f0*/  MOV R3, UR47 ;  /* 0x0000002f00037c02 */ /* 0x000fc80008000f00 */
[----:B------:R-:W-:-:S04]  /*2900*/  SHF.L.U32 R3, R3, 0x1f, RZ ;  /* 0x0000001f03037819 */ /* 0x000fc800000006ff */
[----:B------:R-:W1:Y:S02]  /*2910*/  SYNCS.PHASECHK.TRANS64.TRYWAIT P0, [UR4+0x38020], R3 ;  /* 0x03802003ff0075a7 */ /* 0x000e640008001104 */
[----:B-1----:R-:W-:Y:S05]  /*2920*/  @!P0 BRA `(.L_x_51) ;  /* 0x000001f800548947 */ /* 0x002fea0003800000 */
.L_x_433:
[----:B------:R-:W-:-:S04]  /*2930*/  UIADD3 UR4, UPT, UPT, UR46, 0x1, URZ ;  /* 0x000000012e047890 */ /* 0x000fc8000fffe0ff */
[----:B------:R-:W-:-:S04]  /*2940*/  UISETP.NE.AND UP0, UPT, UR4, 0x3, UPT ;  /* 0x000000030400788c */ /* 0x000fc8000bf05270 */
[----:B------:R-:W-:Y:S02]  /*2950*/  USEL UR5, URZ, 0x1, UP0 ;  /* 0x00000001ff057887 */ /* 0x000fe40008000000 */
[----:B------:R-:W-:Y:S02]  /*2960*/  USEL UR21, UR4, URZ, UP0 ;  /* 0x000000ff04157287 */ /* 0x000fe40008000000 */
[----:B------:R-:W-:Y:S01]  /*2970*/  ULOP3.LUT UR47, UR47, UR5, URZ, 0x3c, !UPT ;  /* 0x000000052f2f7292 */ /* 0x000fe2000f8e3cff */
[----:B------:R-:W-:Y:S11]  /*2980*/  BRA.U UP5, `(.L_x_52) ;  /* 0x0000000105047547 */ /* 0x000ff6000b800000 */
[----:B------:R-:W-:Y:S05]  /*2990*/  BPT.TRAP 0x1 ;  /* 0x000000040000795c */ /* 0x000fea0000300000 */
.L_x_52:
[----:B-1----:R-:W-:-:S04]  /*29a0*/  MOV R3, UR58 ;  /* 0x0000003a00037c02 */ /* 0x002fc80008000f00 */
[----:B------:R-:W-:-:S04]  /*29b0*/  SHF.L.U32 R3, R3, 0x1f, RZ ;  /* 0x0000001f03037819 */ /* 0x000fc800000006ff */
[----:B------:R-:W1:Y:S02]  /*29c0*/  SYNCS.PHASECHK.TRANS64.TRYWAIT P0, [UR22+0x380a0], R3 ;  /* 0x0380a003ff0075a7 */ /* 0x000e640008001116 */
[----:B-1----:R-:W-:Y:S05]  /*29d0*/  @!P0 BRA `(.L_x_53) ;  /* 0x000001f800408947 */ /* 0x002fea0003800000 */
.L_x_435:
[----:B------:R-:W-:Y:S05]  /*29e0*/  BRA.U UP4, `(.L_x_54) ;  /* 0x0000000104047547 */ /* 0x000fea000b800000 */
[----:B------:R-:W-:Y:S05]  /*29f0*/  BPT.TRAP 0x1 ;  /* 0x000000040000795c */ /* 0x000fea0000300000 */
.L_x_54:
[----:B------:R-:W-:Y:S01]  /*2a00*/  ULOP3.LUT UR20, UR61, 0x1, URZ, 0x3c, !UPT ;  /* 0x000000013d147892 */ /* 0x000fe2000f8e3cff */
[----:B-1----:R-:W-:Y:S01]  /*2a10*/  IMAD.MOV.U32 R3, RZ, RZ, 0x20 ;  /* 0x00000020ff037424 */ /* 0x002fe200078e00ff */
[----:B------:R-:W-:-:S04]  /*2a20*/  MOV R2, 0x100 ;  /* 0x0000010000027802 */ /* 0x000fc80000000f00 */
[----:B------:R-:W-:-:S05]  /*2a30*/  IMAD.U32 R0, RZ, RZ, UR20 ;  /* 0x00000014ff007e24 */ /* 0x000fca000f8e00ff */
[----:B------:R-:W-:Y:S01]  /*2a40*/  SHF.L.U32 R4, R0, 0x1f, RZ ;  /* 0x0000001f00047819 */ /* 0x000fe200000006ff */
[----:B------:R-:W-:-:S03]  /*2a50*/  HFMA2 R0, -RZ, RZ, 0, 2.384185791015625e-06 ;  /* 0x00000028ff007431 */ /* 0x000fc600000001ff */
[----:B------:R-:W1:Y:S02]  /*2a60*/  SYNCS.PHASECHK.TRANS64.TRYWAIT P0, [UR22+0x38058], R4 ;  /* 0x03805804ff0075a7 */ /* 0x000e640008001116 */
[----:B-1----:R-:W-:Y:S05]  /*2a70*/  @!P0 BRA `(.L_x_55) ;  /* 0x000001f800308947 */ /* 0x002fea0003800000 */
.L_x_437:
[----:B------:R-:W-:Y:S01]  /*2a80*/  R2UR UR36, R0 ;  /* 0x00000000002472ca */ /* 0x000fe200000e0000 */
[----:B------:R-:W-:Y:S01]  /*2a90*/  IMAD.MOV.U32 R0, RZ, RZ, 0x30 ;  /* 0x00000030ff007424 */ /* 0x000fe200078e00ff */
[----:B------:R-:W-:Y:S01]  /*2aa0*/  R2UR UR38, R2 ;  /* 0x00000000022672ca */ /* 0x000fe200000e0000 */
[----:B------:R-:W-:Y:S01]  /*2ab0*/  IMAD.MOV.U32 R2, RZ, RZ, 0x38 ;  /* 0x00000038ff027424 */ /* 0x000fe200078e00ff */
[----:B------:R-:W-:Y:S01]  /*2ac0*/  UIADD3 UR4, UPT, UPT, UR22, 0x10000, URZ ;  /* 0x0001000016047890 */ /* 0x000fe2000fffe0ff */
[----:B------:R-:W-:Y:S01]  /*2ad0*/  R2UR UR37, R3 ;  /* 0x00000000032572ca */ /* 0x000fe200000e0000 */
[----:B------:R-:W-:Y:S01]  /*2ae0*/  IMAD.MOV.U32 R3, RZ, RZ, 0x100 ;  /* 0x00000100ff037424 */ /* 0x000fe200078e00ff */
[----:B------:R-:W-:Y:S01]  /*2af0*/  R2UR UR33, R0 ;  /* 0x00000000002172ca */ /* 0x000fe200000e0000 */
[----:B------:R-:W-:Y:S01]  /*2b00*/  IMAD.MOV.U32 R0, RZ, RZ, 0x100 ;  /* 0x00000100ff007424 */ /* 0x000fe200078e00ff */
[----:B------:R-:W-:Y:S01]  /*2b10*/  R2UR UR31, R2 ;  /* 0x00000000021f72ca */ /* 0x000fe200000e0000 */
[----:B------:R-:W-:Y:S01]  /*2b20*/  USHF.R.U32.HI UR4, URZ, 0x4, UR4 ;  /* 0x00000004ff047899 */ /* 0x000fe20008011604 */
[----:B------:R-:W-:Y:S01]  /*2b30*/  IMAD.MOV.U32 R2, RZ, RZ, 0x40 ;  /* 0x00000040ff027424 */ /* 0x000fe200078e00ff */
[C---:B------:R-:W-:Y:S01]  /*2b40*/  R2UR UR35, R3.reuse ;  /* 0x00000000032372ca */ /* 0x040fe200000e0000 */
[----:B------:R-:W-:Y:S01]  /*2b50*/  UMOV UR66, 0x0 ;  /* 0x0000000000427882 */ /* 0x000fe20000000000 */
[----:B------:R-:W-:Y:S01]  /*2b60*/  R2UR UR32, R0 ;  /* 0x00000000002072ca */ /* 0x000fe200000e0000 */
[----:B------:R-:W-:Y:S01]  /*2b70*/  ULOP3.LUT UR4, UR4, 0x3fff, URZ, 0xc0, !UPT ;  /* 0x00003fff04047892 */ /* 0x000fe2000f8ec0ff */
[----:B------:R-:W-:Y:S01]  /*2b80*/  IMAD.MOV.U32 R0, RZ, RZ, 0x48 ;  /* 0x00000048ff007424 */ /* 0x000fe200078e00ff */
[----:B------:R-:W-:Y:S01]  /*2b90*/  R2UR UR29, R2 ;  /* 0x00000000021d72ca */ /* 0x000fe200000e0000 */
[----:B------:R-:W-:Y:S01]  /*2ba0*/  IMAD.MOV.U32 R2, RZ, RZ, 0x50 ;  /* 0x00000050ff027424 */ /* 0x000fe200078e00ff */
[----:B------:R-:W-:Y:S01]  /*2bb0*/  ULOP3.LUT UR56, UR4, 0x4000000, URZ, 0xfc, !UPT ;  /* 0x0400000004387892 */ /* 0x000fe2000f8efcff */
[C---:B------:R-:W-:Y:S01]  /*2bc0*/  R2UR UR34, R3.reuse ;  /* 0x00000000032272ca */ /* 0x040fe200000e0000 */
[----:B------:R-:W-:Y:S01]  /*2bd0*/  UMOV UR67, 0x8210010 ;  /* 0x0821001000437882 */ /* 0x000fe20000000000 */
[----:B------:R-:W-:Y:S01]  /*2be0*/  R2UR UR28, R0 ;  /* 0x00000000001c72ca */ /* 0x000fe200000e0000 */
[----:B------:R-:W-:Y:S01]  /*2bf0*/  IMAD.MOV.U32 R0, RZ, RZ, 0x100 ;  /* 0x00000100ff007424 */ /* 0x000fe200078e00ff */
[----:B------:R-:W-:Y:S01]  /*2c00*/  ULEA UR4, UR46, UR56, 0xb ;  /* 0x000000382e047291 */ /* 0x000fe2000f8e58ff */
[----:B------:R-:W-:Y:S01]  /*2c10*/  R2UR UR25, R2 ;  /* 0x00000000021972ca */ /* 0x000fe200000e0000 */
[----:B------:R-:W-:Y:S01]  /*2c20*/  IMAD.MOV.U32 R2, RZ, RZ, 0x58 ;  /* 0x00000058ff027424 */ /* 0x000fe200078e00ff */
[----:B------:R-:W-:Y:S01]  /*2c30*/  R2UR UR30, R3 ;  /* 0x00000000031e72ca */ /* 0x000fe200000e0000 */
[----:B------:R-:W-:Y:S01]  /*2c40*/  UIADD3 UR18, UPT, UPT, UR4, 0x80, URZ ;  /* 0x0000008004127890 */ /* 0x000fe2000fffe0ff */
[C---:B------:R-:W-:Y:S01]  /*2c50*/  R2UR UR27, R0.reuse ;  /* 0x00000000001b72ca */ /* 0x040fe200000e0000 */
[----:B------:R-:W-:Y:S01]  /*2c60*/  UIADD3 UR16, UPT, UPT, UR4, 0x100, URZ ;  /* 0x0000010004107890 */ /* 0x000fe2000fffe0ff */
[----:B------:R-:W-:Y:S01]  /*2c70*/  R2UR UR26, R0 ;  /* 0x00000000001a72ca */ /* 0x000fe200000e0000 */
[----:B------:R-:W-:Y:S01]  /*2c80*/  UIADD3 UR14, UPT, UPT, UR4, 0x180, URZ ;  /* 0x00000180040e7890 */ /* 0x000fe2000fffe0ff */
[----:B------:R-:W-:Y:S01]  /*2c90*/  R2UR UR23, R2 ;  /* 0x00000000021772ca */ /* 0x000fe200000e0000 */
[----:B------:R-:W-:Y:S01]  /*2ca0*/  UIADD3 UR12, UPT, UPT, UR4, 0x200, URZ ;  /* 0x00000200040c7890 */ /* 0x000fe2000fffe0ff */
[----:B------:R-:W-:Y:S01]  /*2cb0*/  R2UR UR24, R0 ;  /* 0x00000000001872ca */ /* 0x000fe200000e0000 */
[----:B------:R-:W-:-:S02]  /*2cc0*/  UIADD3 UR10, UPT, UPT, UR4, 0x280, URZ ;  /* 0x00000280040a7890 */ /* 0x000fc4000fffe0ff */
[----:B------:R-:W-:Y:S01]  /*2cd0*/  UIADD3 UR8, UPT, UPT, UR4, 0x300, URZ ;  /* 0x0000030004087890 */ /* 0x000fe2000fffe0ff */
[----:B------:R-:W-:Y:S01]  /*2ce0*/  UMOV UR5, 0x40004040 ;  /* 0x4000404000057882 */ /* 0x000fe20000000000 */
[----:B------:R-:W-:Y:S01]  /*2cf0*/  UIADD3 UR6, UPT, UPT, UR4, 0x380, URZ ;  /* 0x0000038004067890 */ /* 0x000fe2000fffe0ff */
[----:B------:R2:W-:Y:S01]  /*2d00*/  UTCHMMA tmem[UR37], gdesc[UR4], tmem[UR38], tmem[UR66], idesc[UR67], !UPT ;  /* 0x00ff4204250079ea */ /* 0x0005e2000f800026 */
        /* <DEDUP_REMOVED lines=9> */
[----:B------:R2:W-:Y:S01]  /*2da0*/  UTCHMMA tmem[UR36], gdesc[UR18], tmem[UR35], tmem[UR64], idesc[UR65], UPT ;  /* 0x00ff4012240079ea */ /* 0x0005e2000b800023 */
        /* <DEDUP_REMOVED lines=16> */
[----:B------:R2:W-:Y:S01]  /*2eb0*/  UTCHMMA tmem[UR25], gdesc[UR8], tmem[UR26], tmem[UR42], idesc[UR43], UPT ;  /* 0x00ff2a08190079ea */ /* 0x0005e2000b80001a */
[----:B------:R2:W-:Y:S01]  /*2ec0*/  UTCHMMA tmem[UR23], gdesc[UR6], tmem[UR24], tmem[UR40], idesc[UR41], UPT ;  /* 0x00ff2806170079ea */ /* 0x0005e2000b800018 */
[----:B------:R-:W-:Y:S05]  /*2ed0*/  BRA.U UP5, `(.L_x_56) ;  /* 0x0000000105047547 */ /* 0x000fea000b800000 */
[----:B--2---:R-:W-:Y:S05]  /*2ee0*/  BPT.TRAP 0x1 ;  /* 0x000000040000795c */ /* 0x004fea0000300000 */
.L_x_56:
[----:B--2---:R-:W-:Y:S02]  /*2ef0*/  UIADD3 UR4, UPT, UPT, UR22, 0x38090, URZ ;  /* 0x0003809016047890 */ /* 0x004fe4000fffe0ff */
[----:B------:R-:W-:Y:S02]  /*2f00*/  UISETP.GE.AND UP0, UPT, UR48, 0x81, UPT ;  /* 0x000000813000788c */ /* 0x000fe4000bf06270 */
[----:B------:R-:W-:Y:S01]  /*2f10*/  ULOP3.LUT UR5, UR59, 0x1, URZ, 0x3c, !UPT ;  /* 0x000000013b057892 */ /* 0x000fe2000f8e3cff */
[----:B------:R-:W-:Y:S01]  /*2f20*/  UMOV UR36, URZ ;  /* 0x000000ff00247c82 */ /* 0x000fe20008000000 */
[----:B------:R-:W-:Y:S01]  /*2f30*/  UMOV UR62, UR60 ;  /* 0x0000003c003e7c82 */ /* 0x000fe20008000000 */
[----:B------:R-:W-:Y:S02]  /*2f40*/  UMOV UR57, UR46 ;  /* 0x0000002e00397c82 */ /* 0x000fe40008000000 */
[----:B------:R2:W-:Y:S02]  /*2f50*/  UTCBAR [UR4], URZ ;  /* 0x000000ff040073e9 */ /* 0x0005e400080000ff */
[----:B------:R-:W-:Y:S05]  /*2f60*/  BRA.U !UP0, `(.L_x_57) ;  /* 0x00000019088c7547 */ /* 0x000fea000b800000 */
[----:B------:R-:W-:Y:S01]  /*2f70*/  UIADD3 UR6, UPT, UPT, UR48, 0x7f, URZ ;  /* 0x0000007f30067890 */ /* 0x000fe2000fffe0ff */
[----:B------:R-:W-:Y:S01]  /*2f80*/  UMOV UR36, URZ ;  /* 0x000000ff00247c82 */ /* 0x000fe20008000000 */
[----:B------:R-:W-:Y:S02]  /*2f90*/  UMOV UR57, UR46 ;  /* 0x0000002e00397c82 */ /* 0x000fe40008000000 */
[----:B--2---:R-:W-:Y:S01]  /*2fa0*/  USHF.R.S32.HI UR4, URZ, 0x1f, UR6 ;  /* 0x0000001fff047899 */ /* 0x004fe20008011406 */
[----:B------:R-:W-:-:S03]  /*2fb0*/  UMOV UR53, UR46 ;  /* 0x0000002e00357c82 */ /* 0x000fc60008000000 */
[----:B------:R-:W-:-:S04]  /*2fc0*/  ULEA.HI UR4, UR4, UR6, URZ, 0x7 ;  /* 0x0000000604047291 */ /* 0x000fc8000f8f38ff */
[----:B------:R-:W-:-:S04]  /*2fd0*/  USHF.R.S32.HI UR4, URZ, 0x7, UR4 ;  /* 0x00000007ff047899 */ /* 0x000fc80008011404 */
[----:B------:R-:W-:-:S04]  /*2fe0*/  UISETP.LT.AND UP0, UPT, UR4, 0x2, UPT ;  /* 0x000000020400788c */ /* 0x000fc8000bf01270 */
[----:B------:R-:W-:-:S04]  /*2ff0*/  USEL UR6, UR4, 0x2, UP0 ;  /* 0x0000000204067887 */ /* 0x000fc80008000000 */
[----:B------:R-:W-:-:S04]  /*3000*/  UIADD3 UR4, UPT, UPT, -UR6, UR60, UR4 ;  /* 0x0000003c06047290 */ /* 0x000fc8000fffe104 */
[----:B------:R-:W-:-:S12]  /*3010*/  UIADD3 UR62, UPT, UPT, UR4, 0x1, URZ ;  /* 0x00000001043e7890 */ /* 0x000fd8000fffe0ff */
.L_x_76:
[----:B------:R-:W-:Y:S01]  /*3020*/  UIADD3 UR60, UPT, UPT, UR60, 0x1, URZ ;  /* 0x000000013c3c7890 */ /* 0x000fe2000fffe0ff */
[----:B------:R-:W-:Y:S01]  /*3030*/  UMOV UR61, UR20 ;  /* 0x00000014003d7c82 */ /* 0x000fe20008000000 */
[----:B------:R-:W-:Y:S02]  /*3040*/  UMOV UR59, UR5 ;  /* 0x00000005003b7c82 */ /* 0x000fe40008000000 */
[----:B------:R-:W-:Y:S01]  /*3050*/  UISETP.NE.AND UP2, UPT, UR60, UR62, UPT ;  /* 0x0000003e3c00728c */ /* 0x000fe2000bf45270 */
[----:B-1-3--:R-:W-:Y:S05]  /*3060*/  BRA.U !UP1, `(.L_x_58) ;  /* 0x0000000109047547 */ /* 0x00afea000b800000 */
[----:B------:R-:W-:Y:S05]  /*3070*/  BPT.TRAP 0x1 ;  /* 0x000000040000795c */ /* 0x000fea0000300000 */
.L_x_58:
[----:B------:R-:W2:Y:S01]  /*3080*/  S2UR UR4, SR_CgaCtaId ;  /* 0x00000000000479c3 */ /* 0x000ea20000008800 */
[----:B------:R-:W-:Y:S01]  /*3090*/  UMOV UR22, 0x400 ;  /* 0x0000040000167882 */ /* 0x000fe20000000000 */
[----:B------:R-:W-:Y:S04]  /*30a0*/  MOV R0, UR47 ;  /* 0x0000002f00007c02 */ /* 0x000fe80008000f00 */
[----:B------:R-:W-:Y:S01]  /*30b0*/  SHF.L.U32 R3, R0, 0x1f, RZ ;  /* 0x0000001f00037819 */ /* 0x000fe200000006ff */
[----:B--2---:R-:W-:Y:S04]  /*30c0*/  ULEA UR22, UR4, UR22, 0x18 ;  /* 0x0000001604167291 */ /* 0x004fe8000f8ec0ff */
[----:B------:R-:W-:Y:S09]  /*30d0*/  ULEA UR4, UR21, UR22, 0x3 ;  /* 0x0000001615047291 */ /* 0x000ff2000f8e18ff */
[----:B------:R-:W2:Y:S02]  /*30e0*/  SYNCS.PHASECHK.TRANS64.TRYWAIT P0, [UR4+0x38020], R3 ;  /* 0x03802003ff0075a7 */ /* 0x000ea40008001104 */
[----:B--2---:R-:W-:Y:S05]  /*30f0*/  @!P0 BRA `(.L_x_59) ;  /* 0x000001f000b08947 */ /* 0x004fea0003800000 */
.L_x_439:
[----:B------:R-:W-:Y:S01]  /*3100*/  USHF.R.U32.HI UR8, URZ, 0x4, UR22 ;  /* 0x00000004ff087899 */ /* 0x000fe20008011616 */
[----:B------:R-:W-:Y:S01]  /*3110*/  IMAD.MOV.U32 R2, RZ, RZ, RZ ;  /* 0x000000ffff027224 */ /* 0x000fe200078e00ff */
[----:B------:R-:W-:Y:S01]  /*3120*/  USHF.R.U32.HI UR7, URZ, 0x4, UR22 ;  /* 0x00000004ff077899 */ /* 0x000fe20008011616 */
[----:B--2---:R-:W-:Y:S01]  /*3130*/  IMAD.MOV.U32 R0, RZ, RZ, RZ ;  /* 0x000000ffff007224 */ /* 0x004fe200078e00ff */
[----:B------:R-:W-:Y:S01]  /*3140*/  USHF.R.U32.HI UR9, URZ, 0x4, UR22 ;  /* 0x00000004ff097899 */ /* 0x000fe20008011616 */
[----:B------:R-:W-:Y:S01]  /*3150*/  R2UR UR52, R10 ;  /* 0x000000000a3472ca */ /* 0x000fe200000e0000 */
[----:B------:R-:W-:Y:S01]  /*3160*/  USHF.R.U32.HI UR6, URZ, 0x4, UR22 ;  /* 0x00000004ff067899 */ /* 0x000fe20008011616 */
[----:B------:R-:W-:Y:S01]  /*3170*/  R2UR UR46, R2 ;  /* 0x00000000022e72ca */ /* 0x000fe200000e0000 */
[----:B------:R-:W-:Y:S01]  /*3180*/  USHF.R.U32.HI UR5, URZ, 0x4, UR22 ;  /* 0x00000004ff057899 */ /* 0x000fe20008011616 */
[----:B------:R-:W-:Y:S01]  /*3190*/  R2UR UR45, R0 ;  /* 0x00000000002d72ca */ /* 0x000fe200000e0000 */
[----:B------:R-:W-:Y:S01]  /*31a0*/  USHF.R.U32.HI UR4, URZ, 0x4, UR22 ;  /* 0x00000004ff047899 */ /* 0x000fe20008011616 */
[----:B------:R-:W-:Y:S01]  /*31b0*/  R2UR UR44, R2 ;  /* 0x00000000022c72ca */ /* 0x000fe200000e0000 */
[----:B------:R-:W-:Y:S01]  /*31c0*/  ULOP3.LUT UR16, UR8, 0x3fff, URZ, 0xc0, !UPT ;  /* 0x00003fff08107892 */ /* 0x000fe2000f8ec0ff */
[----:B------:R-:W-:Y:S01]  /*31d0*/  R2UR UR43, R0 ;  /* 0x00000000002b72ca */ /* 0x000fe200000e0000 */
[----:B------:R-:W-:Y:S01]  /*31e0*/  USHF.R.U32.HI UR10, URZ, 0x4, UR22 ;  /* 0x00000004ff0a7899 */ /* 0x000fe20008011616 */
[----:B------:R-:W-:Y:S01]  /*31f0*/  R2UR UR42, R2 ;  /* 0x00000000022a72ca */ /* 0x000fe200000e0000 */
[----:B------:R-:W-:Y:S01]  /*3200*/  ULOP3.LUT UR8, UR7, 0x3fff, URZ, 0xc0, !UPT ;  /* 0x00003fff07087892 */ /* 0x000fe2000f8ec0ff */
[----:B------:R-:W-:Y:S01]  /*3210*/  R2UR UR41, R0 ;  /* 0x00000000002972ca */ /* 0x000fe200000e0000 */
[----:B------:R-:W-:Y:S01]  /*3220*/  ULOP3.LUT UR9, UR9, 0x3fff, URZ, 0xc0, !UPT ;  /* 0x00003fff09097892 */ /* 0x000fe2000f8ec0ff */
[----:B------:R-:W-:Y:S01]  /*3230*/  R2UR UR40, R2 ;  /* 0x00000000022872ca */ /* 0x000fe200000e0000 */
[----:B------:R-:W-:Y:S01]  /*3240*/  ULOP3.LUT UR7, UR6, 0x3fff, URZ, 0xc0, !UPT ;  /* 0x00003fff06077892 */ /* 0x000fe2000f8ec0ff */
[----:B------:R-:W-:Y:S01]  /*3250*/  R2UR UR37, R0 ;  /* 0x00000000002572ca */ /* 0x000fe200000e0000 */
[----:B------:R-:W-:Y:S02]  /*3260*/  ULOP3.LUT UR6, UR5, 0x3fff, URZ, 0xc0, !UPT ;  /* 0x00003fff05067892 */ /* 0x000fe4000f8ec0ff */
[----:B------:R-:W-:Y:S02]  /*3270*/  USHF.R.U32.HI UR11, URZ, 0x4, UR22 ;  /* 0x00000004ff0b7899 */ /* 0x000fe40008011616 */
[----:B------:R-:W-:Y:S02]  /*3280*/  ULOP3.LUT UR5, UR4, 0x3fff, URZ, 0xc0, !UPT ;  /* 0x00003fff04057892 */ /* 0x000fe4000f8ec0ff */
[----:B------:R-:W-:Y:S02]  /*3290*/  ULOP3.LUT UR4, UR10, 0x3fff, URZ, 0xc0, !UPT ;  /* 0x00003fff0a047892 */ /* 0x000fe4000f8ec0ff */
[----:B------:R-:W-:Y:S02]  /*32a0*/  ULEA UR20, UR21, UR63, 0xb ;  /* 0x0000003f15147291 */ /* 0x000fe4000f8e58ff */
[----:B------:R-:W-:Y:S02]  /*32b0*/  ULOP3.LUT UR18, UR9, 0x10000, URZ, 0xfc, !UPT ;  /* 0x0001000009127892 */ /* 0x000fe4000f8efcff */
[----:B------:R-:W-:Y:S02]  /*32c0*/  ULOP3.LUT UR16, UR16, 0x10000, URZ, 0xfc, !UPT ;  /* 0x0001000010107892 */ /* 0x000fe4000f8efcff */
[----:B------:R-:W-:Y:S02]  /*32d0*/  ULOP3.LUT UR11, UR11, 0x3fff, URZ, 0xc0, !UPT ;  /* 0x00003fff0b0b7892 */ /* 0x000fe4000f8ec0ff */
[----:B------:R-:W-:Y:S02]  /*32e0*/  ULOP3.LUT UR8, UR8, 0x10000, URZ, 0xfc, !UPT ;  /* 0x0001000008087892 */ /* 0x000fe4000f8efcff */
[----:B------:R-:W-:Y:S02]  /*32f0*/  ULOP3.LUT UR10, UR6, 0x10000, URZ, 0xfc, !UPT ;  /* 0x00010000060a7892 */ /* 0x000fe4000f8efcff */
[----:B------:R-:W-:Y:S02]  /*3300*/  ULOP3.LUT UR7, UR7, 0x10000, URZ, 0xfc, !UPT ;  /* 0x0001000007077892 */ /* 0x000fe4000f8efcff */
[----:B------:R-:W-:Y:S02]  /*3310*/  ULOP3.LUT UR6, UR4, 0x10000, URZ, 0xfc, !UPT ;  /* 0x0001000004067892 */ /* 0x000fe4000f8efcff */
[----:B------:R-:W-:Y:S02]  /*3320*/  UIADD3 UR24, UPT, UPT, UR20, 0x2, URZ ;  /* 0x0000000214187890 */ /* 0x000fe4000fffe0ff */
[----:B------:R-:W-:Y:S02]  /*3330*/  UIADD3 UR18, UPT, UPT, UR18, 0x2, URZ ;  /* 0x0000000212127890 */ /* 0x000fe4000fffe0ff */
[----:B------:R-:W-:Y:S02]  /*3340*/  UIADD3 UR26, UPT, UPT, UR20, 0x4, URZ ;  /* 0x00000004141a7890 */ /* 0x000fe4000fffe0ff */
[----:B------:R-:W-:Y:S02]  /*3350*/  ULOP3.LUT UR5, UR5, 0x10000, URZ, 0xfc, !UPT ;  /* 0x0001000005057892 */ /* 0x000fe4000f8efcff */
[----:B------:R-:W-:Y:S02]  /*3360*/  UIADD3 UR16, UPT, UPT, UR16, 0x4, URZ ;  /* 0x0000000410107890 */ /* 0x000fe4000fffe0ff */
[----:B------:R-:W-:Y:S02]  /*3370*/  UIADD3 UR28, UPT, UPT, UR20, 0x6, URZ ;  /* 0x00000006141c7890 */ /* 0x000fe4000fffe0ff */
[----:B------:R-:W-:Y:S02]  /*3380*/  ULOP3.LUT UR11, UR11, 0x10000, URZ, 0xfc, !UPT ;  /* 0x000100000b0b7892 */ /* 0x000fe4000f8efcff */
[----:B------:R-:W-:Y:S02]  /*3390*/  UIADD3 UR14, UPT, UPT, UR8, 0x6, URZ ;  /* 0x00000006080e7890 */ /* 0x000fe4000fffe0ff */
        /* <DEDUP_REMOVED lines=9> */
[----:B------:R-:W-:Y:S02]  /*3430*/  UISETP.NE.AND UP4, UPT, UR52, URZ, UPT ;  /* 0x000000ff3400728c */ /* 0x000fe4000bf85270 */
[----:B------:R-:W-:Y:S01]  /*3440*/  UISETP.NE.AND UP0, UPT, UR23, 0x3, UPT ;  /* 0x000000031700788c */ /* 0x000fe2000bf05270 */
        /* <DEDUP_REMOVED lines=30> */
[----:B--2---:R-:W-:Y:S01]  /*3630*/  USEL UR6, URZ, 0x1, UP0 ;  /* 0x00000001ff067887 */ /* 0x004fe20008000000 */
[----:B------:R3:W-:Y:S01]  /*3640*/  UTCHMMA gdesc[UR10], gdesc[UR32], tmem[UR41], tmem[UR54], idesc[UR55], UPT ;  /* 0x00ff36200a0075ea */ /* 0x0007e2000b800029 */
[----:B------:R-:W-:Y:S02]  /*3650*/  USEL UR46, UR23, URZ, UP0 ;  /* 0x000000ff172e7287 */ /* 0x000fe40008000000 */
[----:B------:R-:W-:Y:S01]  /*3660*/  ULOP3.LUT UR47, UR47, UR6, URZ, 0x3c, !UPT ;  /* 0x000000062f2f7292 */ /* 0x000fe2000f8e3cff */
[----:B------:R-:W-:Y:S01]  /*3670*/  UMOV UR51, 0x8200010 ;  /* 0x0820001000337882 */ /* 0x000fe20000000000 */
[----:B------:R-:W-:Y:S01]  /*3680*/  UMOV UR35, 0x40004040 ;  /* 0x4000404000237882 */ /* 0x000fe20000000000 */
[----:B------:R-:W-:Y:S01]  /*3690*/  UMOV UR9, 0x40004040 ;  /* 0x4000404000097882 */ /* 0x000fe20000000000 */
[----:B------:R-:W-:Y:S01]  /*36a0*/  UMOV UR48, 0x0 ;  /* 0x0000000000307882 */ /* 0x000fe20000000000 */
[----:B------:R3:W-:Y:S01]  /*36b0*/  UTCHMMA gdesc[UR8], gdesc[UR34], tmem[UR40], tmem[UR50], idesc[UR51], UPT ;  /* 0x00ff3222080075ea */ /* 0x0007e2000b800028 */
[----:B------:R-:W-:Y:S01]  /*36c0*/  UMOV UR49, 0x8200010 ;  /* 0x0820001000317882 */ /* 0x000fe20000000000 */
[----:B------:R-:W-:Y:S01]  /*36d0*/  UMOV UR39, 0x40004040 ;  /* 0x4000404000277882 */ /* 0x000fe20000000000 */
[----:B------:R-:W-:Y:S02]  /*36e0*/  UMOV UR5, 0x40004040 ;  /* 0x4000404000057882 */ /* 0x000fe40000000000 */
[----:B------:R3:W-:Y:S01]  /*36f0*/  UTCHMMA gdesc[UR4], gdesc[UR38], tmem[UR37], tmem[UR48], idesc[UR49], UPT ;  /* 0x00ff3026040075ea */ /* 0x0007e2000b800025 */
[----:B------:R-:W-:Y:S05]  /*3700*/  BRA.U UP4, `(.L_x_60) ;  /* 0x0000000104047547 */ /* 0x000fea000b800000 */
[----:B---3--:R-:W-:Y:S05]  /*3710*/  BPT.TRAP 0x1 ;  /* 0x000000040000795c */ /* 0x008fea0000300000 */
.L_x_60:
[----:B---3--:R-:W-:Y:S09]  /*3720*/  UIADD3 UR4, UPT, UPT, UR22, 0x38050, URZ ;  /* 0x0003805016047890 */ /* 0x008ff2000fffe0ff */
[----:B------:R2:W-:Y:S01]  /*3730*/  UTCBAR [UR4], URZ ;  /* 0x000000ff040073e9 */ /* 0x0005e200080000ff */
[----:B------:R-:W-:Y:S05]  /*3740*/  BRA.U UP5, `(.L_x_61) ;  /* 0x0000000105047547 */ /* 0x000fea000b800000 */
[----:B--2---:R-:W-:Y:S05]  /*3750*/  BPT.TRAP 0x1 ;  /* 0x000000040000795c */ /* 0x004fea0000300000 */
.L_x_61:
[----:B------:R-:W-:Y:S01]  /*3760*/  IMAD.U32 R0, RZ, RZ, UR58 ;  /* 0x0000003aff007e24 */ /* 0x000fe2000f8e00ff */
[----:B--2---:R-:W-:Y:S04]  /*3770*/  R2UR UR4, R9 ;  /* 0x00000000090472ca */ /* 0x004fe800000e0000 */
[----:B------:R-:W-:Y:S04]  /*3780*/  SHF.L.U32 R3, R0, 0x1f, RZ ;  /* 0x0000001f00037819 */ /* 0x000fe800000006ff */
[----:B------:R-:W2:Y:S05]  /*3790*/  SYNCS.PHASECHK.TRANS64.TRYWAIT P0, [UR22+0x380a8], R3 ;  /* 0x0380a803ff0075a7 */ /* 0x000eaa0008001116 */
[----:B------:R-:W-:Y:S01]  /*37a0*/  UISETP.NE.AND UP3, UPT, UR4, URZ, UPT ;  /* 0x000000ff0400728c */ /* 0x000fe2000bf65270 */
[----:B--2---:R-:W-:Y:S10]  /*37b0*/  @!P0 BRA `(.L_x_62) ;  /* 0x000001ec00188947 */ /* 0x004ff40003800000 */
.L_x_441:
[----:B------:R-:W-:Y:S05]  /*37c0*/  BRA.U UP3, `(.L_x_63) ;  /* 0x0000000103047547 */ /* 0x000fea000b800000 */
[----:B------:R-:W-:Y:S05]  /*37d0*/  BPT.TRAP 0x1 ;  /* 0x000000040000795c */ /* 0x000fea0000300000 */
.L_x_63:
[----:B--2---:R-:W-:Y:S02]  /*37e0*/  IMAD.U32 R0, RZ, RZ, UR59 ;  /* 0x0000003bff007e24 */ /* 0x004fe4000f8e00ff */
[----:B------:R-:W-:Y:S03]  /*37f0*/  IMAD.MOV.U32 R2, RZ, RZ, 0x180 ;  /* 0x00000180ff027424 */ /* 0x000fe600078e00ff */
[----:B-1----:R-:W-:Y:S01]  /*3800*/  SHF.L.U32 R4, R0, 0x1f, RZ ;  /* 0x0000001f00047819 */ /* 0x002fe200000006ff */
[----:B------:R-:W-:Y:S03]  /*3810*/  HFMA2 R0, -RZ, RZ, 0, 9.5367431640625e-06 ;  /* 0x000000a0ff007431 */ /* 0x000fe600000001ff */
[----:B------:R-:W1:Y:S02]  /*3820*/  SYNCS.PHASECHK.TRANS64.TRYWAIT P0, [UR22+0x38068], R4 ;  /* 0x03806804ff0075a7 */ /* 0x000e640008001116 */
[----:B-1----:R-:W-:Y:S05]  /*3830*/  @!P0 BRA `(.L_x_64) ;  /* 0x000001ec00108947 */ /* 0x002fea0003800000 */
.L_x_443:
[----:B------:R-:W-:Y:S01]  /*3840*/  UIADD3 UR4, UPT, UPT, UR22, 0x10000, URZ ;  /* 0x0001000016047890 */ /* 0x000fe2000fffe0ff */
[----:B------:R-:W-:Y:S01]  /*3850*/  R2UR UR54, R0 ;  /* 0x00000000003672ca */ /* 0x000fe200000e0000 */
[----:B------:R-:W-:Y:S01]  /*3860*/  UISETP.NE.U32.AND UP0, UPT, UR36, URZ, UPT ;  /* 0x000000ff2400728c */ /* 0x000fe2000bf05070 */
[----:B------:R-:W-:Y:S01]  /*3870*/  IMAD.MOV.U32 R0, RZ, RZ, 0x180 ;  /* 0x00000180ff007424 */ /* 0x000fe200078e00ff */
[----:B------:R-:W-:Y:S01]  /*3880*/  USHF.R.U32.HI UR4, URZ, 0x4, UR4 ;  /* 0x00000004ff047899 */ /* 0x000fe20008011604 */
[----:B------:R-:W-:Y:S01]  /*3890*/  R2UR UR55, R2 ;  /* 0x00000000023772ca */ /* 0x000fe200000e0000 */
[----:B------:R-:W-:Y:S01]  /*38a0*/  IMAD.MOV.U32 R2, RZ, RZ, 0xb0 ;  /* 0x000000b0ff027424 */ /* 0x000fe200078e00ff */
[----:B------:R-:W-:Y:S01]  /*38b0*/  UMOV UR5, 0x40004040 ;  /* 0x4000404000057882 */ /* 0x000fe20000000000 */
[----:B------:R-:W-:Y:S01]  /*38c0*/  ULOP3.LUT UR4, UR4, 0x3fff, URZ, 0xc0, !UPT ;  /* 0x00003fff04047892 */ /* 0x000fe2000f8ec0ff */
[C---:B------:R-:W-:Y:S01]  /*38d0*/  R2UR UR52, R0.reuse ;  /* 0x00000000003472ca */ /* 0x040fe200000e0000 */
[----:B-1----:R-:W-:Y:S01]  /*38e0*/  IMAD.MOV.U32 R3, RZ, RZ, 0xa8 ;  /* 0x000000a8ff037424 */ /* 0x002fe200078e00ff */
[----:B------:R-:W-:Y:S01]  /*38f0*/  R2UR UR50, R0 ;  /* 0x00000000003272ca */ /* 0x000fe200000e0000 */
[----:B------:R-:W-:Y:S01]  /*3900*/  ULOP3.LUT UR56, UR4, 0x4000000, URZ, 0xfc, !UPT ;  /* 0x0400000004387892 */ /* 0x000fe2000f8efcff */
[----:B------:R-:W-:Y:S01]  /*3910*/  IMAD.MOV.U32 R0, RZ, RZ, 0xc0 ;  /* 0x000000c0ff007424 */ /* 0x000fe200078e00ff */
[----:B------:R-:W-:Y:S01]  /*3920*/  R2UR UR49, R2 ;  /* 0x00000000023172ca */ /* 0x000fe200000e0000 */
[----:B------:R-:W-:Y:S01]  /*3930*/  IMAD.MOV.U32 R2, RZ, RZ, 0x180 ;  /* 0x00000180ff027424 */ /* 0x000fe200078e00ff */
[----:B------:R-:W-:Y:S01]  /*3940*/  ULEA UR4, UR53, UR56, 0xb ;  /* 0x0000003835047291 */ /* 0x000fe2000f8e58ff */
[----:B------:R-:W-:Y:S01]  /*3950*/  R2UR UR51, R3 ;  /* 0x00000000033372ca */ /* 0x000fe200000e0000 */
[----:B------:R-:W-:Y:S01]  /*3960*/  IMAD.MOV.U32 R3, RZ, RZ, 0xb8 ;  /* 0x000000b8ff037424 */ /* 0x000fe200078e00ff */
[----:B------:R-:W-:Y:S01]  /*3970*/  R2UR UR43, R0 ;  /* 0x00000000002b72ca */ /* 0x000fe200000e0000 */
[----:B------:R-:W-:Y:S01]  /*3980*/  UIADD3 UR18, UPT, UPT, UR4, 0x80, URZ ;  /* 0x0000008004127890 */ /* 0x000fe2000fffe0ff */
[----:B------:R-:W-:Y:S01]  /*3990*/  IMAD.MOV.U32 R0, RZ, RZ, 0xc8 ;  /* 0x000000c8ff007424 */ /* 0x000fe200078e00ff */
[----:B------:R-:W-:Y:S01]  /*39a0*/  UIADD3 UR16, UPT, UPT, UR4, 0x100, URZ ;  /* 0x0000010004107890 */ /* 0x000fe2000fffe0ff */
[C---:B------:R-:W-:Y:S01]  /*39b0*/  R2UR UR48, R2.reuse ;  /* 0x00000000023072ca */ /* 0x040fe200000e0000 */
[----:B------:R-:W-:Y:S01]  /*39c0*/  UIADD3 UR14, UPT, UPT, UR4, 0x180, URZ ;  /* 0x00000180040e7890 */ /* 0x000fe2000fffe0ff */
[----:B------:R-:W-:Y:S01]  /*39d0*/  R2UR UR44, R2 ;  /* 0x00000000022c72ca */ /* 0x000fe200000e0000 */
[----:B------:R-:W-:Y:S01]  /*39e0*/  UIADD3 UR12, UPT, UPT, UR4, 0x200, URZ ;  /* 0x00000200040c7890 */ /* 0x000fe2000fffe0ff */
[----:B------:R-:W-:Y:S01]  /*39f0*/  IMAD.MOV.U32 R2, RZ, RZ, 0xd0 ;  /* 0x000000d0ff027424 */ /* 0x000fe200078e00ff */
[----:B------:R-:W-:Y:S01]  /*3a00*/  UIADD3 UR10, UPT, UPT, UR4, 0x280, URZ ;  /* 0x00000280040a7890 */ /* 0x000fe2000fffe0ff */
[----:B------:R-:W-:Y:S01]  /*3a10*/  R2UR UR42, R0 ;  /* 0x00000000002a72ca */ /* 0x000fe200000e0000 */
[----:B------:R-:W-:Y:S01]  /*3a20*/  UIADD3 UR8, UPT, UPT, UR4, 0x300, URZ ;  /* 0x0000030004087890 */ /* 0x000fe2000fffe0ff */
[----:B------:R-:W-:Y:S01]  /*3a30*/  IMAD.MOV.U32 R0, RZ, RZ, 0x180 ;  /* 0x00000180ff007424 */ /* 0x000fe200078e00ff */
[----:B------:R-:W-:Y:S01]  /*3a40*/  UIADD3 UR6, UPT, UPT, UR4, 0x380, URZ ;  /* 0x0000038004067890 */ /* 0x000fe2000fffe0ff */
[----:B------:R-:W-:Y:S01]  /*3a50*/  R2UR UR37, R2 ;  /* 0x00000000022572ca */ /* 0x000fe200000e0000 */
[----:B------:R-:W-:Y:S01]  /*3a60*/  IMAD.MOV.U32 R2, RZ, RZ, 0xd8 ;  /* 0x000000d8ff027424 */ /* 0x000fe200078e00ff */
[----:B------:R-:W-:Y:S01]  /*3a70*/  R2UR UR45, R3 ;  /* 0x00000000032d72ca */ /* 0x000fe200000e0000 */
[----:B------:R-:W-:Y:S01]  /*3a80*/  UMOV UR76, 0x0 ;  /* 0x00000000004c7882 */ /* 0x000fe20000000000 */
[----:B------:R-:W-:Y:S01]  /*3a90*/  MOV.SPILL R5, UR21 ;  /* 0x0000001500057c02 */ /* 0x000fe20009000f00 */
[----:B------:R-:W-:Y:S01]  /*3aa0*/  UMOV UR21, 0x8210010 ;  /* 0x0821001000157882 */ /* 0x000fe20000000000 */
[----:B------:R-:W-:Y:S01]  /*3ab0*/  MOV.SPILL R4, UR20 ;  /* 0x0000001400047c02 */ /* 0x000fe20009000f00 */
[----:B------:R-:W-:Y:S01]  /*3ac0*/  UMOV UR20, 0x0 ;  /* 0x0000000000147882 */ /* 0x000fe20000000000 */
[C---:B------:R-:W-:Y:S01]  /*3ad0*/  R2UR UR41, R0.reuse ;  /* 0x00000000002972ca */ /* 0x040fe200000e0000 */
[----:B------:R1:W-:Y:S01]  /*3ae0*/  UTCHMMA tmem[UR54], gdesc[UR4], tmem[UR55], tmem[UR20], idesc[UR21], UP0 ;  /* 0x00ff1404360079ea */ /* 0x0003e20008000037 */
[----:B------:R-:W-:Y:S01]  /*3af0*/  R2UR UR40, R0 ;  /* 0x00000000002872ca */ /* 0x000fe200000e0000 */
[----:B------:R-:W-:Y:S01]  /*3b00*/  UMOV UR77, 0x8210010 ;  /* 0x08210010004d7882 */ /* 0x000fe20000000000 */
[----:B------:R-:W-:Y:S01]  /*3b10*/  R2UR UR23, R2 ;  /* 0x00000000021772ca */ /* 0x000fe200000e0000 */
[----:B------:R-:W-:Y:S01]  /*3b20*/  UMOV UR19, 0x40004040 ;  /* 0x4000404000137882 */ /* 0x000fe20000000000 */
[----:B------:R-:W-:Y:S01]  /*3b30*/  R2UR UR36, R0 ;  /* 0x00000000002472ca */ /* 0x000fe200000e0000 */
[----:B------:R2:W-:Y:S01]  /*3b40*/  UTCHMMA tmem[UR51], gdesc[UR18], tmem[UR52], tmem[UR76], idesc[UR77], UPT ;  /* 0x00ff4c12330079ea */ /* 0x0005e2000b800034 */
        /* <DEDUP_REMOVED lines=19> */
[----:B-1----:R-:W-:Y:S01]  /*3c80*/  R2UR.FILL UR21, R5 ;  /* 0x00000000051572ca */ /* 0x002fe200004e0000 */
[----:B------:R2:W-:Y:S01]  /*3c90*/  UTCHMMA tmem[UR37], gdesc[UR8], tmem[UR40], tmem[UR66], idesc[UR67], UPT ;  /* 0x00ff4208250079ea */ /* 0x0005e2000b800028 */
[----:B------:R-:W-:Y:S01]  /*3ca0*/  UMOV UR64, 0x0 ;  /* 0x0000000000407882 */ /* 0x000fe20000000000 */
[----:B------:R-:W-:Y:S01]  /*3cb0*/  UMOV UR65, 0x8210010 ;  /* 0x0821001000417882 */ /* 0x000fe20000000000 */
[----:B------:R-:W-:Y:S01]  /*3cc0*/  R2UR.FILL UR20, R4 ;  /* 0x00000000041472ca */ /* 0x000fe200004e0000 */
[----:B------:R-:W-:Y:S02]  /*3cd0*/  UMOV UR7, 0x40004040 ;  /* 0x4000404000077882 */ /* 0x000fe40000000000 */
[----:B------:R2:W-:Y:S01]  /*3ce0*/  UTCHMMA tmem[UR23], gdesc[UR6], tmem[UR36], tmem[UR64], idesc[UR65], UPT ;  /* 0x00ff4006170079ea */ /* 0x0005e2000b800024 */
[----:B------:R-:W-:Y:S11]  /*3cf0*/  BRA.U UP5, `(.L_x_65) ;  /* 0x0000000105047547 */ /* 0x000ff6000b800000 */
[----:B--2---:R-:W-:Y:S05]  /*3d00*/  BPT.TRAP 0x1 ;  /* 0x000000040000795c */ /* 0x004fea0000300000 */
.L_x_65:
[----:B------:R-:W-:Y:S02]  /*3d10*/  UIADD3 UR4, UPT, UPT, UR22, 0x38098, URZ ;  /* 0x0003809816047890 */ /* 0x000fe4000fffe0ff */
[----:B------:R-:W-:Y:S07]  /*3d20*/  ULOP3.LUT UR58, UR58, 0x1, URZ, 0x3c, !UPT ;  /* 0x000000013a3a7892 */ /* 0x000fee000f8e3cff */
[----:B------:R1:W-:Y:S01]  /*3d30*/  UTCBAR [UR4], URZ ;  /* 0x000000ff040073e9 */ /* 0x0003e200080000ff */
[----:B------:R-:W-:Y:S05]  /*3d40*/  BRA.U !UP1, `(.L_x_66) ;  /* 0x0000000109047547 */ /* 0x000fea000b800000 */
[----:B-12---:R-:W-:Y:S05]  /*3d50*/  BPT.TRAP 0x1 ;  /* 0x000000040000795c */ /* 0x006fea0000300000 */
.L_x_66:
[----:B--2---:R-:W-:Y:S01]  /*3d60*/  USHF.R.U32.HI UR6, URZ, 0x4, UR22 ;  /* 0x00000004ff067899 */ /* 0x004fe20008011616 */
[----:B------:R-:W-:Y:S01]  /*3d70*/  IMAD.MOV.U32 R2, RZ, RZ, 0x80 ;  /* 0x00000080ff027424 */ /* 0x000fe200078e00ff */
[----:B------:R-:W-:Y:S01]  /*3d80*/  USHF.R.U32.HI UR5, URZ, 0x4, UR22 ;  /* 0x00000004ff057899 */ /* 0x000fe20008011616 */
[----:B------:R-:W-:Y:S01]  /*3d90*/  IMAD.MOV.U32 R0, RZ, RZ, 0x80 ;  /* 0x00000080ff007424 */ /* 0x000fe200078e00ff */
[----:B-1----:R-:W-:Y:S02]  /*3da0*/  USHF.R.U32.HI UR4, URZ, 0x4, UR22 ;  /* 0x00000004ff047899 */ /* 0x002fe40008011616 */
        /* <DEDUP_REMOVED lines=8> */
[----:B------:R-:W-:Y:S01]  /*3e30*/  ULEA UR10, UR57, UR22, 0x3 ;  /* 0x00000016390a7291 */ /* 0x000fe2000f8e18ff */
        /* <DEDUP_REMOVED lines=8> */
[----:B------:R-:W-:Y:S02]  /*3ec0*/  UIADD3 UR7, UPT, UPT, UR10, 0x38038, URZ ;  /* 0x000380380a077890 */ /* 0x000fe4000fffe0ff */
[----:B------:R-:W-:Y:S02]  /*3ed0*/  ULOP3.LUT UR4, UR4, 0x10000, URZ, 0xfc, !UPT ;  /* 0x0001000004047892 */ /* 0x000fe4000f8efcff */
[----:B------:R-:W-:Y:S02]  /*3ee0*/  UIADD3 UR18, UPT, UPT, UR8, 0x802, URZ ;  /* 0x0000080208127890 */ /* 0x000fe4000fffe0ff */
[----:B------:R-:W-:Y:S02]  /*3ef0*/  UIADD3 UR16, UPT, UPT, UR6, 0x804, URZ ;  /* 0x0000080406107890 */ /* 0x000fe4000fffe0ff */
[----:B------:R-:W-:Y:S01]  /*3f00*/  UIADD3 UR14, UPT, UPT, UR4, 0x806, URZ ;  /* 0x00000806040e7890 */ /* 0x000fe2000fffe0ff */
[----:B------:R1:W-:Y:S01]  /*3f10*/  UTCBAR [UR7], URZ ;  /* 0x000000ff070073e9 */ /* 0x0003e200080000ff */
[----:B------:R-:W-:Y:S02]  /*3f20*/  UIADD3 UR12, UPT, UPT, UR5, 0xc00, URZ ;  /* 0x00000c00050c7890 */ /* 0x000fe4000fffe0ff */
[----:B------:R-:W-:Y:S02]  /*3f30*/  UIADD3 UR10, UPT, UPT, UR5, 0xc02, URZ ;  /* 0x00000c02050a7890 */ /* 0x000fe4000fffe0ff */
[----:B------:R-:W-:Y:S02]  /*3f40*/  UIADD3 UR8, UPT, UPT, UR5, 0xc04, URZ ;  /* 0x00000c0405087890 */ /* 0x000fe4000fffe0ff */
[----:B------:R-:W-:Y:S02]  /*3f50*/  UIADD3 UR4, UPT, UPT, UR5, 0xc06, URZ ;  /* 0x00000c0605047890 */ /* 0x000fe4000fffe0ff */
[----:B------:R-:W-:Y:S01]  /*3f60*/  UIADD3 UR6, UPT, UPT, UR57, 0x1, URZ ;  /* 0x0000000139067890 */ /* 0x000fe2000fffe0ff */
[----:B------:R-:W-:Y:S01]  /*3f70*/  UMOV UR44, UR20 ;  /* 0x00000014002c7c82 */ /* 0x000fe20008000000 */
[----:B------:R-:W-:Y:S02]  /*3f80*/  UIADD3 UR20, UPT, UPT, UR5, 0x800, URZ ;  /* 0x0000080005147890 */ /* 0x000fe4000fffe0ff */
[----:B------:R-:W-:Y:S01]  /*3f90*/  UISETP.NE.AND UP0, UPT, UR6, 0x3, UPT ;  /* 0x000000030600788c */ /* 0x000fe2000bf05270 */
[----:B------:R-:W-:Y:S01]  /*3fa0*/  UMOV UR74, 0x0 ;  /* 0x00000000004a7882 */ /* 0x000fe20000000000 */
[----:B------:R-:W-:Y:S02]  /*3fb0*/  UMOV UR75, 0x8200010 ;  /* 0x08200010004b7882 */ /* 0x000fe40000000000 */
[----:B------:R-:W-:Y:S01]  /*3fc0*/  USEL UR6, UR6, URZ, UP0 ;  /* 0x000000ff06067287 */ /* 0x000fe20008000000 */
[----:B------:R-:W-:Y:S01]  /*3fd0*/  UMOV UR45, 0x40004040 ;  /* 0x40004040002d7882 */ /* 0x000fe20000000000 */
[----:B------:R-:W-:Y:S01]  /*3fe0*/  UMOV UR21, 0x40004040 ;  /* 0x4000404000157882 */ /* 0x000fe20000000000 */
[----:B------:R-:W-:Y:S01]  /*3ff0*/  UMOV UR72, 0x0 ;  /* 0x0000000000487882 */ /* 0x000fe20000000000 */
[----:B------:R1:W-:Y:S01]  /*4000*/  UTCHMMA gdesc[UR20], gdesc[UR44], tmem[UR51], tmem[UR74], idesc[UR75], !UPT ;  /* 0x00ff4a2c140075ea */ /* 0x0003e2000f800033 */
[----:B------:R-:W-:Y:S01]  /*4010*/  UMOV UR73, 0x8200010 ;  /* 0x0820001000497882 */ /* 0x000fe20000000000 */
[----:B------:R-:W-:Y:S01]  /*4020*/  UMOV UR42, UR24 ;  /* 0x00000018002a7c82 */ /* 0x000fe20008000000 */
[----:B------:R-:W-:Y:S01]  /*4030*/  UMOV UR43, 0x40004040 ;  /* 0x40004040002b7882 */ /* 0x000fe20000000000 */
[----:B------:R-:W-:Y:S01]  /*4040*/  UMOV UR19, 0x40004040 ;  /* 0x4000404000137882 */ /* 0x000fe20000000000 */
[----:B------:R-:W-:Y:S01]  /*4050*/  UMOV UR70, 0x0 ;  /* 0x0000000000467882 */ /* 0x000fe20000000000 */
[----:B------:R1:W-:Y:S01]  /*4060*/  UTCHMMA gdesc[UR18], gdesc[UR42], tmem[UR50], tmem[UR72], idesc[UR73], UPT ;  /* 0x00ff482a120075ea */ /* 0x0003e2000b800032 */
        /* <DEDUP_REMOVED lines=32> */
[----:B------:R-:W-:Y:S02]  /*4270*/  UMOV UR5, 0x40004040 ;  /* 0x4000404000057882 */ /* 0x000fe40000000000 */
[----:B------:R1:W-:Y:S01]  /*4280*/  UTCHMMA gdesc[UR4], gdesc[UR24], tmem[UR23], tmem[UR52], idesc[UR53], UPT ;  /* 0x00ff3418040075ea */ /* 0x0003e2000b800017 */
[----:B------:R-:W-:Y:S05]  /*4290*/  BRA.U UP3, `(.L_x_67) ;  /* 0x0000000103047547 */ /* 0x000fea000b800000 */
[----:B-1----:R-:W-:Y:S05]  /*42a0*/  BPT.TRAP 0x1 ;  /* 0x000000040000795c */ /* 0x002fea0000300000 */
.L_x_67:
[----:B-1----:R-:W-:Y:S09]  /*42b0*/  UIADD3 UR4, UPT, UPT, UR22, 0x38060, URZ ;  /* 0x0003806016047890 */ /* 0x002ff2000fffe0ff */
[----:B------:R1:W-:Y:S01]  /*42c0*/  UTCBAR [UR4], URZ ;  /* 0x000000ff040073e9 */ /* 0x0003e200080000ff */
[----:B------:R-:W-:Y:S05]  /*42d0*/  BRA.U !UP1, `(.L_x_68) ;  /* 0x0000000109047547 */ /* 0x000fea000b800000 */
[----:B-1----:R-:W-:Y:S05]  /*42e0*/  BPT.TRAP 0x1 ;  /* 0x000000040000795c */ /* 0x002fea0000300000 */
.L_x_68:
[----:B-1----:R-:W-:Y:S04]  /*42f0*/  ULEA UR4, UR6, UR22, 0x3 ;  /* 0x0000001606047291 */ /* 0x002fe8000f8e18ff */
[----:B------:R-:W-:Y:S02]  /*4300*/  UIADD3 UR5, UPT, UPT, UR4, 0x38038, URZ ;  /* 0x0003803804057890 */ /* 0x000fe4000fffe0ff */
[----:B------:R-:W-:Y:S04]  /*4310*/  UIADD3 UR4, UPT, UPT, UR6, 0x1, URZ ;  /* 0x0000000106047890 */ /* 0x000fe8000fffe0ff */
[----:B------:R-:W-:Y:S03]  /*4320*/  UISETP.NE.AND UP0, UPT, UR4, 0x3, UPT ;  /* 0x000000030400788c */ /* 0x000fe6000bf05270 */
[----:B------:R1:W-:Y:S01]  /*4330*/  UTCBAR [UR5], URZ ;  /* 0x000000ff050073e9 */ /* 0x0003e200080000ff */
[----:B------:R-:W-:Y:S01]  /*4340*/  USEL UR57, UR4, URZ, UP0 ;  /* 0x000000ff04397287 */ /* 0x000fe20008000000 */
[----:B------:R-:W-:Y:S11]  /*4350*/  BRA.U !UP1, `(.L_x_69) ;  /* 0x0000000109047547 */ /* 0x000ff6000b800000 */
[----:B-1----:R-:W-:Y:S05]  /*4360*/  BPT.TRAP 0x1 ;  /* 0x000000040000795c */ /* 0x002fea0000300000 */
.L_x_69:
[----:B------:R-:W-:Y:S01]  /*4370*/  ULEA UR4, UR46, UR22, 0x3 ;  /* 0x000000162e047291 */ /* 0x000fe2000f8e18ff */
[----:B------:R-:W-:Y:S04]  /*4380*/  MOV R0, UR47 ;  /* 0x0000002f00007c02 */ /* 0x000fe80008000f00 */
[----:B------:R-:W-:Y:S04]  /*4390*/  SHF.L.U32 R3, R0, 0x1f, RZ ;  /* 0x0000001f00037819 */ /* 0x000fe800000006ff */
[----:B------:R-:W2:Y:S02]  /*43a0*/  SYNCS.PHASECHK.TRANS64.TRYWAIT P0, [UR4+0x38020], R3 ;  /* 0x03802003ff0075a7 */ /* 0x000ea40008001104 */
[----:B--2---:R-:W-:Y:S05]  /*43b0*/  @!P0 BRA `(.L_x_70) ;  /* 0x000001e000488947 */ /* 0x004fea0003800000 */
.L_x_445:
[----:B------:R-:W-:Y:S04]  /*43c0*/  UIADD3 UR4, UPT, UPT, UR46, 0x1, URZ ;  /* 0x000000012e047890 */ /* 0x000fe8000fffe0ff */
[----:B------:R-:W-:Y:S04]  /*43d0*/  UISETP.NE.AND UP0, UPT, UR4, 0x3, UPT ;  /* 0x000000030400788c */ /* 0x000fe8000bf05270 */
[----:B-1----:R-:W-:Y:S02]  /*43e0*/  USEL UR5, URZ, 0x1, UP0 ;  /* 0x00000001ff057887 */ /* 0x002fe40008000000 */
[----:B------:R-:W-:Y:S02]  /*43f0*/  USEL UR21, UR4, URZ, UP0 ;  /* 0x000000ff04157287 */ /* 0x000fe40008000000 */
[----:B------:R-:W-:Y:S01]  /*4400*/  ULOP3.LUT UR47, UR47, UR5, URZ, 0x3c, !UPT ;  /* 0x000000052f2f7292 */ /* 0x000fe2000f8e3cff */
[----:B------:R-:W-:Y:S11]  /*4410*/  BRA.U UP5, `(.L_x_71) ;  /* 0x0000000105047547 */ /* 0x000ff6000b800000 */
[----:B------:R-:W-:Y:S05]  /*4420*/  BPT.TRAP 0x1 ;  /* 0x000000040000795c */ /* 0x000fea0000300000 */
.L_x_71:
[----:B--2---:R-:W-:Y:S04]  /*4430*/  MOV R0, UR58 ;  /* 0x0000003a00007c02 */ /* 0x004fe80008000f00 */
[----:B------:R-:W-:Y:S04]  /*4440*/  SHF.L.U32 R3, R0, 0x1f, RZ ;  /* 0x0000001f00037819 */ /* 0x000fe800000006ff */
[----:B------:R-:W1:Y:S02]  /*4450*/  SYNCS.PHASECHK.TRANS64.TRYWAIT P0, [UR22+0x380a0], R3 ;  /* 0x0380a003ff0075a7 */ /* 0x000e640008001116 */
[----:B-1----:R-:W-:Y:S05]  /*4460*/  @!P0 BRA `(.L_x_72) ;  /* 0x000001e000348947 */ /* 0x002fea0003800000 */
.L_x_447:
[----:B------:R-:W-:Y:S05]  /*4470*/  BRA.U UP4, `(.L_x_73) ;  /* 0x0000000104047547 */ /* 0x000fea000b800000 */
[----:B------:R-:W-:Y:S05]  /*4480*/  BPT.TRAP 0x1 ;  /* 0x000000040000795c */ /* 0x000fea0000300000 */
.L_x_73:
[----:B------:R-:W-:Y:S01]  /*4490*/  ULOP3.LUT UR20, UR61, 0x1, URZ, 0x3c, !UPT ;  /* 0x000000013d147892 */ /* 0x000fe2000f8e3cff */
[----:B------:R-:W-:Y:S02]  /*44a0*/  HFMA2 R4, -RZ, RZ, 0, 1.9073486328125e-06 ;  /* 0x00000020ff047431 */ /* 0x000fe400000001ff */
[----:B-1----:R-:W-:Y:S01]  /*44b0*/  IMAD.MOV.U32 R3, RZ, RZ, 0x100 ;  /* 0x00000100ff037424 */ /* 0x002fe200078e00ff */
[----:B------:R-:W-:Y:S02]  /*44c0*/  MOV R2, 0x28 ;  /* 0x0000002800027802 */ /* 0x000fe40000000f00 */
[----:B------:R-:W-:Y:S05]  /*44d0*/  IMAD.U32 R0, RZ, RZ, UR20 ;  /* 0x00000014ff007e24 */ /* 0x000fea000f8e00ff */
[----:B------:R-:W-:Y:S01]  /*44e0*/  SHF.L.U32 R5, R0, 0x1f, RZ ;  /* 0x0000001f00057819 */ /* 0x000fe200000006ff */
[----:B------:R-:W-:Y:S03]  /*44f0*/  IMAD.MOV.U32 R0, RZ, RZ, 0x100 ;  /* 0x00000100ff007424 */ /* 0x000fe600078e00ff */
[----:B------:R-:W1:Y:S02]  /*4500*/  SYNCS.PHASECHK.TRANS64.TRYWAIT P0, [UR22+0x38058], R5 ;  /* 0x03805805ff0075a7 */ /* 0x000e640008001116 */
[----:B-1----:R-:W-:Y:S05]  /*4510*/  @!P0 BRA `(.L_x_74) ;  /* 0x000001e000208947 */ /* 0x002fea0003800000 */
.L_x_449:
[----:B------:R-:W-:Y:S01]  /*4520*/  ULEA UR4, UR46, UR56, 0xb ;  /* 0x000000382e047291 */ /* 0x000fe2000f8e58ff */
[----:B------:R-:W-:Y:S01]  /*4530*/  R2UR UR35, R2 ;  /* 0x00000000022372ca */ /* 0x000fe200000e0000 */
[----:B------:R-:W-:Y:S01]  /*4540*/  IMAD.MOV.U32 R2, RZ, RZ, 0x38 ;  /* 0x00000038ff027424 */ /* 0x000fe200078e00ff */
        /* <DEDUP_REMOVED lines=9> */
[----:B------:R-:W-:Y:S01]  /*45e0*/  UIADD3 UR10, UPT, UPT, UR4, 0x280, URZ ;  /* 0x00000280040a7890 */ /* 0x000fe2000fffe0ff */
[----:B------:R-:W-:Y:S01]  /*45f0*/  R2UR UR36, R0 ;  /* 0x00000000002472ca */ /* 0x000fe200000e0000 */
[----:B------:R-:W-:Y:S01]  /*4600*/  UIADD3 UR8, UPT, UPT, UR4, 0x300, URZ ;  /* 0x0000030004087890 */ /* 0x000fe2000fffe0ff */
[----:B------:R-:W-:Y:S01]  /*4610*/  R2UR UR27, R2 ;  /* 0x00000000021b72ca */ /* 0x000fe200000e0000 */
[----:B------:R-:W-:Y:S01]  /*4620*/  UIADD3 UR6, UPT, UPT, UR4, 0x380, URZ ;  /* 0x0000038004067890 */ /* 0x000fe2000fffe0ff */
[----:B------:R-:W-:Y:S01]  /*4630*/  IMAD.MOV.U32 R2, RZ, RZ, 0x50 ;  /* 0x00000050ff027424 */ /* 0x000fe200078e00ff */
[----:B------:R-:W-:Y:S01]  /*4640*/  R2UR UR33, R4 ;  /* 0x00000000042172ca */ /* 0x000fe200000e0000 */
[----:B------:R-:W-:Y:S01]  /*4650*/  IMAD.MOV.U32 R3, RZ, RZ, 0x100 ;  /* 0x00000100ff037424 */ /* 0x000fe200078e00ff */
[----:B------:R-:W-:Y:S01]  /*4660*/  UMOV UR64, 0x0 ;  /* 0x0000000000407882 */ /* 0x000fe20000000000 */
[----:B------:R-:W-:Y:S01]  /*4670*/  IMAD.MOV.U32 R0, RZ, RZ, 0x100 ;  /* 0x00000100ff007424 */ /* 0x000fe200078e00ff */
[----:B------:R-:W-:Y:S01]  /*4680*/  R2UR UR25, R2 ;  /* 0x00000000021972ca */ /* 0x000fe200000e0000 */
[----:B------:R-:W-:Y:S01]  /*4690*/  IMAD.MOV.U32 R4, RZ, RZ, 0x40 ;  /* 0x00000040ff047424 */ /* 0x000fe200078e00ff */
[C---:B------:R-:W-:Y:S01]  /*46a0*/  R2UR UR34, R3.reuse ;  /* 0x00000000032272ca */ /* 0x040fe200000e0000 */
[----:B------:R-:W-:Y:S01]  /*46b0*/  IMAD.MOV.U32 R2, RZ, RZ, 0x58 ;  /* 0x00000058ff027424 */ /* 0x000fe200078e00ff */
[----:B------:R-:W-:Y:S01]  /*46c0*/  R2UR UR32, R0 ;  /* 0x00000000002072ca */ /* 0x000fe200000e0000 */
[----:B------:R-:W-:Y:S01]  /*46d0*/  UMOV UR65, 0x8210010 ;  /* 0x0821001000417882 */ /* 0x000fe20000000000 */
[----:B------:R-:W-:Y:S01]  /*46e0*/  R2UR UR29, R4 ;  /* 0x00000000041d72ca */ /* 0x000fe200000e0000 */
[----:B------:R-:W-:Y:S01]  /*46f0*/  UMOV UR5, 0x40004040 ;  /* 0x4000404000057882 */ /* 0x000fe20000000000 */
[----:B------:R-:W-:Y:S01]  /*4700*/  R2UR UR30, R3 ;  /* 0x00000000031e72ca */ /* 0x000fe200000e0000 */
[----:B------:R2:W-:Y:S01]  /*4710*/  UTCHMMA tmem[UR37], gdesc[UR4], tmem[UR38], tmem[UR64], idesc[UR65], UPT ;  /* 0x00ff4004250079ea */ /* 0x0005e2000b800026 */
[C---:B------:R-:W-:Y:S01]  /*4720*/  R2UR UR28, R0.reuse ;  /* 0x00000000001c72ca */ /* 0x040fe200000e0000 */
[----:B------:R-:W-:Y:S01]  /*4730*/  UMOV UR54, 0x0 ;  /* 0x0000000000367882 */ /* 0x000fe20000000000 */
        /* <DEDUP_REMOVED lines=28> */
[----:B------:R-:W-:Y:S02]  /*4900*/  UMOV UR7, 0x40004040 ;  /* 0x4000404000077882 */ /* 0x000fe40000000000 */
[----:B------:R2:W-:Y:S01]  /*4910*/  UTCHMMA tmem[UR23], gdesc[UR6], tmem[UR24], tmem[UR40], idesc[UR41], UPT ;  /* 0x00ff2806170079ea */ /* 0x0005e2000b800018 */
[----:B------:R-:W-:Y:S05]  /*4920*/  BRA.U UP5, `(.L_x_75) ;  /* 0x0000000105047547 */ /* 0x000fea000b800000 */
[----:B--2---:R-:W-:Y:S05]  /*4930*/  BPT.TRAP 0x1 ;  /* 0x000000040000795c */ /* 0x004fea0000300000 */
.L_x_75:
[----:B--2---:R-:W-:Y:S02]  /*4940*/  UIADD3 UR4, UPT, UPT, UR22, 0x38090, URZ ;  /* 0x0003809016047890 */ /* 0x004fe4000fffe0ff */
[----:B------:R-:W-:Y:S01]  /*4950*/  ULOP3.LUT UR5, UR59, 0x1, URZ, 0x3c, !UPT ;  /* 0x000000013b057892 */ /* 0x000fe2000f8e3cff */
[----:B------:R-:W-:Y:S01]  /*4960*/  UMOV UR36, 0x1 ;  /* 0x0000000100247882 */ /* 0x000fe20000000000 */
[----:B------:R-:W-:Y:S05]  /*4970*/  UMOV UR53, UR46 ;  /* 0x0000002e00357c82 */ /* 0x000fea0008000000 */
[----:B------:R3:W-:Y:S01]  /*4980*/  UTCBAR [UR4], URZ ;  /* 0x000000ff040073e9 */ /* 0x0007e200080000ff */
[----:B------:R-:W-:Y:S05]  /*4990*/  BRA.U UP2, `(.L_x_76) ;  /* 0xffffffe502a07547 */ /* 0x000fea000b83ffff */
.L_x_57:
[----:B------:R-:W-:Y:S04]  /*49a0*/  BSSY.RECONVERGENT B0, `(.L_x_77) ;  /* 0x0000003000007945 */ /* 0x000fe80003800200 */
[----:B------:R-:W-:Y:S05]  /*49b0*/  @!P4 BRA `(.L_x_78) ;  /* 0x000000000004c947 */ /* 0x000fea0003800000 */
[----:B--23--:R-:W-:Y:S05]  /*49c0*/  BPT.TRAP 0x1 ;  /* 0x000000040000795c */ /* 0x00cfea0000300000 */
.L_x_78:
[----:B--23--:R-:W-:Y:S05]  /*49d0*/  BSYNC.RECONVERGENT B0 ;  /* 0x0000000000007941 */ /* 0x00cfea0003800200 */
.L_x_77:
[----:B------:R-:W-:Y:S01]  /*49e0*/  UIADD3 UR4, UPT, UPT, UR22, 0x38010, URZ ;  /* 0x0003801016047890 */ /* 0x000fe2000fffe0ff */
[----:B------:R-:W-:Y:S08]  /*49f0*/  BSSY.RECONVERGENT B0, `(.L_x_79) ;  /* 0x0000004000007945 */ /* 0x000ff00003800200 */
[----:B------:R2:W-:Y:S01]  /*4a00*/  UTCBAR [UR4], URZ ;  /* 0x000000ff040073e9 */ /* 0x0005e200080000ff */
[----:B------:R-:W-:Y:S05]  /*4a10*/  @!P4 BRA `(.L_x_80) ;  /* 0x000000000004c947 */ /* 0x000fea0003800000 */
[----:B--2---:R-:W-:Y:S05]  /*4a20*/  BPT.TRAP 0x1 ;  /* 0x000000040000795c */ /* 0x004fea0000300000 */
.L_x_80:
[----:B--2---:R-:W-:Y:S05]  /*4a30*/  BSYNC.RECONVERGENT B0 ;  /* 0x0000000000007941 */ /* 0x004fea0003800200 */
.L_x_79:
[----:B------:R-:W-:-:S09]  /*4a40*/  UIADD3 UR4, UPT, UPT, UR22, 0x38018, URZ ;  /* 0x0003801816047890 */ /* 0x000fd2000fffe0ff */
[----:B------:R2:W-:Y:S01]  /*4a50*/  UTCBAR [UR4], URZ ;  /* 0x000000ff040073e9 */ /* 0x0005e200080000ff */
[----:B------:R-:W-:Y:S05]  /*4a60*/  BRA.U UP5, `(.L_x_81) ;  /* 0x0000000105047547 */ /* 0x000fea000b800000 */
[----:B--2---:R-:W-:Y:S05]  /*4a70*/  BPT.TRAP 0x1 ;  /* 0x000000040000795c */ /* 0x004fea0000300000 */
.L_x_81:
[----:B------:R-:W-:-:S04]  /*4a80*/  MOV R3, UR58 ;  /* 0x0000003a00037c02 */ /* 0x000fc80008000f00 */
[----:B------:R-:W-:-:S04]  /*4a90*/  SHF.L.U32 R3, R3, 0x1f, RZ ;  /* 0x0000001f03037819 */ /* 0x000fc800000006ff */
[----:B------:R-:W3:Y:S02]  /*4aa0*/  SYNCS.PHASECHK.TRANS64.TRYWAIT P0, [UR22+0x380a8], R3 ;  /* 0x0380a803ff0075a7 */ /* 0x000ee40008001116 */
[----:B---3--:R-:W-:Y:S05]  /*4ab0*/  @!P0 BRA `(.L_x_82) ;  /* 0x000001d800d88947 */ /* 0x008fea0003800000 */
.L_x_451:
[----:B------:R-:W-:Y:S05]  /*4ac0*/  BRA.U UP3, `(.L_x_83) ;  /* 0x0000000103047547 */ /* 0x000fea000b800000 */
[----:B--2---:R-:W-:Y:S05]  /*4ad0*/  BPT.TRAP 0x1 ;  /* 0x000000040000795c */ /* 0x004fea0000300000 */
.L_x_83:
[----:B-1----:R-:W-:Y:S02]  /*4ae0*/  IMAD.U32 R5, RZ, RZ, UR5 ;  /* 0x00000005ff057e24 */ /* 0x002fe4000f8e00ff */
[----:B------:R-:W-:Y:S02]  /*4af0*/  HFMA2 R4, -RZ, RZ, 0, 9.5367431640625e-06 ;  /* 0x000000a0ff047431 */ /* 0x000fe400000001ff */
[----:B---3--:R-:W-:Y:S01]  /*4b00*/  IMAD.MOV.U32 R3, RZ, RZ, 0x180 ;  /* 0x00000180ff037424 */ /* 0x008fe200078e00ff */
[----:B------:R-:W-:-:S04]  /*4b10*/  SHF.L.U32 R5, R5, 0x1f, RZ ;  /* 0x0000001f05057819 */ /* 0x000fc800000006ff */
[----:B------:R-:W1:Y:S02]  /*4b20*/  SYNCS.PHASECHK.TRANS64.TRYWAIT P0, [UR22+0x38068], R5 ;  /* 0x03806805ff0075a7 */ /* 0x000e640008001116 */
[----:B-1----:R-:W-:Y:S05]  /*4b30*/  @!P0 BRA `(.L_x_84) ;  /* 0x000001d800d08947 */ /* 0x002fea0003800000 */
.L_x_453:
[----:B------:R-:W-:Y:S01]  /*4b40*/  IMAD.MOV.U32 R2, RZ, RZ, 0xa8 ;  /* 0x000000a8ff027424 */ /* 0x000fe200078e00ff */
[----:B------:R-:W-:Y:S01]  /*4b50*/  R2UR UR37, R4 ;  /* 0x00000000042572ca */ /* 0x000fe200000e0000 */
        /* <DEDUP_REMOVED lines=8> */
[----:B------:R-:W-:Y:S01]  /*4be0*/  IMAD.MOV.U32 R4, RZ, RZ, 0xc0 ;  /* 0x000000c0ff047424 */ /* 0x000fe200078e00ff */
[----:B------:R-:W-:Y:S01]  /*4bf0*/  R2UR UR30, R2 ;  /* 0x00000000021e72ca */ /* 0x000fe200000e0000 */
[----:B------:R-:W-:Y:S01]  /*4c00*/  IMAD.MOV.U32 R2, RZ, RZ, 0xc8 ;  /* 0x000000c8ff027424 */ /* 0x000fe200078e00ff */
[----:B--2---:R-:W-:Y:S01]  /*4c10*/  ULEA UR4, UR46, UR56, 0xb ;  /* 0x000000382e047291 */ /* 0x004fe2000f8e58ff */
[C---:B------:R-:W-:Y:S01]  /*4c20*/  R2UR UR33, R3.reuse ;  /* 0x00000000032172ca */ /* 0x040fe200000e0000 */
[----:B------:R-:W-:Y:S01]  /*4c30*/  UISETP.NE.U32.AND UP0, UPT, UR36, URZ, UPT ;  /* 0x000000ff2400728c */ /* 0x000fe2000bf05070 */
[----:B------:R-:W-:Y:S01]  /*4c40*/  R2UR UR31, R0 ;  /* 0x00000000001f72ca */ /* 0x000fe200000e0000 */
[----:B------:R-:W-:Y:S01]  /*4c50*/  UIADD3 UR18, UPT, UPT, UR4, 0x80, URZ ;  /* 0x0000008004127890 */ /* 0x000fe2000fffe0ff */
[----:B------:R-:W-:Y:S01]  /*4c60*/  R2UR UR26, R2 ;  /* 0x00000000021a72ca */ /* 0x000fe200000e0000 */
[----:B------:R-:W-:Y:S01]  /*4c70*/  IMAD.MOV.U32 R2, RZ, RZ, 0xd0 ;  /* 0x000000d0ff027424 */ /* 0x000fe200078e00ff */
[----:B------:R-:W-:Y:S01]  /*4c80*/  R2UR UR28, R4 ;  /* 0x00000000041c72ca */ /* 0x000fe200000e0000 */
[----:B------:R-:W-:Y:S01]  /*4c90*/  UIADD3 UR16, UPT, UPT, UR4, 0x100, URZ ;  /* 0x0000010004107890 */ /* 0x000fe2000fffe0ff */
[----:B------:R-:W-:Y:S01]  /*4ca0*/  R2UR UR29, R3 ;  /* 0x00000000031d72ca */ /* 0x000fe200000e0000 */
[----:B------:R-:W-:Y:S01]  /*4cb0*/  UIADD3 UR14, UPT, UPT, UR4, 0x180, URZ ;  /* 0x00000180040e7890 */ /* 0x000fe2000fffe0ff */
[----:B------:R-:W-:Y:S01]  /*4cc0*/  R2UR UR24, R2 ;  /* 0x00000000021872ca */ /* 0x000fe200000e0000 */
[----:B------:R-:W-:Y:S01]  /*4cd0*/  IMAD.MOV.U32 R2, RZ, RZ, 0xd8 ;  /* 0x000000d8ff027424 */ /* 0x000fe200078e00ff */
[C---:B------:R-:W-:Y:S01]  /*4ce0*/  R2UR UR27, R0.reuse ;  /* 0x00000000001b72ca */ /* 0x040fe200000e0000 */
[----:B------:R-:W-:Y:S01]  /*4cf0*/  UIADD3 UR12, UPT, UPT, UR4, 0x200, URZ ;  /* 0x00000200040c7890 */ /* 0x000fe2000fffe0ff */
[----:B------:R-:W-:Y:S01]  /*4d00*/  R2UR UR25, R0 ;  /* 0x00000000001972ca */ /* 0x000fe200000e0000 */
[----:B------:R-:W-:Y:S01]  /*4d10*/  UIADD3 UR10, UPT, UPT, UR4, 0x280, URZ ;  /* 0x00000280040a7890 */ /* 0x000fe2000fffe0ff */
[----:B------:R-:W-:Y:S01]  /*4d20*/  R2UR UR20, R2 ;  /* 0x00000000021472ca */ /* 0x000fe200000e0000 */
[----:B------:R-:W-:Y:S01]  /*4d30*/  UIADD3 UR8, UPT, UPT, UR4, 0x300, URZ ;  /* 0x0000030004087890 */ /* 0x000fe2000fffe0ff */
[----:B------:R-:W-:Y:S01]  /*4d40*/  R2UR UR23, R0 ;  /* 0x00000000001772ca */ /* 0x000fe200000e0000 */
[----:B------:R-:W-:Y:S01]  /*4d50*/  UMOV UR64, 0x0 ;  /* 0x0000000000407882 */ /* 0x000fe20000000000 */
[----:B------:R-:W-:Y:S01]  /*4d60*/  UMOV UR65, 0x8210010 ;  /* 0x0821001000417882 */ /* 0x000fe20000000000 */
[----:B------:R-:W-:Y:S01]  /*4d70*/  UMOV UR5, 0x40004040 ;  /* 0x4000404000057882 */ /* 0x000fe20000000000 */
[----:B------:R-:W-:Y:S01]  /*4d80*/  UIADD3 UR6, UPT, UPT, UR4, 0x380, URZ ;  /* 0x0000038004067890 */ /* 0x000fe2000fffe0ff */
[----:B------:R1:W-:Y:S01]  /*4d90*/  UTCHMMA tmem[UR37], gdesc[UR4], tmem[UR38], tmem[UR64], idesc[UR65], UP0 ;  /* 0x00ff4004250079ea */ /* 0x0003e20008000026 */
        /* <DEDUP_REMOVED lines=29> */
[----:B-1----:R-:W-:Y:S05]  /*4f70*/  BPT.TRAP 0x1 ;  /* 0x000000040000795c */ /* 0x002fea0000300000 */
.L_x_85:
[----:B-1----:R-:W-:-:S09]  /*4f80*/  UIADD3 UR4, UPT, UPT, UR22, 0x38098, URZ ;  /* 0x0003809816047890 */ /* 0x002fd2000fffe0ff */
[----:B------:R1:W-:Y:S01]  /*4f90*/  UTCBAR [UR4], URZ ;  /* 0x000000ff040073e9 */ /* 0x0003e200080000ff */
[----:B------:R-:W-:Y:S05]  /*4fa0*/  BRA.U !UP1, `(.L_x_86) ;  /* 0x0000000109047547 */ /* 0x000fea000b800000 */
[----:B-1----:R-:W-:Y:S05]  /*4fb0*/  BPT.TRAP 0x1 ;  /* 0x000000040000795c */ /* 0x002fea0000300000 */
.L_x_86:
[----:B-1----:R-:W-:-:S04]  /*4fc0*/  ULEA UR4, UR57, UR22, 0x3 ;  /* 0x0000001639047291 */ /* 0x002fc8000f8e18ff */
[----:B------:R-:W-:-:S09]  /*4fd0*/  UIADD3 UR4, UPT, UPT, UR4, 0x38038, URZ ;  /* 0x0003803804047890 */ /* 0x000fd2000fffe0ff */
[----:B------:R1:W-:Y:S01]  /*4fe0*/  UTCBAR [UR4], URZ ;  /* 0x000000ff040073e9 */ /* 0x0003e200080000ff */
[----:B------:R-:W-:Y:S05]  /*4ff0*/  BRA.U UP4, `(.L_x_87) ;  /* 0x0000000104047547 */ /* 0x000fea000b800000 */
[----:B-1----:R-:W-:Y:S05]  /*5000*/  BPT.TRAP 0x1 ;  /* 0x000000040000795c */ /* 0x002fea0000300000 */
.L_x_87:
[----:B-1----:R-:W-:-:S09]  /*5010*/  UIADD3 UR4, UPT, UPT, UR22, 0x38050, URZ ;  /* 0x0003805016047890 */ /* 0x002fd2000fffe0ff */
[----:B------:R1:W-:Y:S01]  /*5020*/  UTCBAR [UR4], URZ ;  /* 0x000000ff040073e9 */ /* 0x0003e200080000ff */
[----:B------:R-:W-:Y:S05]  /*5030*/  BRA.U UP3, `(.L_x_88) ;  /* 0x0000000103047547 */ /* 0x000fea000b800000 */
[----:B-1----:R-:W-:Y:S05]  /*5040*/  BPT.TRAP 0x1 ;  /* 0x000000040000795c */ /* 0x002fea0000300000 */
.L_x_88:
[----:B-1----:R-:W-:Y:S01]  /*5050*/  UIADD3 UR4, UPT, UPT, UR22, 0x38060, URZ ;  /* 0x0003806016047890 */ /* 0x002fe2000fffe0ff */
[----:B------:R-:W-:Y:S01]  /*5060*/  LOP3.LUT R7, R7, 0x1, RZ, 0x3c, !PT ;  /* 0x0000000107077812 */ /* 0x000fe200078e3cff */
[----:B------:R-:W-:Y:S02]  /*5070*/  UIADD3 UR60, UPT, UPT, UR62, 0x2, URZ ;  /* 0x000000023e3c7890 */ /* 0x000fe4000fffe0ff */
[----:B------:R-:W-:-:S05]  /*5080*/  ULOP3.LUT UR58, UR58, 0x1, URZ, 0x3c, !UPT ;  /* 0x000000013a3a7892 */ /* 0x000fca000f8e3cff */
[----:B------:R2:W-:Y:S01]  /*5090*/  UTCBAR [UR4], URZ ;  /* 0x000000ff040073e9 */ /* 0x0005e200080000ff */
[----:B------:R-:W-:-:S06]  /*50a0*/  NOP ;  /* 0x0000000000007918 */ /* 0x000fcc0000000000 */
.L_x_29:
[----:B--2---:R-:W2:Y:S01]  /*50b0*/  LDCU UR4, c[0x0][0x370] ;  /* 0x00006e00ff0477ac */ /* 0x004ea20008000800 */
[----:B------:R-:W-:Y:S01]  /*50c0*/  R2UR UR6, R11 ;  /* 0x000000000b0672ca */ /* 0x000fe200000e0000 */
[----:B------:R-:W3:-:S12]  /*50d0*/  LDCU UR5, c[0x0][0x900] ;  /* 0x00012000ff0577ac */ /* 0x000ed80008000800 */
[----:B--2---:R-:W-:-:S04]  /*50e0*/  UIADD3 UR6, UPT, UPT, UR4, UR6, URZ ;  /* 0x0000000604067290 */ /* 0x004fc8000fffe0ff */
[----:B---3--:R-:W-:Y:S02]  /*50f0*/  UISETP.GE.AND UP0, UPT, UR6, UR5, UPT ;  /* 0x000000050600728c */ /* 0x008fe4000bf06270 */
[----:B------:R-:W-:-:S07]  /*5100*/  MOV R11, UR6 ;  /* 0x00000006000b7c02 */ /* 0x000fce0008000f00 */
[----:B------:R-:W-:Y:S05]  /*5110*/  BRA.U !UP0, `(.L_x_89) ;  /* 0xffffffc908047547 */ /* 0x000fea000b83ffff */
[----:B------:R-:W-:Y:S05]  /*5120*/  EXIT ;  /* 0x000000000000794d */ /* 0x000fea0003800000 */
.L_x_28:
[----:B------:R-:W-:-:S08]  /*5130*/  NOP ;  /* 0x0000000000007918 */ /* 0x000fd00000000000 */
[----:B------:R-:W1:-:S00]  /*5140*/  USETMAXREG.DEALLOC.CTAPOOL 0x60 ;  /* 0x00000060000079c8 */ /* 0x000e4000080e0500 */
[----:B-1----:R-:W1:Y:S01]  /*5150*/  LDC R2, c[0x0][0x900] ;  /* 0x00024000ff027b82 */ /* 0x002e620000000800 */
[----:B------:R-:W-:Y:S02]  /*5160*/  MOV R57, UR8 ;  /* 0x0000000800397c02 */ /* 0x000fe40008000f00 */
[----:B-1----:R-:W-:-:S13]  /*5170*/  ISETP.LE.AND P0, PT, R2, UR8, PT ;  /* 0x0000000802007c0c */ /* 0x002fda000bf03270 */
[----:B------:R-:W-:Y:S05]  /*5180*/  @P0 EXIT ;  /* 0x000000000000094d */ /* 0x000fea0003800000 */
[----:B------:R-:W1:Y:S01]  /*5190*/  S2UR UR5, SR_CTAID.Z ;  /* 0x00000000000579c3 */ /* 0x000e620000002700 */
[----:B------:R-:W-:Y:S01]  /*51a0*/  LOP3.LUT P0, RZ, R0, 0x7f, RZ, 0xc0, !PT ;  /* 0x0000007f00ff7812 */ /* 0x000fe2000780c0ff */
[----:B------:R-:W-:Y:S01]  /*51b0*/  HFMA2 R62, -RZ, RZ, 0, 0 ;  /* 0x00000000ff3e7431 */ /* 0x000fe200000001ff */
[----:B------:R-:W-:Y:S01]  /*51c0*/  BSSY B8, `(.L_x_90) ;  /* 0x0000ca9000087945 */ /* 0x000fe20003800000 */
[----:B------:R-:W-:Y:S01]  /*51d0*/  IMAD.MOV.U32 R56, RZ, RZ, 0x1 ;  /* 0x00000001ff387424 */ /* 0x000fe200078e00ff */
[----:B------:R-:W-:Y:S01]  /*51e0*/  MOV R23, RZ ;  /* 0x000000ff00177202 */ /* 0x000fe20000000f00 */
[----:B------:R-:W2:Y:S02]  /*51f0*/  LDCU.64 UR44, c[0x0][0x358] ;  /* 0x00006b00ff2c77ac */ /* 0x000ea40008000a00 */
[----:B------:R-:W1:Y:S01]  /*5200*/  LDC R4, c[0x0][0x370] ;  /* 0x0000dc00ff047b82 */ /* 0x000e620000000800 */
[----:B------:R-:W3:Y:S01]  /*5210*/  LDCU UR4, c[0x0][0x374] ;  /* 0x00006e80ff0477ac */ /* 0x000ee20008000800 */
[----:B------:R-:W-:Y:S01]  /*5220*/  UMOV UR36, URZ ;  /* 0x000000ff00247c82 */ /* 0x000fe20008000000 */
[----:B------:R-:W-:-:S05]  /*5230*/  UMOV UR38, URZ ;  /* 0x000000ff00267c82 */ /* 0x000fca0008000000 */
[----:B------:R-:W4:Y:S01]  /*5240*/  S2UR UR6, SR_CTAID.Y ;  /* 0x00000000000679c3 */ /* 0x000f220000002600 */
[----:B-1----:R-:W-:-:S04]  /*5250*/  IMAD R2, R4, UR5, RZ ;  /* 0x0000000504027c24 */ /* 0x002fc8000f8e02ff */
[----:B------:R-:W-:Y:S02]  /*5260*/  IMAD.MOV R2, RZ, RZ, -R2 ;  /* 0x000000ffff027224 */ /* 0x000fe400078e0a02 */
[----:B----4-:R-:W-:Y:S02]  /*5270*/  IMAD R4, R4, UR6, R57 ;  /* 0x0000000604047c24 */ /* 0x010fe4000f8e0239 */
[----:B---3--:R-:W-:-:S05]  /*5280*/  IMAD R3, R2, UR4, RZ ;  /* 0x0000000402037c24 */ /* 0x008fca000f8e02ff */
[----:B------:R-:W-:-:S04]  /*5290*/  ISETP.NE.OR P0, PT, R4, R3, P0 ;  /* 0x000000030400720c */ /* 0x000fc80000705670 */
[----:B--2---:R-:W-:-:S09]  /*52a0*/  P2R R58, PR, RZ, 0x1 ;  /* 0x00000001ff3a7803 */ /* 0x004fd20000000000 */
.L_x_258:
[----:B------:R-:W-:Y:S05]  /*52b0*/  YIELD ;  /* 0x0000000000007946 */ /* 0x000fea0003800000 */
[----:B-1----:R-:W1:Y:S01]  /*52c0*/  LDC R6, c[0x0][0x904] ;  /* 0x00024100ff067b82 */ /* 0x002e620000000800 */
[----:B------:R-:W2:Y:S01]  /*52d0*/  LDCU.64 UR4, c[0x0][0x908] ;  /* 0x00012100ff0477ac */ /* 0x000ea20008000a00 */
[----:B------:R-:W-:Y:S01]  /*52e0*/  BSSY B7, `(.L_x_91) ;  /* 0x0000c91000077945 */ /* 0x000fe20003800000 */
[----:B---3--:R-:W3:Y:S05]  /*52f0*/  LDCU.64 UR6, c[0x0][0x920] ;  /* 0x00012400ff0677ac */ /* 0x008eea0008000a00 */
[----:B----4-:R-:W4:Y:S08]  /*5300*/  LDC.64 R4, c[0x0][0x918] ;  /* 0x00024600ff047b82 */ /* 0x010f300000000a00 */
[----:B------:R-:W5:Y:S01]  /*5310*/  LDC.64 R2, c[0x0][0x910] ;  /* 0x00024400ff027b82 */ /* 0x000f620000000a00 */
[----:B--2---:R-:W-:Y:S01]  /*5320*/  IMAD.HI.U32 R22, R57, UR4, RZ ;  /* 0x0000000439167c27 */ /* 0x004fe2000f8e00ff */
[----:B------:R-:W2:Y:S04]  /*5330*/  LDCU UR4, c[0x0][0x380] ;  /* 0x00007000ff0477ac */ /* 0x000ea80008000800 */
[----:B------:R-:W-:-:S02]  /*5340*/  SHF.R.U32.HI R22, RZ, UR5, R22 ;  /* 0x00000005ff167c19 */ /* 0x000fc40008011616 */
[----:B-1----:R-:W-:-:S04]  /*5350*/  ISETP.NE.AND P0, PT, R6, 0x1, PT ;  /* 0x000000010600780c */ /* 0x002fc80003f05270 */
[----:B------:R-:W-:Y:S02]  /*5360*/  SEL R22, R57, R22, !P0 ;  /* 0x0000001639167207 */ /* 0x000fe40004000000 */
[----:B----4-:R-:W-:-:S03]  /*5370*/  ISETP.NE.AND P0, PT, R5, 0x1, PT ;  /* 0x000000010500780c */ /* 0x010fc60003f05270 */
[----:B---3--:R-:W-:-:S05]  /*5380*/  IMAD.HI.U32 R7, R22, UR6, RZ ;  /* 0x0000000616077c27 */ /* 0x008fca000f8e00ff */
[----:B------:R-:W-:-:S04]  /*5390*/  SHF.R.U32.HI R7, RZ, UR7, R7 ;  /* 0x00000007ff077c19 */ /* 0x000fc80008011607 */
[----:B------:R-:W-:Y:S01]  /*53a0*/  SEL R0, R22, R7, !P0 ;  /* 0x0000000716007207 */ /* 0x000fe20004000000 */
[----:B------:R-:W-:Y:S01]  /*53b0*/  IMAD.MOV R7, RZ, RZ, -R22 ;  /* 0x000000ffff077224 */ /* 0x000fe200078e0a16 */
[----:B-----5:R-:W-:-:S03]  /*53c0*/  ISETP.NE.AND P0, PT, R2, 0x1, PT ;  /* 0x000000010200780c */ /* 0x020fc60003f05270 */
[----:B------:R-:W-:-:S04]  /*53d0*/  IMAD.HI.U32 R3, R0, R3, RZ ;  /* 0x0000000300037227 */ /* 0x000fc800078e00ff */
[----:B------:R-:W-:Y:S01]  /*53e0*/  IMAD R7, R6, R7, R57 ;  /* 0x0000000706077224 */ /* 0x000fe200078e0239 */
[----:B------:R-:W-:Y:S01]  /*53f0*/  SHF.R.U32.HI R3, RZ, R4, R3 ;  /* 0x00000004ff037219 */ /* 0x000fe20000011603 */
[----:B------:R-:W-:Y:S02]  /*5400*/  IMAD.MOV R4, RZ, RZ, -R0 ;  /* 0x000000ffff047224 */ /* 0x000fe400078e0a00 */
[----:B------:R-:W-:Y:S01]  /*5410*/  IMAD.SHL.U32 R7, R7, 0x100, RZ ;  /* 0x0000010007077824 */ /* 0x000fe200078e00ff */
[----:B------:R-:W-:Y:S01]  /*5420*/  SEL R3, R0, R3, !P0 ;  /* 0x0000000300037207 */ /* 0x000fe20004000000 */
[----:B------:R-:W-:-:S03]  /*5430*/  IMAD R22, R5, R4, R22 ;  /* 0x0000000405167224 */ /* 0x000fc600078e0216 */
[----:B--2---:R-:W-:Y:S01]  /*5440*/  ISETP.GE.AND P0, PT, R7, UR4, PT ;  /* 0x0000000407007c0c */ /* 0x004fe2000bf06270 */
[----:B------:R-:W-:-:S04]  /*5450*/  IMAD.MOV R3, RZ, RZ, -R3 ;  /* 0x000000ffff037224 */ /* 0x000fc800078e0a03 */
[----:B------:R-:W-:-:S08]  /*5460*/  IMAD R2, R2, R3, R0 ;  /* 0x0000000302027224 */ /* 0x000fd000078e0200 */
[----:B------:R-:W-:Y:S05]  /*5470*/  @P0 BRA `(.L_x_92) ;  /* 0x000000c400dc0947 */ /* 0x000fea0003800000 */
[----:B------:R-:W1:Y:S02]  /*5480*/  LDC R4, c[0x0][0x384] ;  /* 0x0000e100ff047b82 */ /* 0x000e640000000800 */
[----:B-1----:R-:W-:-:S13]  /*5490*/  ISETP.NE.AND P0, PT, R4, RZ, PT ;  /* 0x000000ff0400720c */ /* 0x002fda0003f05270 */
[----:B------:R-:W-:Y:S05]  /*54a0*/  @P0 BRA `(.L_x_93) ;  /* 0x0000005800480947 */ /* 0x000fea0003800000 */
[----:B------:R-:W-:-:S09]  /*54b0*/  UISETP.NE.AND UP0, UPT, UR37, URZ, UPT ;  /* 0x000000ff2500728c */ /* 0x000fd2000bf05270 */
[----:B------:R-:W-:Y:S05]  /*54c0*/  BRA.U UP0, `(.L_x_94) ;  /* 0x0000000100047547 */ /* 0x000fea000b800000 */
[----:B------:R-:W-:Y:S05]  /*54d0*/  BPT.TRAP 0x1 ;  /* 0x000000040000795c */ /* 0x000fea0000300000 */
.L_x_94:
[----:B------:R-:W1:Y:S01]  /*54e0*/  S2R R16, SR_CgaCtaId ;  /* 0x0000000000107919 */ /* 0x000e620000008800 */
[----:B------:R-:W-:Y:S01]  /*54f0*/  MOV R5, 0x400 ;  /* 0x0000040000057802 */ /* 0x000fe20000000f00 */
[----:B------:R-:W-:Y:S01]  /*5500*/  BSSY B0, `(.L_x_95) ;  /* 0x0000005000007945 */ /* 0x000fe20003800000 */
[----:B------:R-:W-:Y:S02]  /*5510*/  SHF.L.U32 R3, R56, 0x1f, RZ ;  /* 0x0000001f38037819 */ /* 0x000fe400000006ff */
[----:B-1----:R-:W-:-:S04]  /*5520*/  LEA R16, R16, R5, 0x18 ;  /* 0x0000000510107211 */ /* 0x002fc800078ec0ff */
[----:B------:R-:W1:Y:S02]  /*5530*/  SYNCS.PHASECHK.TRANS64.TRYWAIT P0, [R16+URZ+0x380c0], R3 ;  /* 0x0380c003100075a7 */ /* 0x000e6400080011ff */
[----:B-1----:R-:W-:Y:S05]  /*5540*/  @!P0 BRA `(.L_x_96) ;  /* 0x000001d000648947 */ /* 0x002fea0003800000 */
.L_x_454:
[----:B------:R-:W-:Y:S05]  /*5550*/  BSYNC B0 ;  /* 0x0000000000007941 */ /* 0x000fea0003800000 */
.L_x_95:
[----:B------:R-:W-:Y:S01]  /*5560*/  ISETP.NE.AND P0, PT, R58, RZ, PT ;  /* 0x000000ff3a00720c */ /* 0x000fe20003f05270 */
[----:B------:R-:W-:-:S12]  /*5570*/  BSSY.RECONVERGENT B6, `(.L_x_97) ;  /* 0x0000233000067945 */ /* 0x000fd80003800200 */
[----:B------:R-:W-:Y:S05]  /*5580*/  @P0 BRA `(.L_x_98) ;  /* 0x0000002000c40947 */ /* 0x000fea0003800000 */
[----:B------:R-:W2:Y:S01]  /*5590*/  LDC.64 R10, c[0x4][0xa0] ;  /* 0x01002800ff0a7b82 */ /* 0x000ea20000000a00 */
[----:B------:R-:W-:Y:S01]  /*55a0*/  MOV R17, 0x0 ;  /* 0x0000000000117802 */ /* 0x000fe20000000f00 */
[----:B------:R-:W3:Y:S01]  /*55b0*/  LDCU.64 UR4, c[0x4][0xd0] ;  /* 0x01001a00ff0477ac */ /* 0x000ee20008000a00 */
[----:B------:R-:W-:Y:S02]  /*55c0*/  MOV R6, UR41 ;  /* 0x0000002900067c02 */ /* 0x000fe40008000f00 */
[----:B------:R-:W-:-:S03]  /*55d0*/  MOV R7, UR39 ;  /* 0x0000002700077c02 */ /* 0x000fc60008000f00 */
[----:B------:R4:W1:Y:S01]  /*55e0*/  LDC.64 R8, c[0x4][R17] ;  /* 0x0100000011087b82 */ /* 0x0008620000000a00 */
[----:B---3--:R-:W-:Y:S02]  /*55f0*/  IMAD.U32 R4, RZ, RZ, UR4 ;  /* 0x00000004ff047e24 */ /* 0x008fe4000f8e00ff */
[----:B------:R-:W-:Y:S01]  /*5600*/  IMAD.U32 R5, RZ, RZ, UR5 ;  /* 0x00000005ff057e24 */ /* 0x000fe2000f8e00ff */
[----:B--2---:R4:W-:Y:S04]  /*5610*/  STL.64 [R1], R10 ;  /* 0x0000000a01007387 */ /* 0x0049e80000100a00 */
[----:B------:R-:W-:-:S07]  /*5620*/  LEPC R20, `(.L_x_99) ;  /* 0x000000001014794e */ /* 0x000fce0000000000 */
[----:B-1--4-:R-:W-:Y:S05]  /*5630*/  CALL.ABS.NOINC R8 ;  /* 0x0000000008007343 */ /* 0x012fea0003c00000 */
.L_x_99:
[----:B------:R-:W-:Y:S01]  /*5640*/  IMAD.MOV.U32 R8, RZ, RZ, 0x3 ;  /* 0x00000003ff087424 */ /* 0x000fe200078e00ff */
[----:B------:R1:W2:Y:S01]  /*5650*/  LDC.64 R10, c[0x4][R17] ;  /* 0x01000000110a7b82 */ /* 0x0002a20000000a00 */
[----:B------:R-:W-:Y:S01]  /*5660*/  IMAD.MOV.U32 R9, RZ, RZ, 0x4 ;  /* 0x00000004ff097424 */ /* 0x000fe200078e00ff */
[----:B------:R-:W3:Y:S01]  /*5670*/  LDCU.64 UR4, c[0x4][0xe8] ;  /* 0x01001d00ff0477ac */ /* 0x000ee20008000a00 */
[----:B------:R-:W-:Y:S01]  /*5680*/  MOV R6, UR41 ;  /* 0x0000002900067c02 */ /* 0x000fe20008000f00 */
[----:B------:R1:W-:Y:S01]  /*5690*/  STL [R1+0x8], R8 ;  /* 0x0000080801007387 */ /* 0x0003e20000100800 */
[----:B------:R-:W-:-:S03]  /*56a0*/  MOV R7, UR39 ;  /* 0x0000002700077c02 */ /* 0x000fc60008000f00 */
[----:B------:R1:W-:Y:S01]  /*56b0*/  STL.64 [R1], R8 ;  /* 0x0000000801007387 */ /* 0x0003e20000100a00 */
[----:B---3--:R-:W-:Y:S01]  /*56c0*/  MOV R4, UR4 ;  /* 0x0000000400047c02 */ /* 0x008fe20008000f00 */
[----:B------:R-:W-:Y:S02]  /*56d0*/  IMAD.U32 R5, RZ, RZ, UR5 ;  /* 0x00000005ff057e24 */ /* 0x000fe4000f8e00ff */
[----:B------:R-:W-:-:S07]  /*56e0*/  LEPC R20, `(.L_x_100) ;  /* 0x000000001014794e */ /* 0x000fce0000000000 */
[----:B-12---:R-:W-:Y:S05]  /*56f0*/  CALL.ABS.NOINC R10 ;  /* 0x000000000a007343 */ /* 0x006fea0003c00000 */
.L_x_100:
[----:B------:R1:W2:Y:S01]  /*5700*/  LDC.64 R8, c[0x4][R17] ;  /* 0x0100000011087b82 */ /* 0x0002a20000000a00 */
[----:B------:R-:W3:Y:S01]  /*5710*/  LDCU.64 UR4, c[0x4][0xe0] ;  /* 0x01001c00ff0477ac */ /* 0x000ee20008000a00 */
[----:B------:R-:W-:Y:S01]  /*5720*/  CS2R R6, SRZ ;  /* 0x0000000000067805 */ /* 0x000fe2000001ff00 */
[----:B---3--:R-:W-:Y:S01]  /*5730*/  IMAD.U32 R4, RZ, RZ, UR4 ;  /* 0x00000004ff047e24 */ /* 0x008fe2000f8e00ff */
[----:B------:R-:W-:-:S04]  /*5740*/  MOV R5, UR5 ;  /* 0x0000000500057c02 */ /* 0x000fc80008000f00 */
[----:B------:R-:W-:-:S07]  /*5750*/  LEPC R20, `(.L_x_101) ;  /* 0x000000001014794e */ /* 0x000fce0000000000 */
[----:B-12---:R-:W-:Y:S05]  /*5760*/  CALL.ABS.NOINC R8 ;  /* 0x0000000008007343 */ /* 0x006fea0003c00000 */
.L_x_101:
[----:B------:R1:W2:Y:S01]  /*5770*/  LDC.64 R8, c[0x4][R17] ;  /* 0x0100000011087b82 */ /* 0x0002a20000000a00 */
[----:B------:R-:W3:Y:S01]  /*5780*/  LDCU.64 UR4, c[0x4][0xf0] ;  /* 0x01001e00ff0477ac */ /* 0x000ee20008000a00 */
[----:B------:R-:W-:Y:S01]  /*5790*/  CS2R R6, SRZ ;  /* 0x0000000000067805 */ /* 0x000fe2000001ff00 */
[----:B---3--:R-:W-:Y:S01]  /*57a0*/  IMAD.U32 R4, RZ, RZ, UR4 ;  /* 0x00000004ff047e24 */ /* 0x008fe2000f8e00ff */
[----:B------:R-:W-:-:S04]  /*57b0*/  MOV R5, UR5 ;  /* 0x0000000500057c02 */ /* 0x000fc80008000f00 */
[----:B------:R-:W-:-:S07]  /*57c0*/  LEPC R20, `(.L_x_102) ;  /* 0x000000001014794e */ /* 0x000fce0000000000 */
[----:B-12---:R-:W-:Y:S05]  /*57d0*/  CALL.ABS.NOINC R8 ;  /* 0x0000000008007343 */ /* 0x006fea0003c00000 */
.L_x_102:
[----:B------:R1:W2:Y:S01]  /*57e0*/  LDC.64 R8, c[0x4][R17] ;  /* 0x0100000011087b82 */ /* 0x0002a20000000a00 */
[----:B------:R-:W3:Y:S01]  /*57f0*/  LDCU.64 UR4, c[0x4][0xf8] ;  /* 0x01001f00ff0477ac */ /* 0x000ee20008000a00 */
[----:B------:R-:W-:Y:S01]  /*5800*/  CS2R R6, SRZ ;  /* 0x0000000000067805 */ /* 0x000fe2000001ff00 */
[----:B---3--:R-:W-:Y:S01]  /*5810*/  IMAD.U32 R4, RZ, RZ, UR4 ;  /* 0x00000004ff047e24 */ /* 0x008fe2000f8e00ff */
[----:B------:R-:W-:-:S04]  /*5820*/  MOV R5, UR5 ;  /* 0x0000000500057c02 */ /* 0x000fc80008000f00 */
[----:B------:R-:W-:-:S07]  /*5830*/  LEPC R20, `(.L_x_103) ;  /* 0x000000001014794e */ /* 0x000fce0000000000 */
[----:B-12---:R-:W-:Y:S05]  /*5840*/  CALL.ABS.NOINC R8 ;  /* 0x0000000008007343 */ /* 0x006fea0003c00000 */
.L_x_103:
[----:B------:R-:W-:Y:S01]  /*5850*/  HFMA2 R0, -RZ, RZ, 0, 9.5367431640625e-07 ;  /* 0x00000010ff007431 */ /* 0x000fe200000001ff */
[----:B------:R1:W2:Y:S01]  /*5860*/  LDC.64 R8, c[0x4][R17] ;  /* 0x0100000011087b82 */ /* 0x0002a20000000a00 */
[----:B------:R-:W3:Y:S01]  /*5870*/  LDCU.64 UR4, c[0x4][0xc8] ;  /* 0x01001900ff0477ac */ /* 0x000ee20008000a00 */
[----:B------:R-:W-:Y:S01]  /*5880*/  MOV R6, UR41 ;  /* 0x0000002900067c02 */ /* 0x000fe20008000f00 */
[----:B------:R-:W-:Y:S01]  /*5890*/  IMAD.U32 R7, RZ, RZ, UR39 ;  /* 0x00000027ff077e24 */ /* 0x000fe2000f8e00ff */
[----:B------:R1:W-:Y:S01]  /*58a0*/  STL [R1], R0 ;  /* 0x0000000001007387 */ /* 0x0003e20000100800 */
[----:B---3--:R-:W-:Y:S01]  /*58b0*/  MOV R4, UR4 ;  /* 0x0000000400047c02 */ /* 0x008fe20008000f00 */
[----:B------:R-:W-:-:S04]  /*58c0*/  IMAD.U32 R5, RZ, RZ, UR5 ;  /* 0x00000005ff057e24 */ /* 0x000fc8000f8e00ff */
[----:B------:R-:W-:-:S07]  /*58d0*/  LEPC R20, `(.L_x_104) ;  /* 0x000000001014794e */ /* 0x000fce0000000000 */
[----:B-12---:R-:W-:Y:S05]  /*58e0*/  CALL.ABS.NOINC R8 ;  /* 0x0000000008007343 */ /* 0x006fea0003c00000 */
.L_x_104:
[----:B------:R-:W1:Y:S01]  /*58f0*/  S2R R3, SR_SWINHI ;  /* 0x0000000000037919 */ /* 0x000e620000002f00 */
[----:B------:R2:W3:Y:S01]  /*5900*/  LDC.64 R8, c[0x4][R17] ;  /* 0x0100000011087b82 */ /* 0x0004e20000000a00 */
[----:B------:R-:W4:Y:S01]  /*5910*/  LDCU.64 UR4, c[0x4][0x100] ;  /* 0x01002000ff0477ac */ /* 0x000f220008000a00 */
[----:B------:R-:W-:Y:S01]  /*5920*/  MOV R6, UR41 ;  /* 0x0000002900067c02 */ /* 0x000fe20008000f00 */
[----:B------:R-:W-:Y:S01]  /*5930*/  IMAD.U32 R7, RZ, RZ, UR39 ;  /* 0x00000027ff077e24 */ /* 0x000fe2000f8e00ff */
[----:B------:R-:W-:Y:S02]  /*5940*/  MOV R4, R16 ;  /* 0x0000001000047202 */ /* 0x000fe40000000f00 */
[----:B-1----:R-:W-:Y:S02]  /*5950*/  MOV R5, R3 ;  /* 0x0000000300057202 */ /* 0x002fe40000000f00 */
[----:B------:R-:W-:Y:S02]  /*5960*/  IADD3 R10, P0, PT, R4, 0x28000, RZ ;  /* 0x00028000040a7810 */ /* 0x000fe40007f1e0ff */
[----:B----4-:R-:W-:-:S03]  /*5970*/  MOV R4, UR4 ;  /* 0x0000000400047c02 */ /* 0x010fc60008000f00 */
[----:B------:R-:W-:Y:S02]  /*5980*/  IMAD.X R11, RZ, RZ, R5, P0 ;  /* 0x000000ffff0b7224 */ /* 0x000fe400000e0605 */
[----:B------:R-:W-:-:S03]  /*5990*/  IMAD.U32 R5, RZ, RZ, UR5 ;  /* 0x00000005ff057e24 */ /* 0x000fc6000f8e00ff */
[----:B------:R2:W-:Y:S04]  /*59a0*/  STL.64 [R1], R10 ;  /* 0x0000000a01007387 */ /* 0x0005e80000100a00 */
[----:B------:R-:W-:-:S07]  /*59b0*/  LEPC R20, `(.L_x_105) ;  /* 0x000000001014794e */ /* 0x000fce0000000000 */
[----:B--23--:R-:W-:Y:S05]  /*59c0*/  CALL.ABS.NOINC R8 ;  /* 0x0000000008007343 */ /* 0x00cfea0003c00000 */
.L_x_105:
[----:B------:R-:W1:Y:S01]  /*59d0*/  LDC.64 R10, c[0x4][0xd8] ;  /* 0x01003600ff0a7b82 */ /* 0x000e620000000a00 */
[----:B------:R-:W2:Y:S01]  /*59e0*/  LDCU.64 UR4, c[0x4][0xd0] ;  /* 0x01001a00ff0477ac */ /* 0x000ea20008000a00 */
[----:B------:R-:W-:Y:S02]  /*59f0*/  MOV R6, UR41 ;  /* 0x0000002900067c02 */ /* 0x000fe40008000f00 */
[----:B------:R-:W-:-:S04]  /*5a00*/  MOV R7, UR39 ;  /* 0x0000002700077c02 */ /* 0x000fc80008000f00 */
[----:B------:R3:W4:Y:S01]  /*5a10*/  LDC.64 R8, c[0x4][R17] ;  /* 0x0100000011087b82 */ /* 0x0007220000000a00 */
[----:B--2---:R-:W-:Y:S02]  /*5a20*/  IMAD.U32 R4, RZ, RZ, UR4 ;  /* 0x00000004ff047e24 */ /* 0x004fe4000f8e00ff */
[----:B------:R-:W-:Y:S01]  /*5a30*/  IMAD.U32 R5, RZ, RZ, UR5 ;  /* 0x00000005ff057e24 */ /* 0x000fe2000f8e00ff */
[----:B-1----:R3:W-:Y:S04]  /*5a40*/  STL.64 [R1], R10 ;  /* 0x0000000a01007387 */ /* 0x0027e80000100a00 */
[----:B------:R-:W-:-:S07]  /*5a50*/  LEPC R20, `(.L_x_106) ;  /* 0x000000001014794e */ /* 0x000fce0000000000 */
[----:B---34-:R-:W-:Y:S05]  /*5a60*/  CALL.ABS.NOINC R8 ;  /* 0x0000000008007343 */ /* 0x018fea0003c00000 */
.L_x_106:
[----:B------:R-:W-:Y:S01]  /*5a70*/  HFMA2 R0, -RZ, RZ, 0, 2.384185791015625e-06 ;  /* 0x00000028ff007431 */ /* 0x000fe200000001ff */
        /* <DEDUP_REMOVED lines=9> */
.L_x_107:
        /* <DEDUP_REMOVED lines=10> */
.L_x_108:
[----:B------:R1:W2:Y:S01]  /*5bb0*/  LDC.64 R8, c[0x4][R17] ;  /* 0x0100000011087b82 */ /* 0x0002a20000000a00 */
[----:B------:R-:W3:Y:S01]  /*5bc0*/  LDCU.64 UR4, c[0x4][0xe0] ;  /* 0x01001c00ff0477ac */ /* 0x000ee20008000a00 */
[----:B------:R-:W-:Y:S01]  /*5bd0*/  CS2R R6, SRZ ;  /* 0x0000000000067805 */ /* 0x000fe2000001ff00 */
[----:B---3--:R-:W-:Y:S01]  /*5be0*/  IMAD.U32 R4, RZ, RZ, UR4 ;  /* 0x00000004ff047e24 */ /* 0x008fe2000f8e00ff */
[----:B------:R-:W-:-:S04]  /*5bf0*/  MOV R5, UR5 ;  /* 0x0000000500057c02 */ /* 0x000fc80008000f00 */
[----:B------:R-:W-:-:S07]  /*5c00*/  LEPC R20, `(.L_x_109) ;  /* 0x000000001014794e */ /* 0x000fce0000000000 */
[----:B-12---:R-:W-:Y:S05]  /*5c10*/  CALL.ABS.NOINC R8 ;  /* 0x0000000008007343 */ /* 0x006fea0003c00000 */
.L_x_109:
[----:B------:R-:W-:Y:S01]  /*5c20*/  HFMA2 R0, -RZ, RZ, 0, 4.76837158203125e-07 ;  /* 0x00000008ff007431 */ /* 0x000fe200000001ff */
        /* <DEDUP_REMOVED lines=9> */
.L_x_110:
[----:B------:R-:W-:Y:S01]  /*5cc0*/  HFMA2 R0, -RZ, RZ, 0, 2.6226043701171875e-06 ;  /* 0x0000002cff007431 */ /* 0x000fe200000001ff */
        /* <DEDUP_REMOVED lines=9> */
.L_x_111:
[----:B------:R1:W2:Y:S01]  /*5d60*/  LDC.64 R8, c[0x4][R17] ;  /* 0x0100000011087b82 */ /* 0x0002a20000000a00 */
[----:B------:R-:W3:Y:S01]  /*5d70*/  LDCU.64 UR4, c[0x4][0xe0] ;  /* 0x01001c00ff0477ac */ /* 0x000ee20008000a00 */
[----:B------:R-:W-:Y:S01]  /*5d80*/  CS2R R6, SRZ ;  /* 0x0000000000067805 */ /* 0x000fe2000001ff00 */
[----:B---3--:R-:W-:Y:S01]  /*5d90*/  IMAD.U32 R4, RZ, RZ, UR4 ;  /* 0x00000004ff047e24 */ /* 0x008fe2000f8e00ff */
[----:B------:R-:W-:-:S04]  /*5da0*/  MOV R5, UR5 ;  /* 0x0000000500057c02 */ /* 0x000fc80008000f00 */
[----:B------:R-:W-:-:S07]  /*5db0*/  LEPC R20, `(.L_x_112) ;  /* 0x000000001014794e */ /* 0x000fce0000000000 */
[----:B-12---:R-:W-:Y:S05]  /*5dc0*/  CALL.ABS.NOINC R8 ;  /* 0x0000000008007343 */ /* 0x006fea0003c00000 */
.L_x_112:
        /* <DEDUP_REMOVED lines=10> */
.L_x_113:
[----:B------:R-:W-:Y:S01]  /*5e70*/  HFMA2 R0, -RZ, RZ, 0, 2.443790435791015625e-06 ;  /* 0x00000029ff007431 */ /* 0x000fe200000001ff */
        /* <DEDUP_REMOVED lines=9> */
.L_x_114:
        /* <DEDUP_REMOVED lines=10> */
.L_x_115:
        /* <DEDUP_REMOVED lines=10> */
.L_x_116:
[----:B------:R1:W2:Y:S01]  /*6050*/  LDC.64 R8, c[0x4][R17] ;  /* 0x0100000011087b82 */ /* 0x0002a20000000a00 */
[----:B------:R-:W3:Y:S01]  /*6060*/  LDCU.64 UR4, c[0x4][0xe0] ;  /* 0x01001c00ff0477ac */ /* 0x000ee20008000a00 */
[----:B------:R-:W-:Y:S01]  /*6070*/  CS2R R6, SRZ ;  /* 0x0000000000067805 */ /* 0x000fe2000001ff00 */
[----:B---3--:R-:W-:Y:S01]  /*6080*/  IMAD.U32 R4, RZ, RZ, UR4 ;  /* 0x00000004ff047e24 */ /* 0x008fe2000f8e00ff */
[----:B------:R-:W-:-:S04]  /*6090*/  MOV R5, UR5 ;  /* 0x0000000500057c02 */ /* 0x000fc80008000f00 */
[----:B------:R-:W-:-:S07]  /*60a0*/  LEPC R20, `(.L_x_117) ;  /* 0x000000001014794e */ /* 0x000fce0000000000 */
[----:B-12---:R-:W-:Y:S05]  /*60b0*/  CALL.ABS.NOINC R8 ;  /* 0x0000000008007343 */ /* 0x006fea0003c00000 */
.L_x_117:
[----:B------:R-:W-:Y:S01]  /*60c0*/  HFMA2 R0, -RZ, RZ, 0, 3.814697265625e-06 ;  /* 0x00000040ff007431 */ /* 0x000fe200000001ff */
        /* <DEDUP_REMOVED lines=9> */
.L_x_118:
        /* <DEDUP_REMOVED lines=10> */
.L_x_119:
[----:B------:R1:W2:Y:S01]  /*6200*/  LDC.64 R8, c[0x4][R17] ;  /* 0x0100000011087b82 */ /* 0x0002a20000000a00 */
[----:B------:R-:W3:Y:S01]  /*6210*/  LDCU.64 UR4, c[0x4][0xe0] ;  /* 0x01001c00ff0477ac */ /* 0x000ee20008000a00 */
[----:B------:R-:W-:Y:S01]  /*6220*/  CS2R R6, SRZ ;  /* 0x0000000000067805 */ /* 0x000fe2000001ff00 */
[----:B---3--:R-:W-:Y:S01]  /*6230*/  IMAD.U32 R4, RZ, RZ, UR4 ;  /* 0x00000004ff047e24 */ /* 0x008fe2000f8e00ff */
[----:B------:R-:W-:-:S04]  /*6240*/  MOV R5, UR5 ;  /* 0x0000000500057c02 */ /* 0x000fc80008000f00 */
[----:B------:R-:W-:-:S07]  /*6250*/  LEPC R20, `(.L_x_120) ;  /* 0x000000001014794e */ /* 0x000fce0000000000 */
[----:B-12---:R-:W-:Y:S05]  /*6260*/  CALL.ABS.NOINC R8 ;  /* 0x0000000008007343 */ /* 0x006fea0003c00000 */
.L_x_120:
[----:B------:R-:W-:Y:S01]  /*6270*/  HFMA2 R0, -RZ, RZ, 0, 1.1920928955078125e-07 ;  /* 0x00000002ff007431 */ /* 0x000fe200000001ff */
        /* <DEDUP_REMOVED lines=9> */
.L_x_121:
        /* <DEDUP_REMOVED lines=10> */
.L_x_122:
        /* <DEDUP_REMOVED lines=10> */
.L_x_123:
        /* <DEDUP_REMOVED lines=10> */
.L_x_124:
[----:B------:R1:W2:Y:S01]  /*64f0*/  LDC.64 R8, c[0x4][R17] ;  /* 0x0100000011087b82 */ /* 0x0002a20000000a00 */
[----:B------:R-:W3:Y:S01]  /*6500*/  LDCU.64 UR4, c[0x4][0xe0] ;  /* 0x01001c00ff0477ac */ /* 0x000ee20008000a00 */
[----:B------:R-:W-:Y:S01]  /*6510*/  CS2R R6, SRZ ;  /* 0x0000000000067805 */ /* 0x000fe2000001ff00 */
[----:B---3--:R-:W-:Y:S01]  /*6520*/  IMAD.U32 R4, RZ, RZ, UR4 ;  /* 0x00000004ff047e24 */ /* 0x008fe2000f8e00ff */
[----:B------:R-:W-:-:S04]  /*6530*/  MOV R5, UR5 ;  /* 0x0000000500057c02 */ /* 0x000fc80008000f00 */
[----:B------:R-:W-:-:S07]  /*6540*/  LEPC R20, `(.L_x_125) ;  /* 0x000000001014794e */ /* 0x000fce0000000000 */
[----:B-12---:R-:W-:Y:S05]  /*6550*/  CALL.ABS.NOINC R8 ;  /* 0x0000000008007343 */ /* 0x006fea0003c00000 */
.L_x_125:
[----:B------:R-:W-:Y:S01]  /*6560*/  HFMA2 R0, -RZ, RZ, 0, 5.9604644775390625e-08 ;  /* 0x00000001ff007431 */ /* 0x000fe200000001ff */
        /* <DEDUP_REMOVED lines=9> */
.L_x_126:
        /* <DEDUP_REMOVED lines=10> */
.L_x_127:
[----:B------:R1:W2:Y:S01]  /*66a0*/  LDC.64 R8, c[0x4][R17] ;  /* 0x0100000011087b82 */ /* 0x0002a20000000a00 */
[----:B------:R-:W3:Y:S01]  /*66b0*/  LDCU.64 UR4, c[0x4][0xe0] ;  /* 0x01001c00ff0477ac */ /* 0x000ee20008000a00 */
[----:B------:R-:W-:Y:S01]  /*66c0*/  CS2R R6, SRZ ;  /* 0x0000000000067805 */ /* 0x000fe2000001ff00 */
[----:B---3--:R-:W-:Y:S01]  /*66d0*/  IMAD.U32 R4, RZ, RZ, UR4 ;  /* 0x00000004ff047e24 */ /* 0x008fe2000f8e00ff */
[----:B------:R-:W-:-:S04]  /*66e0*/  MOV R5, UR5 ;  /* 0x0000000500057c02 */ /* 0x000fc80008000f00 */
[----:B------:R-:W-:-:S07]  /*66f0*/  LEPC R20, `(.L_x_128) ;  /* 0x000000001014794e */ /* 0x000fce0000000000 */
[----:B-12---:R-:W-:Y:S05]  /*6700*/  CALL.ABS.NOINC R8 ;  /* 0x0000000008007343 */ /* 0x006fea0003c00000 */
.L_x_128:
        /* <DEDUP_REMOVED lines=10> */
.L_x_129:
        /* <DEDUP_REMOVED lines=10> */
.L_x_130:
        /* <DEDUP_REMOVED lines=10> */
.L_x_131:
        /* <DEDUP_REMOVED lines=10> */
.L_x_132:
        /* <DEDUP_REMOVED lines=10> */
.L_x_133:
        /* <DEDUP_REMOVED lines=10> */
.L_x_134:
[----:B------:R1:W2:Y:S01]  /*6ad0*/  LDC.64 R8, c[0x4][R17] ;  /* 0x0100000011087b82 */ /* 0x0002a20000000a00 */
[----:B------:R-:W3:Y:S01]  /*6ae0*/  LDCU.64 UR4, c[0x4][0xe0] ;  /* 0x01001c00ff0477ac */ /* 0x000ee20008000a00 */
[----:B------:R-:W-:Y:S01]  /*6af0*/  CS2R R6, SRZ ;  /* 0x0000000000067805 */ /* 0x000fe2000001ff00 */
[----:B---3--:R-:W-:Y:S01]  /*6b00*/  IMAD.U32 R4, RZ, RZ, UR4 ;  /* 0x00000004ff047e24 */ /* 0x008fe2000f8e00ff */
[----:B------:R-:W-:-:S04]  /*6b10*/  MOV R5, UR5 ;  /* 0x0000000500057c02 */ /* 0x000fc80008000f00 */
[----:B------:R-:W-:-:S07]  /*6b20*/  LEPC R20, `(.L_x_135) ;  /* 0x000000001014794e */ /* 0x000fce0000000000 */
[----:B-12---:R-:W-:Y:S05]  /*6b30*/  CALL.ABS.NOINC R8 ;  /* 0x0000000008007343 */ /* 0x006fea0003c00000 */
.L_x_135:
        /* <DEDUP_REMOVED lines=10> */
.L_x_136:
        /* <DEDUP_REMOVED lines=10> */
.L_x_137:
[----:B------:R1:W2:Y:S01]  /*6c80*/  LDC.64 R8, c[0x4][R17] ;  /* 0x0100000011087b82 */ /* 0x0002a20000000a00 */
[----:B------:R-:W3:Y:S01]  /*6c90*/  LDCU.64 UR4, c[0x4][0xe0] ;  /* 0x01001c00ff0477ac */ /* 0x000ee20008000a00 */
[----:B------:R-:W-:Y:S01]  /*6ca0*/  CS2R R6, SRZ ;  /* 0x0000000000067805 */ /* 0x000fe2000001ff00 */
[----:B---3--:R-:W-:Y:S01]  /*6cb0*/  IMAD.U32 R4, RZ, RZ, UR4 ;  /* 0x00000004ff047e24 */ /* 0x008fe2000f8e00ff */
[----:B------:R-:W-:-:S04]  /*6cc0*/  MOV R5, UR5 ;  /* 0x0000000500057c02 */ /* 0x000fc80008000f00 */
[----:B------:R-:W-:-:S07]  /*6cd0*/  LEPC R20, `(.L_x_138) ;  /* 0x000000001014794e */ /* 0x000fce0000000000 */
[----:B-12---:R-:W-:Y:S05]  /*6ce0*/  CALL.ABS.NOINC R8 ;  /* 0x0000000008007343 */ /* 0x006fea0003c00000 */
.L_x_138:
[----:B------:R-:W-:Y:S01]  /*6cf0*/  HFMA2 R0, -RZ, RZ, 0, 6.103515625e-05 ;  /* 0x00000400ff007431 */ /* 0x000fe200000001ff */
        /* <DEDUP_REMOVED lines=9> */
.L_x_139:
        /* <DEDUP_REMOVED lines=10> */
.L_x_140:
        /* <DEDUP_REMOVED lines=10> */
.L_x_141:
        /* <DEDUP_REMOVED lines=10> */
.L_x_142:
[----:B------:R1:W2:Y:S01]  /*6f70*/  LDC.64 R8, c[0x4][R17] ;  /* 0x0100000011087b82 */ /* 0x0002a20000000a00 */
[----:B------:R-:W3:Y:S01]  /*6f80*/  LDCU.64 UR4, c[0x4][0xe0] ;  /* 0x01001c00ff0477ac */ /* 0x000ee20008000a00 */
[----:B------:R-:W-:Y:S01]  /*6f90*/  CS2R R6, SRZ ;  /* 0x0000000000067805 */ /* 0x000fe2000001ff00 */
[----:B---3--:R-:W-:Y:S01]  /*6fa0*/  IMAD.U32 R4, RZ, RZ, UR4 ;  /* 0x00000004ff047e24 */ /* 0x008fe2000f8e00ff */
[----:B------:R-:W-:-:S04]  /*6fb0*/  MOV R5, UR5 ;  /* 0x0000000500057c02 */ /* 0x000fc80008000f00 */
[----:B------:R-:W-:-:S07]  /*6fc0*/  LEPC R20, `(.L_x_143) ;  /* 0x000000001014794e */ /* 0x000fce0000000000 */
[----:B-12---:R-:W-:Y:S05]  /*6fd0*/  CALL.ABS.NOINC R8 ;  /* 0x0000000008007343 */ /* 0x006fea0003c00000 */
.L_x_143:
        /* <DEDUP_REMOVED lines=10> */
.L_x_144:
        /* <DEDUP_REMOVED lines=10> */
.L_x_145:
[----:B------:R1:W2:Y:S01]  /*7120*/  LDC.64 R8, c[0x4][R17] ;  /* 0x0100000011087b82 */ /* 0x0002a20000000a00 */
[----:B------:R-:W3:Y:S01]  /*7130*/  LDCU.64 UR4, c[0x4][0xe0] ;  /* 0x01001c00ff0477ac */ /* 0x000ee20008000a00 */
[----:B------:R-:W-:Y:S01]  /*7140*/  CS2R R6, SRZ ;  /* 0x0000000000067805 */ /* 0x000fe2000001ff00 */
[----:B---3--:R-:W-:Y:S01]  /*7150*/  IMAD.U32 R4, RZ, RZ, UR4 ;  /* 0x00000004ff047e24 */ /* 0x008fe2000f8e00ff */
[----:B------:R-:W-:-:S04]  /*7160*/  MOV R5, UR5 ;  /* 0x0000000500057c02 */ /* 0x000fc80008000f00 */
[----:B------:R-:W-:-:S07]  /*7170*/  LEPC R20, `(.L_x_146) ;  /* 0x000000001014794e */ /* 0x000fce0000000000 */
[----:B-12---:R-:W-:Y:S05]  /*7180*/  CALL.ABS.NOINC R8 ;  /* 0x0000000008007343 */ /* 0x006fea0003c00000 */
.L_x_146:
[----:B------:R-:W-:Y:S01]  /*7190*/  HFMA2 R0, -RZ, RZ, 0, 3.0517578125e-05 ;  /* 0x00000200ff007431 */ /* 0x000fe200000001ff */
        /* <DEDUP_REMOVED lines=9> */
.L_x_147:
        /* <DEDUP_REMOVED lines=10> */
.L_x_148:
        /* <DEDUP_REMOVED lines=10> */
.L_x_149:
        /* <DEDUP_REMOVED lines=10> */
.L_x_150:
[----:B------:R1:W2:Y:S01]  /*7410*/  LDC.64 R8, c[0x4][R17] ;  /* 0x0100000011087b82 */ /* 0x0002a20000000a00 */
[----:B------:R-:W3:Y:S01]  /*7420*/  LDCU.64 UR4, c[0x4][0xe0] ;  /* 0x01001c00ff0477ac */ /* 0x000ee20008000a00 */
[----:B------:R-:W-:Y:S01]  /*7430*/  CS2R R6, SRZ ;  /* 0x0000000000067805 */ /* 0x000fe2000001ff00 */
[----:B---3--:R-:W-:Y:S01]  /*7440*/  IMAD.U32 R4, RZ, RZ, UR4 ;  /* 0x00000004ff047e24 */ /* 0x008fe2000f8e00ff */
[----:B------:R-:W-:-:S04]  /*7450*/  MOV R5, UR5 ;  /* 0x0000000500057c02 */ /* 0x000fc80008000f00 */
[----:B------:R-:W-:-:S07]  /*7460*/  LEPC R20, `(.L_x_151) ;  /* 0x000000001014794e */ /* 0x000fce0000000000 */
[----:B-12---:R-:W-:Y:S05]  /*7470*/  CALL.ABS.NOINC R8 ;  /* 0x0000000008007343 */ /* 0x006fea0003c00000 */
.L_x_151:
[----:B------:R1:W-:Y:S01]  /*7480*/  STL [R1], RZ ;  /* 0x000000ff01007387 */ /* 0x0003e20000100800 */
[----:B------:R1:W2:Y:S01]  /*7490*/  LDC.64 R8, c[0x4][R17] ;  /* 0x0100000011087b82 */ /* 0x0002a20000000a00 */
[----:B------:R-:W3:Y:S01]  /*74a0*/  LDCU.64 UR4, c[0x4][0xc8] ;  /* 0x01001900ff0477ac */ /* 0x000ee20008000a00 */
[----:B------:R-:W-:Y:S02]  /*74b0*/  MOV R6, UR41 ;  /* 0x0000002900067c02 */ /* 0x000fe40008000f00 */
[----:B------:R-:W-:Y:S01]  /*74c0*/  MOV R7, UR39 ;  /* 0x0000002700077c02 */ /* 0x000fe20008000f00 */
[----:B---3--:R-:W-:Y:S02]  /*74d0*/  IMAD.U32 R4, RZ, RZ, UR4 ;  /* 0x00000004ff047e24 */ /* 0x008fe4000f8e00ff */
[----:B------:R-:W-:Y:S02]  /*74e0*/  IMAD.U32 R5, RZ, RZ, UR5 ;  /* 0x00000005ff057e24 */ /* 0x000fe4000f8e00ff */
[----:B------:R-:W-:-:S07]  /*74f0*/  LEPC R20, `(.L_x_152) ;  /* 0x000000001014794e */ /* 0x000fce0000000000 */
[----:B-12---:R-:W-:Y:S05]  /*7500*/  CALL.ABS.NOINC R8 ;  /* 0x0000000008007343 */ /* 0x006fea0003c00000 */
.L_x_152:
        /* <DEDUP_REMOVED lines=10> */
.L_x_153:
[----:B------:R1:W2:Y:S01]  /*75b0*/  LDC.64 R8, c[0x4][R17] ;  /* 0x0100000011087b82 */ /* 0x0002a20000000a00 */
[----:B------:R-:W3:Y:S01]  /*75c0*/  LDCU.64 UR4, c[0x4][0xe0] ;  /* 0x01001c00ff0477ac */ /* 0x000ee20008000a00 */
[----:B------:R-:W-:Y:S01]  /*75d0*/  CS2R R6, SRZ ;  /* 0x0000000000067805 */ /* 0x000fe2000001ff00 */
[----:B---3--:R-:W-:Y:S01]  /*75e0*/  IMAD.U32 R4, RZ, RZ, UR4 ;  /* 0x00000004ff047e24 */ /* 0x008fe2000f8e00ff */
[----:B------:R-:W-:-:S04]  /*75f0*/  MOV R5, UR5 ;  /* 0x0000000500057c02 */ /* 0x000fc80008000f00 */
[----:B------:R-:W-:-:S07]  /*7600*/  LEPC R20, `(.L_x_154) ;  /* 0x000000001014794e */ /* 0x000fce0000000000 */
[----:B-12---:R-:W-:Y:S05]  /*7610*/  CALL.ABS.NOINC R8 ;  /* 0x0000000008007343 */ /* 0x006fea0003c00000 */
.L_x_154:
[----:B------:R-:W-:Y:S01]  /*7620*/  HFMA2 R0, -RZ, RZ, 0, 2 ;  /* 0x00004000ff007431 */ /* 0x000fe200000001ff */
        /* <DEDUP_REMOVED lines=9> */
.L_x_155:
        /* <DEDUP_REMOVED lines=10> */
.L_x_156:
        /* <DEDUP_REMOVED lines=10> */
.L_x_157:
        /* <DEDUP_REMOVED lines=10> */
.L_x_98:
[----:B------:R-:W-:Y:S05]  /*78a0*/  BSYNC.RECONVERGENT B6 ;  /* 0x0000000000067941 */ /* 0x000fea0003800200 */
.L_x_97:
[----:B------:R-:W2:Y:S01]  /*78b0*/  S2R R5, SR_TID.X ;  /* 0x0000000000057919 */ /* 0x000ea20000002100 */
[----:B------:R-:W-:Y:S01]  /*78c0*/  MOV R4, 0x400 ;  /* 0x0000040000047802 */ /* 0x000fe20000000f00 */
[----:B------:R-:W3:Y:S01]  /*78d0*/  LDCU.64 UR4, c[0x0][0x880] ;  /* 0x00011000ff0477ac */ /* 0x000ee20008000a00 */
[----:B-1----:R-:W1:Y:S01]  /*78e0*/  S2R R3, SR_CgaCtaId ;  /* 0x0000000000037919 */ /* 0x002e620000008800 */
[----:B------:R-:W4:Y:S01]  /*78f0*/  S2R R0, SR_SWINHI ;  /* 0x0000000000007919 */ /* 0x000f220000002f00 */
[----:B---3--:R-:W-:-:S04]  /*7900*/  ISETP.NE.U32.AND P5, PT, RZ, UR4, PT ;  /* 0x00000004ff007c0c */ /* 0x008fc8000bfa5070 */
[----:B------:R-:W-:Y:S01]  /*7910*/  ISETP.NE.AND.EX P5, PT, RZ, UR5, PT, P5 ;  /* 0x00000005ff007c0c */ /* 0x000fe2000bfa5350 */
[----:B--2---:R-:W-:Y:S01]  /*7920*/  IMAD.SHL.U32 R5, R5, 0x2, RZ ;  /* 0x0000000205057824 */ /* 0x004fe200078e00ff */
[----:B-1----:R-:W-:-:S04]  /*7930*/  LEA R3, R3, R4, 0x18 ;  /* 0x0000000403037211 */ /* 0x002fc800078ec0ff */
[----:B------:R-:W-:Y:S02]  /*7940*/  LOP3.LUT R5, R5, 0xfe, RZ, 0xc0, !PT ;  /* 0x000000fe05057812 */ /* 0x000fe400078ec0ff */
[----:B------:R-:W-:Y:S02]  /*7950*/  MOV R42, R3 ;  /* 0x00000003002a7202 */ /* 0x000fe40000000f00 */
[----:B----4-:R-:W-:-:S03]  /*7960*/  MOV R43, R0 ;  /* 0x00000000002b7202 */ /* 0x010fc60000000f00 */
[----:B------:R-:W-:-:S03]  /*7970*/  IMAD.WIDE.U32 R42, R5, 0x2, R42 ;  /* 0x00000002052a7825 */ /* 0x000fc600078e002a */
[C---:B------:R-:W-:Y:S02]  /*7980*/  IADD3 R3, P1, PT, R42.reuse, 0x28000, RZ ;  /* 0x000280002a037810 */ /* 0x040fe40007f3e0ff */
[----:B------:R-:W-:-:S03]  /*7990*/  IADD3 R5, P0, PT, R42, 0x28200, RZ ;  /* 0x000282002a057810 */ /* 0x000fc60007f1e0ff */
[--C-:B------:R-:W-:Y:S02]  /*79a0*/  IMAD.X R79, RZ, RZ, R43.reuse, P1 ;  /* 0x000000ffff4f7224 */ /* 0x100fe400008e062b */
[----:B------:R-:W-:Y:S01]  /*79b0*/  IMAD.X R69, RZ, RZ, R43, P0 ;  /* 0x000000ffff457224 */ /* 0x000fe200000e062b */
[C---:B------:R-:W-:Y:S02]  /*79c0*/  IADD3 R9, P0, PT, R42.reuse, 0x28800, RZ ;  /* 0x000288002a097810 */ /* 0x040fe40007f1e0ff */
[----:B------:R-:W-:Y:S02]  /*79d0*/  SHF.R.U64 R4, R3, 0x3, R79 ;  /* 0x0000000303047819 */ /* 0x000fe4000000124f */
[----:B------:R-:W-:Y:S01]  /*79e0*/  SHF.R.U64 R0, R5, 0x3, R69 ;  /* 0x0000000305007819 */ /* 0x000fe20000001245 */
[----:B------:R-:W-:Y:S01]  /*79f0*/  IMAD.X R67, RZ, RZ, R43, P0 ;  /* 0x000000ffff437224 */ /* 0x000fe200000e062b */
[----:B------:R-:W-:Y:S02]  /*7a00*/  LOP3.LUT R78, R3, 0x70, R4, 0x78, !PT ;  /* 0x00000070034e7812 */ /* 0x000fe400078e7804 */
[----:B------:R-:W-:-:S02]  /*7a10*/  IADD3 R3, P2, PT, R42, 0x29200, RZ ;  /* 0x000292002a037810 */ /* 0x000fc40007f5e0ff */
[----:B------:R-:W-:Y:S01]  /*7a20*/  LOP3.LUT R68, R5, 0x70, R0, 0x78, !PT ;  /* 0x0000007005447812 */ /* 0x000fe200078e7800 */
[----:B------:R-:W-:Y:S01]  /*7a30*/  ST.E desc[UR44][R78.64], RZ ;  /* 0x000000ff4e007985 */ /* 0x000fe2000c10192c */
[C---:B------:R-:W-:Y:S01]  /*7a40*/  IADD3 R7, P0, PT, R42.reuse, 0x28a00, RZ ;  /* 0x00028a002a077810 */ /* 0x040fe20007f1e0ff */
[----:B------:R-:W-:Y:S01]  /*7a50*/  IMAD.X R55, RZ, RZ, R43, P2 ;  /* 0x000000ffff377224 */ /* 0x000fe200010e062b */
[C---:B------:R-:W-:Y:S01]  /*7a60*/  SHF.R.U64 R0, R9.reuse, 0x3, R67 ;  /* 0x0000000309007819 */ /* 0x040fe20000001243 */
[----:B------:R1:W-:Y:S01]  /*7a70*/  ST.E desc[UR44][R68.64], RZ ;  /* 0x000000ff44007985 */ /* 0x0003e2000c10192c */
[C---:B------:R-:W-:Y:S01]  /*7a80*/  IADD3 R5, P1, PT, R42.reuse, 0x29000, RZ ;  /* 0x000290002a057810 */ /* 0x040fe20007f3e0ff */
[----:B------:R-:W-:Y:S01]  /*7a90*/  IMAD.X R65, RZ, RZ, R43, P0 ;  /* 0x000000ffff417224 */ /* 0x000fe200000e062b */
[----:B------:R-:W-:Y:S02]  /*7aa0*/  LOP3.LUT R66, R9, 0x70, R0, 0x78, !PT ;  /* 0x0000007009427812 */ /* 0x000fe400078e7800 */
[----:B------:R-:W-:Y:S01]  /*7ab0*/  SHF.R.U64 R0, R3, 0x3, R55 ;  /* 0x0000000303007819 */ /* 0x000fe20000001237 */
[----:B------:R-:W-:Y:S01]  /*7ac0*/  IMAD.X R61, RZ, RZ, R43, P1 ;  /* 0x000000ffff3d7224 */ /* 0x000fe200008e062b */
[----:B------:R-:W-:Y:S01]  /*7ad0*/  IADD3 R9, P0, PT, R42, 0x29800, RZ ;  /* 0x000298002a097810 */ /* 0x000fe20007f1e0ff */
[----:B------:R-:W-:Y:S01]  /*7ae0*/  ST.E desc[UR44][R66.64], RZ ;  /* 0x000000ff42007985 */ /* 0x000fe2000c10192c */
[----:B------:R-:W-:-:S02]  /*7af0*/  SHF.R.U64 R6, R7, 0x3, R65 ;  /* 0x0000000307067819 */ /* 0x000fc40000001241 */
[----:B------:R-:W-:Y:S01]  /*7b00*/  LOP3.LUT R54, R3, 0x70, R0, 0x78, !PT ;  /* 0x0000007003367812 */ /* 0x000fe200078e7800 */
[----:B------:R-:W-:Y:S01]  /*7b10*/  IMAD.X R53, RZ, RZ, R43, P0 ;  /* 0x000000ffff357224 */ /* 0x000fe200000e062b */
[C---:B------:R-:W-:Y:S02]  /*7b20*/  IADD3 R3, P2, PT, R42.reuse, 0x2a200, RZ ;  /* 0x0002a2002a037810 */ /* 0x040fe40007f5e0ff */
        /* <DEDUP_REMOVED lines=9> */
[----:B------:R-:W-:Y:S01]  /*7bc0*/  LOP3.LUT R52, R9, 0x70, R0, 0x78, !PT ;  /* 0x0000007009347812 */ /* 0x000fe200078e7800 */
[----:B------:R2:W-:Y:S01]  /*7bd0*/  ST.E desc[UR44][R60.64], RZ ;  /* 0x000000ff3c007985 */ /* 0x0005e2000c10192c */
[----:B------:R-:W-:Y:S01]  /*7be0*/  SHF.R.U64 R0, R3, 0x3, R47 ;  /* 0x0000000303007819 */ /* 0x000fe2000000122f */
[----:B------:R-:W-:Y:S01]  /*7bf0*/  IMAD.X R49, RZ, RZ, R43, P1 ;  /* 0x000000ffff317224 */ /* 0x000fe200008e062b */
[----:B------:R-:W-:Y:S01]  /*7c00*/  IADD3 R9, P0, PT, R42, 0x2a800, RZ ;  /* 0x0002a8002a097810 */ /* 0x000fe20007f1e0ff */
[----:B------:R-:W-:Y:S01]  /*7c10*/  ST.E desc[UR44][R54.64], RZ ;  /* 0x000000ff36007985 */ /* 0x000fe2000c10192c */
[----:B------:R-:W-:-:S02]  /*7c20*/  SHF.R.U64 R6, R7, 0x3, R51 ;  /* 0x0000000307067819 */ /* 0x000fc40000001233 */
[----:B------:R-:W-:Y:S01]  /*7c30*/  LOP3.LUT R46, R3, 0x70, R0, 0x78, !PT ;  /* 0x00000070032e7812 */ /* 0x000fe200078e7800 */
[----:B------:R-:W-:Y:S01]  /*7c40*/  IMAD.X R45, RZ, RZ, R43, P0 ;  /* 0x000000ffff2d7224 */ /* 0x000fe200000e062b */
[C---:B------:R-:W-:Y:S01]  /*7c50*/  IADD3 R3, P2, PT, R42.reuse, 0x2b200, RZ ;  /* 0x0002b2002a037810 */ /* 0x040fe20007f5e0ff */
[----:B------:R-:W-:Y:S01]  /*7c60*/  ST.E desc[UR44][R52.64], RZ ;  /* 0x000000ff34007985 */ /* 0x000fe2000c10192c */
[----:B------:R-:W-:Y:S02]  /*7c70*/  LOP3.LUT R50, R7, 0x70, R6, 0x78, !PT ;  /* 0x0000007007327812 */ /* 0x000fe400078e7806 */
[----:B------:R-:W-:Y:S01]  /*7c80*/  SHF.R.U64 R4, R5, 0x3, R49 ;  /* 0x0000000305047819 */ /* 0x000fe20000001231 */
[----:B------:R-:W-:Y:S01]  /*7c90*/  IMAD.X R37, RZ, RZ, R43, P2 ;  /* 0x000000ffff257224 */ /* 0x000fe200010e062b */
[----:B------:R-:W-:Y:S01]  /*7ca0*/  IADD3 R7, P0, PT, R42, 0x2aa00, RZ ;  /* 0x0002aa002a077810 */ /* 0x000fe20007f1e0ff */
[----:B------:R3:W-:Y:S01]  /*7cb0*/  ST.E desc[UR44][R50.64], RZ ;  /* 0x000000ff32007985 */ /* 0x0007e2000c10192c */
[----:B------:R-:W-:-:S02]  /*7cc0*/  SHF.R.U64 R0, R9, 0x3, R45 ;  /* 0x0000000309007819 */ /* 0x000fc4000000122d */
[----:B------:R-:W-:Y:S01]  /*7cd0*/  LOP3.LUT R48, R5, 0x70, R4, 0x78, !PT ;  /* 0x0000007005307812 */ /* 0x000fe200078e7804 */
[----:B------:R-:W-:Y:S01]  /*7ce0*/  IMAD.X R41, RZ, RZ, R43, P0 ;  /* 0x000000ffff297224 */ /* 0x000fe200000e062b */
[C---:B------:R-:W-:Y:S02]  /*7cf0*/  IADD3 R5, P1, PT, R42.reuse, 0x2b000, RZ ;  /* 0x0002b0002a057810 */ /* 0x040fe40007f3e0ff */
[----:B------:R-:W-:Y:S01]  /*7d00*/  LOP3.LUT R44, R9, 0x70, R0, 0x78, !PT ;  /* 0x00000070092c7812 */ /* 0x000fe200078e7800 */
[----:B------:R-:W-:Y:S01]  /*7d10*/  ST.E desc[UR44][R48.64], RZ ;  /* 0x000000ff30007985 */ /* 0x000fe2000c10192c */
        /* <DEDUP_REMOVED lines=8> */
[----:B------:R4:W-:Y:S01]  /*7da0*/  ST.E desc[UR44][R44.64], RZ ;  /* 0x000000ff2c007985 */ /* 0x0009e2000c10192c */
        /* <DEDUP_REMOVED lines=14> */
[----:B------:R5:W-:Y:S01]  /*7e90*/  ST.E desc[UR44][R36.64], RZ ;  /* 0x000000ff24007985 */ /* 0x000be2000c10192c */
        /* <DEDUP_REMOVED lines=53> */
[----:B------:R-:W-:Y:S02]  /*81f0*/  IADD3 R5, P1, PT, R42, 0x2f000, RZ ;  /* 0x0002f0002a057810 */ /* 0x000fe40007f3e0ff */
[----:B------:R-:W-:Y:S01]  /*8200*/  LOP3.LUT R76, R0, 0x70, R9, 0x78, !PT ;  /* 0x00000070004c7812 */ /* 0x000fe200078e7809 */
[----:B------:R-:W-:Y:S01]  /*8210*/  ST.E desc[UR44][R12.64], RZ ;  /* 0x000000ff0c007985 */ /* 0x000fe2000c10192c */
[C---:B------:R-:W-:Y:S01]  /*8220*/  SHF.R.U64 R4, R3.reuse, 0x3, R71 ;  /* 0x0000000303047819 */ /* 0x040fe20000001247 */
[----:B------:R-:W-:Y:S01]  /*8230*/  IMAD.X R73, RZ, RZ, R43, P1 ;  /* 0x000000ffff497224 */ /* 0x000fe200008e062b */
[----:B------:R-:W-:Y:S01]  /*8240*/  IADD3 R0, P0, PT, R42, 0x2f800, RZ ;  /* 0x0002f8002a007810 */ /* 0x000fe20007f1e0ff */
[----:B------:R5:W-:Y:S01]  /*8250*/  ST.E desc[UR44][R10.64], RZ ;  /* 0x000000ff0a007985 */ /* 0x000be2000c10192c */
[----:B------:R-:W-:-:S02]  /*8260*/  LOP3.LUT R70, R3, 0x70, R4, 0x78, !PT ;  /* 0x0000007003467812 */ /* 0x000fc400078e7804 */
[----:B------:R-:W-:Y:S01]  /*8270*/  SHF.R.U64 R8, R7, 0x3, R75 ;  /* 0x0000000307087819 */ /* 0x000fe2000000124b */
[----:B------:R-:W-:Y:S01]  /*8280*/  IMAD.X R85, RZ, RZ, R43, P0 ;  /* 0x000000ffff557224 */ /* 0x000fe200000e062b */
[C---:B------:R-:W-:Y:S01]  /*8290*/  IADD3 R3, P2, PT, R42.reuse, 0x28600, RZ ;  /* 0x000286002a037810 */ /* 0x040fe20007f5e0ff */
[----:B------:R1:W-:Y:S01]  /*82a0*/  ST.E desc[UR44][R76.64], RZ ;  /* 0x000000ff4c007985 */ /* 0x0003e2000c10192c */
[----:B------:R-:W-:Y:S02]  /*82b0*/  SHF.R.U64 R6, R5, 0x3, R73 ;  /* 0x0000000305067819 */ /* 0x000fe40000001249 */
[----:B------:R-:W-:Y:S01]  /*82c0*/  LOP3.LUT R74, R7, 0x70, R8, 0x78, !PT ;  /* 0x00000070074a7812 */ /* 0x000fe200078e7808 */
[----:B------:R-:W-:Y:S01]  /*82d0*/  IMAD.X R9, RZ, RZ, R43, P2 ;  /* 0x000000ffff097224 */ /* 0x000fe200010e062b */
[----:B------:R-:W-:Y:S02]  /*82e0*/  IADD3 R4, P1, PT, R42, 0x28400, RZ ;  /* 0x000284002a047810 */ /* 0x000fe40007f3e0ff */
[----:B------:R-:W-:Y:S01]  /*82f0*/  SHF.R.U64 R7, R0, 0x3, R85 ;  /* 0x0000000300077819 */ /* 0x000fe20000001255 */
[----:B------:R1:W-:Y:S01]  /*8300*/  ST.E desc[UR44][R74.64], RZ ;  /* 0x000000ff4a007985 */ /* 0x0003e2000c10192c */
[----:B------:R-:W-:Y:S01]  /*8310*/  LOP3.LUT R72, R5, 0x70, R6, 0x78, !PT ;  /* 0x0000007005487812 */ /* 0x000fe200078e7806 */
[----:B------:R-:W-:Y:S01]  /*8320*/  IMAD.X R81, RZ, RZ, R43, P1 ;  /* 0x000000ffff517224 */ /* 0x000fe200008e062b */
[----:B------:R-:W-:-:S02]  /*8330*/  IADD3 R5, P0, PT, R42, 0x2fa00, RZ ;  /* 0x0002fa002a057810 */ /* 0x000fc40007f1e0ff */
[----:B------:R-:W-:Y:S01]  /*8340*/  LOP3.LUT R84, R0, 0x70, R7, 0x78, !PT ;  /* 0x0000007000547812 */ /* 0x000fe200078e7807 */
[----:B------:R1:W-:Y:S01]  /*8350*/  ST.E desc[UR44][R72.64], RZ ;  /* 0x000000ff48007985 */ /* 0x0003e2000c10192c */
[C---:B------:R-:W-:Y:S01]  /*8360*/  SHF.R.U64 R0, R3.reuse, 0x3, R9 ;  /* 0x0000000303007819 */ /* 0x040fe20000001209 */
[----:B------:R-:W-:Y:S01]  /*8370*/  IMAD.X R83, RZ, RZ, R43, P0 ;  /* 0x000000ffff537224 */ /* 0x000fe200000e062b */
[----:B------:R-:W-:Y:S01]  /*8380*/  SHF.R.U64 R7, R4, 0x3, R81 ;  /* 0x0000000304077819 */ /* 0x000fe20000001251 */
[----:B------:R1:W-:Y:S01]  /*8390*/  ST.E desc[UR44][R70.64], RZ ;  /* 0x000000ff46007985 */ /* 0x0003e2000c10192c */
[----:B------:R-:W-:Y:S02]  /*83a0*/  LOP3.LUT R8, R3, 0x70, R0, 0x78, !PT ;  /* 0x0000007003087812 */ /* 0x000fe400078e7800 */
[----:B------:R-:W-:Y:S01]  /*83b0*/  IADD3 R3, P0, PT, R42, 0x28c00, RZ ;  /* 0x00028c002a037810 */ /* 0x000fe20007f1e0ff */
[----:B------:R1:W-:Y:S01]  /*83c0*/  ST.E desc[UR44][R84.64], RZ ;  /* 0x000000ff54007985 */ /* 0x0003e2000c10192c */
[----:B------:R-:W-:-:S02]  /*83d0*/  LOP3.LUT R80, R4, 0x70, R7, 0x78, !PT ;  /* 0x0000007004507812 */ /* 0x000fc400078e7807 */
[C---:B------:R-:W-:Y:S01]  /*83e0*/  SHF.R.U64 R6, R5.reuse, 0x3, R83 ;  /* 0x0000000305067819 */ /* 0x040fe20000001253 */
[----:B------:R-:W-:Y:S01]  /*83f0*/  IMAD.X R7, RZ, RZ, R43, P0 ;  /* 0x000000ffff077224 */ /* 0x000fe200000e062b */
[C---:B------:R-:W-:Y:S02]  /*8400*/  IADD3 R0, P0, PT, R42.reuse, 0x29400, RZ ;  /* 0x000294002a007810 */ /* 0x040fe40007f1e0ff */
[----:B------:R-:W-:Y:S02]  /*8410*/  LOP3.LUT R82, R5, 0x70, R6, 0x78, !PT ;  /* 0x0000007005527812 */ /* 0x000fe400078e7806 */
[C---:B------:R-:W-:Y:S01]  /*8420*/  SHF.R.U64 R6, R3.reuse, 0x3, R7 ;  /* 0x0000000303067819 */ /* 0x040fe20000001207 */
[----:B------:R-:W-:Y:S01]  /*8430*/  IMAD.X R87, RZ, RZ, R43, P0 ;  /* 0x000000ffff577224 */ /* 0x000fe200000e062b */
[----:B------:R-:W-:Y:S01]  /*8440*/  IADD3 R4, P1, PT, R42, 0x28e00, RZ ;  /* 0x00028e002a047810 */ /* 0x000fe20007f3e0ff */
[----:B------:R2:W-:Y:S01]  /*8450*/  ST.E desc[UR44][R82.64], RZ ;  /* 0x000000ff52007985 */ /* 0x0005e2000c10192c */
[----:B------:R-:W-:-:S02]  /*8460*/  LOP3.LUT R6, R3, 0x70, R6, 0x78, !PT ;  /* 0x0000007003067812 */ /* 0x000fc400078e7806 */
[C---:B------:R-:W-:Y:S01]  /*8470*/  SHF.R.U64 R3, R0.reuse, 0x3, R87 ;  /* 0x0000000300037819 */ /* 0x040fe20000001257 */
[----:B------:R-:W-:Y:S01]  /*8480*/  IMAD.X R89, RZ, RZ, R43, P1 ;  /* 0x000000ffff597224 */ /* 0x000fe200008e062b */
[----:B------:R2:W-:Y:S02]  /*8490*/  ST.E desc[UR44][R80.64], RZ ;  /* 0x000000ff50007985 */ /* 0x0005e4000c10192c */
[----:B------:R-:W-:Y:S02]  /*84a0*/  LOP3.LUT R86, R0, 0x70, R3, 0x78, !PT ;  /* 0x0000007000567812 */ /* 0x000fe400078e7803 */
[----:B------:R-:W-:Y:S01]  /*84b0*/  IADD3 R0, P0, PT, R42, 0x29600, RZ ;  /* 0x000296002a007810 */ /* 0x000fe20007f1e0ff */
[----:B------:R2:W-:Y:S01]  /*84c0*/  ST.E desc[UR44][R8.64], RZ ;  /* 0x000000ff08007985 */ /* 0x0005e2000c10192c */
[----:B------:R-:W-:-:S03]  /*84d0*/  SHF.R.U64 R5, R4, 0x3, R89 ;  /* 0x0000000304057819 */ /* 0x000fc60000001259 */
[----:B-1----:R-:W-:Y:S01]  /*84e0*/  IMAD.X R69, RZ, RZ, R43, P0 ;  /* 0x000000ffff457224 */ /* 0x002fe200000e062b */
[----:B------:R-:W-:Y:S01]  /*84f0*/  IADD3 R3, P0, PT, R42, 0x29e00, RZ ;  /* 0x00029e002a037810 */ /* 0x000fe20007f1e0ff */
[----:B------:R1:W-:Y:S01]  /*8500*/  ST.E desc[UR44][R6.64], RZ ;  /* 0x000000ff06007985 */ /* 0x0003e2000c10192c */
[----:B------:R-:W-:Y:S02]  /*8510*/  LOP3.LUT R88, R4, 0x70, R5, 0x78, !PT ;  /* 0x0000007004587812 */ /* 0x000fe400078e7805 */
[----:B------:R-:W-:Y:S01]  /*8520*/  SHF.R.U64 R5, R0, 0x3, R69 ;  /* 0x0000000300057819 */ /* 0x000fe20000001245 */
[----:B------:R-:W-:Y:S01]  /*8530*/  IMAD.X R79, RZ, RZ, R43, P0 ;  /* 0x000000ffff4f7224 */ /* 0x000fe200000e062b */
[----:B------:R-:W-:Y:S01]  /*8540*/  IADD3 R4, P1, PT, R42, 0x29c00, RZ ;  /* 0x00029c002a047810 */ /* 0x000fe20007f3e0ff */
[----:B------:R1:W-:Y:S01]  /*8550*/  ST.E desc[UR44][R88.64], RZ ;  /* 0x000000ff58007985 */ /* 0x0003e2000c10192c */
[----:B------:R-:W-:Y:S02]  /*8560*/  LOP3.LUT R68, R0, 0x70, R5, 0x78, !PT ;  /* 0x0000007000447812 */ /* 0x000fe400078e7805 */
[C---:B------:R-:W-:Y:S01]  /*8570*/  SHF.R.U64 R0, R3.reuse, 0x3, R79 ;  /* 0x0000000303007819 */ /* 0x040fe2000000124f */
[----:B------:R-:W-:Y:S01]  /*8580*/  IMAD.X R91, RZ, RZ, R43, P1 ;  /* 0x000000ffff5b7224 */ /* 0x000fe200008e062b */
[----:B------:R1:W-:Y:S02]  /*8590*/  ST.E desc[UR44][R86.64], RZ ;  /* 0x000000ff56007985 */ /* 0x0003e4000c10192c */
[----:B------:R-:W-:-:S02]  /*85a0*/  LOP3.LUT R78, R3, 0x70, R0, 0x78, !PT ;  /* 0x00000070034e7812 */ /* 0x000fc400078e7800 */
[----:B------:R-:W-:Y:S01]  /*85b0*/  IADD3 R0, P0, PT, R42, 0x2a400, RZ ;  /* 0x0002a4002a007810 */ /* 0x000fe20007f1e0ff */
[----:B------:R1:W-:Y:S01]  /*85c0*/  ST.E desc[UR44][R68.64], RZ ;  /* 0x000000ff44007985 */ /* 0x0003e2000c10192c */
[----:B------:R-:W-:-:S03]  /*85d0*/  SHF.R.U64 R5, R4, 0x3, R91 ;  /* 0x0000000304057819 */ /* 0x000fc6000000125b */
[----:B--2---:R-:W-:Y:S01]  /*85e0*/  IMAD.X R61, RZ, RZ, R43, P0 ;  /* 0x000000ffff3d7224 */ /* 0x004fe200000e062b */
[----:B------:R-:W-:Y:S02]  /*85f0*/  IADD3 R3, P0, PT, R42, 0x2ac00, RZ ;  /* 0x0002ac002a037810 */ /* 0x000fe40007f1e0ff */
        /* <DEDUP_REMOVED lines=13> */
[----:B---3--:R-:W-:Y:S01]  /*86d0*/  IMAD.X R51, RZ, RZ, R43, P0 ;  /* 0x000000ffff337224 */ /* 0x008fe200000e062b */
        /* <DEDUP_REMOVED lines=14> */
[----:B----4-:R-:W-:Y:S01]  /*87c0*/  IMAD.X R45, RZ, RZ, R43, P0 ;  /* 0x000000ffff2d7224 */ /* 0x010fe200000e062b */
        /* <DEDUP_REMOVED lines=14> */
[----:B-----5:R-:W-:Y:S01]  /*88b0*/  IMAD.X R37, RZ, RZ, R43, P0 ;  /* 0x000000ffff257224 */ /* 0x020fe200000e062b */
        /* <DEDUP_REMOVED lines=14> */
[----:B------:R-:W-:Y:S01]  /*89a0*/  IMAD.X R31, RZ, RZ, R43, P0 ;  /* 0x000000ffff1f7224 */ /* 0x000fe200000e062b */
        /* <DEDUP_REMOVED lines=43> */
[----:B------:R-:W-:Y:S02]  /*8c60*/  SHF.R.U64 R5, R4, 0x3, R21 ;  /* 0x0000000304057819 */ /* 0x000fe40000001215 */
[----:B------:R-:W-:Y:S01]  /*8c70*/  IADD3 R3, P0, PT, R42, 0x2fc00, RZ ;  /* 0x0002fc002a037810 */ /* 0x000fe20007f1e0ff */
[----:B------:R-:W-:Y:S01]  /*8c80*/  IMAD.X R11, RZ, RZ, R43, P1 ;  /* 0x000000ffff0b7224 */ /* 0x000fe200008e062b */
[----:B------:R-:W-:Y:S02]  /*8c90*/  LOP3.LUT R20, R4, 0x70, R5, 0x78, !PT ;  /* 0x0000007004147812 */ /* 0x000fe400078e7805 */
[----:B------:R-:W-:Y:S01]  /*8ca0*/  IADD3 R4, P1, PT, R42, 0x2fe00, RZ ;  /* 0x0002fe002a047810 */ /* 0x000fe20007f3e0ff */
[----:B------:R-:W-:Y:S01]  /*8cb0*/  IMAD.X R15, RZ, RZ, R43, P0 ;  /* 0x000000ffff0f7224 */ /* 0x000fe200000e062b */
[C---:B------:R-:W-:Y:S01]  /*8cc0*/  SHF.R.U64 R5, R0.reuse, 0x3, R11 ;  /* 0x0000000300057819 */ /* 0x040fe2000000120b */
[----:B------:R1:W-:Y:S02]  /*8cd0*/  ST.E desc[UR44][R20.64], RZ ;  /* 0x000000ff14007985 */ /* 0x0003e4000c10192c */
[----:B------:R-:W-:Y:S01]  /*8ce0*/  IMAD.X R13, RZ, RZ, R43, P1 ;  /* 0x000000ffff0d7224 */ /* 0x000fe200008e062b */
[----:B------:R-:W-:Y:S01]  /*8cf0*/  LOP3.LUT R10, R0, 0x70, R5, 0x78, !PT ;  /* 0x00000070000a7812 */ /* 0x000fe200078e7805 */
[----:B------:R1:W-:Y:S01]  /*8d00*/  ST.E desc[UR44][R18.64], RZ ;  /* 0x000000ff12007985 */ /* 0x0003e2000c10192c */
[----:B------:R-:W-:-:S02]  /*8d10*/  SHF.R.U64 R0, R3, 0x3, R15 ;  /* 0x0000000303007819 */ /* 0x000fc4000000120f */
[C---:B------:R-:W-:Y:S01]  /*8d20*/  SHF.R.U64 R5, R4.reuse, 0x3, R13 ;  /* 0x0000000304057819 */ /* 0x040fe2000000120d */
[----:B------:R1:W-:Y:S01]  /*8d30*/  ST.E desc[UR44][R10.64], RZ ;  /* 0x000000ff0a007985 */ /* 0x0003e2000c10192c */
[----:B------:R-:W-:Y:S02]  /*8d40*/  LOP3.LUT R14, R3, 0x70, R0, 0x78, !PT ;  /* 0x00000070030e7812 */ /* 0x000fe400078e7800 */
[----:B------:R-:W-:-:S03]  /*8d50*/  LOP3.LUT R12, R4, 0x70, R5, 0x78, !PT ;  /* 0x00000070040c7812 */ /* 0x000fc600078e7805 */
[----:B------:R1:W-:Y:S04]  /*8d60*/  ST.E desc[UR44][R14.64], RZ ;  /* 0x000000ff0e007985 */ /* 0x0003e8000c10192c */
[----:B------:R1:W-:Y:S01]  /*8d70*/  ST.E desc[UR44][R12.64], RZ ;  /* 0x000000ff0c007985 */ /* 0x0003e2000c10192c */
[----:B------:R-:W-:Y:S05]  /*8d80*/  @!P5 BRA `(.L_x_158) ;  /* 0x0000000000ccd947 */ /* 0x000fea0003800000 */
[----:B------:R-:W2:Y:S01]  /*8d90*/  LDC R3, c[0x0][0x904] ;  /* 0x00024100ff037b82 */ /* 0x000ea20000000800 */
[----:B------:R-:W3:Y:S01]  /*8da0*/  LDCU.64 UR4, c[0x0][0x908] ;  /* 0x00012100ff0477ac */ /* 0x000ee20008000a00 */
[----:B------:R-:W4:Y:S01]  /*8db0*/  S2R R0, SR_TID.X ;  /* 0x0000000000007919 */ /* 0x000f220000002100 */
[----:B------:R-:W-:Y:S01]  /*8dc0*/  BSSY.RECONVERGENT B0, `(.L_x_158) ;  /* 0x000002f000007945 */ /* 0x000fe20003800200 */
[----:B---3--:R-:W-:Y:S01]  /*8dd0*/  IMAD.HI.U32 R4, R57, UR4, RZ ;  /* 0x0000000439047c27 */ /* 0x008fe2000f8e00ff */
[----:B------:R-:W3:Y:S01]  /*8de0*/  LDCU UR4, c[0x0][0x380] ;  /* 0x00007000ff0477ac */ /* 0x000ee20008000800 */
[----:B--2---:R-:W-:-:S03]  /*8df0*/  ISETP.NE.AND P0, PT, R3, 0x1, PT ;  /* 0x000000010300780c */ /* 0x004fc60003f05270 */
[----:B------:R-:W-:-:S04]  /*8e00*/  SHF.R.U32.HI R4, RZ, UR5, R4 ;  /* 0x00000005ff047c19 */ /* 0x000fc80008011604 */
[----:B------:R-:W-:Y:S02]  /*8e10*/  SEL R4, R57, R4, !P0 ;  /* 0x0000000439047207 */ /* 0x000fe40004000000 */
[----:B----4-:R-:W-:-:S03]  /*8e20*/  LOP3.LUT R0, R0, 0x7f, RZ, 0xc0, !PT ;  /* 0x0000007f00007812 */ /* 0x010fc600078ec0ff */
[----:B------:R-:W-:-:S04]  /*8e30*/  IMAD.MOV R4, RZ, RZ, -R4 ;  /* 0x000000ffff047224 */ /* 0x000fc800078e0a04 */
[----:B------:R-:W-:-:S04]  /*8e40*/  IMAD R3, R3, R4, R57 ;  /* 0x0000000403037224 */ /* 0x000fc800078e0239 */
[----:B------:R-:W-:-:S05]  /*8e50*/  IMAD R3, R3, 0x100, R0 ;  /* 0x0000010003037824 */ /* 0x000fca00078e0200 */
[----:B---3--:R-:W-:-:S13]  /*8e60*/  ISETP.GE.AND P0, PT, R3, UR4, PT ;  /* 0x0000000403007c0c */ /* 0x008fda000bf06270 */
[----:B------:R-:W-:Y:S05]  /*8e70*/  @P0 BRA `(.L_x_159) ;  /* 0x00000000008c0947 */ /* 0x000fea0003800000 */
[----:B------:R-:W1:Y:S01]  /*8e80*/  LDC R5, c[0x0][0x38c] ;  /* 0x0000e300ff057b82 */ /* 0x000e620000000800 */
[----:B------:R-:W2:Y:S01]  /*8e90*/  LDCU UR6, c[0x0][0x890] ;  /* 0x00011200ff0677ac */ /* 0x000ea20008000800 */
[----:B------:R-:W3:Y:S01]  /*8ea0*/  LDCU.64 UR4, c[0x0][0x888] ;  /* 0x00011100ff0477ac */ /* 0x000ee20008000a00 */
[----:B--2---:R-:W-:Y:S01]  /*8eb0*/  IMAD R3, R22, UR6, R3 ;  /* 0x0000000616037c24 */ /* 0x004fe2000f8e0203 */
[----:B-1----:R-:W-:-:S04]  /*8ec0*/  IABS R6, R5 ;  /* 0x0000000500067213 */ /* 0x002fc80000000000 */
[----:B------:R-:W1:Y:S08]  /*8ed0*/  I2F.RP R7, R6 ;  /* 0x0000000600077306 */ /* 0x000e700000209400 */
[----:B-1----:R-:W1:Y:S02]  /*8ee0*/  MUFU.RCP R8, R7 ;  /* 0x0000000700087308 */ /* 0x002e640000001000 */
[----:B-1----:R-:W-:-:S06]  /*8ef0*/  IADD3 R8, PT, PT, R8, 0xffffffe, RZ ;  /* 0x0ffffffe08087810 */ /* 0x002fcc0007ffe0ff */
[----:B------:R1:W2:Y:S02]  /*8f00*/  F2I.FTZ.U32.TRUNC.NTZ R9, R8 ;  /* 0x0000000800097305 */ /* 0x0002a4000021f000 */
[----:B-1----:R-:W-:Y:S02]  /*8f10*/  HFMA2 R8, -RZ, RZ, 0, 0 ;  /* 0x00000000ff087431 */ /* 0x002fe400000001ff */
[----:B--2---:R-:W-:-:S04]  /*8f20*/  IMAD.MOV R0, RZ, RZ, -R9 ;  /* 0x000000ffff007224 */ /* 0x004fc800078e0a09 */
[----:B------:R-:W-:Y:S01]  /*8f30*/  IMAD R4, R0, R6, RZ ;  /* 0x0000000600047224 */ /* 0x000fe200078e02ff */
[----:B------:R-:W-:-:S03]  /*8f40*/  IABS R0, R2 ;  /* 0x0000000200007213 */ /* 0x000fc60000000000 */
[----:B------:R-:W-:-:S06]  /*8f50*/  IMAD.HI.U32 R9, R9, R4, R8 ;  /* 0x0000000409097227 */ /* 0x000fcc00078e0008 */
[----:B------:R-:W-:-:S04]  /*8f60*/  IMAD.HI.U32 R4, R9, R0, RZ ;  /* 0x0000000009047227 */ /* 0x000fc800078e00ff */
[----:B------:R-:W-:-:S04]  /*8f70*/  IMAD.MOV R7, RZ, RZ, -R4 ;  /* 0x000000ffff077224 */ /* 0x000fc800078e0a04 */
[----:B------:R-:W-:Y:S01]  /*8f80*/  IMAD R7, R6, R7, R0 ;  /* 0x0000000706077224 */ /* 0x000fe200078e0200 */
[----:B------:R-:W-:-:S04]  /*8f90*/  LOP3.LUT R0, R2, R5, RZ, 0x3c, !PT ;  /* 0x0000000502007212 */ /* 0x000fc800078e3cff */
[----:B------:R-:W-:Y:S02]  /*8fa0*/  ISETP.GT.U32.AND P1, PT, R6, R7, PT ;  /* 0x000000070600720c */ /* 0x000fe40003f24070 */
[----:B------:R-:W-:-:S11]  /*8fb0*/  ISETP.GE.AND P0, PT, R0, RZ, PT ;  /* 0x000000ff0000720c */ /* 0x000fd60003f06270 */
[-C--:B------:R-:W-:Y:S01]  /*8fc0*/  @!P1 IADD3 R7, PT, PT, R7, -R6.reuse, RZ ;  /* 0x8000000607079210 */ /* 0x080fe20007ffe0ff */
[----:B------:R-:W-:Y:S01]  /*8fd0*/  @!P1 VIADD R4, R4, 0x1 ;  /* 0x0000000104049836 */ /* 0x000fe20000000000 */
[----:B------:R-:W-:Y:S02]  /*8fe0*/  ISETP.NE.AND P1, PT, R5, RZ, PT ;  /* 0x000000ff0500720c */ /* 0x000fe40003f25270 */
[----:B------:R-:W-:Y:S02]  /*8ff0*/  ISETP.GE.U32.AND P2, PT, R7, R6, PT ;  /* 0x000000060700720c */ /* 0x000fe40003f46070 */
[----:B------:R-:W1:Y:S11]  /*9000*/  LDC.64 R6, c[0x0][0x880] ;  /* 0x00022000ff067b82 */ /* 0x000e760000000a00 */
[----:B------:R-:W-:-:S05]  /*9010*/  @P2 IADD3 R4, PT, PT, R4, 0x1, RZ ;  /* 0x0000000104042810 */ /* 0x000fca0007ffe0ff */
[----:B------:R-:W-:Y:S01]  /*9020*/  @!P0 IMAD.MOV R4, RZ, RZ, -R4 ;  /* 0x000000ffff048224 */ /* 0x000fe200078e0a04 */
[----:B------:R-:W-:-:S04]  /*9030*/  @!P1 LOP3.LUT R4, RZ, R5, RZ, 0x33, !PT ;  /* 0x00000005ff049212 */ /* 0x000fc800078e33ff */
[C---:B------:R-:W-:Y:S01]  /*9040*/  IADD3 R0, PT, PT, -R4.reuse, RZ, RZ ;  /* 0x000000ff04007210 */ /* 0x040fe20007ffe1ff */
[----:B---3--:R-:W-:-:S04]  /*9050*/  IMAD R3, R4, UR5, R3 ;  /* 0x0000000504037c24 */ /* 0x008fc8000f8e0203 */
[----:B------:R-:W-:-:S04]  /*9060*/  IMAD R0, R5, R0, R2 ;  /* 0x0000000005007224 */ /* 0x000fc800078e0202 */
[----:B------:R-:W-:Y:S01]  /*9070*/  IMAD R3, R0, UR4, R3 ;  /* 0x0000000400037c24 */ /* 0x000fe2000f8e0203 */
[----:B------:R-:W-:-:S03]  /*9080*/  MOV R0, 0xff800000 ;  /* 0xff80000000007802 */ /* 0x000fc60000000f00 */
[----:B-1----:R-:W-:-:S05]  /*9090*/  IMAD.WIDE R6, R3, 0x4, R6 ;  /* 0x0000000403067825 */ /* 0x002fca00078e0206 */
[----:B------:R2:W-:Y:S02]  /*90a0*/  STG.E desc[UR44][R6.64], R0 ;  /* 0x0000000006007986 */ /* 0x0005e4000c10192c */
.L_x_159:
[----:B------:R-:W-:Y:S05]  /*90b0*/  BSYNC.RECONVERGENT B0 ;  /* 0x0000000000007941 */ /* 0x000fea0003800200 */
.L_x_158:
[----:B------:R-:W-:-:S09]  /*90c0*/  UISETP.NE.AND UP0, UPT, UR37, URZ, UPT ;  /* 0x000000ff2500728c */ /* 0x000fd2000bf05270 */
[----:B------:R-:W-:Y:S05]  /*90d0*/  BRA.U UP0, `(.L_x_160) ;  /* 0x0000000100047547 */ /* 0x000fea000b800000 */
[----:B------:R-:W-:Y:S05]  /*90e0*/  BPT.TRAP 0x1 ;  /* 0x000000040000795c */ /* 0x000fea0000300000 */
.L_x_160:
[C---:B------:R-:W-:Y:S01]  /*90f0*/  IADD3 R3, P0, PT, R42.reuse, 0x30000, RZ ;  /* 0x000300002a037810 */ /* 0x040fe20007f1e0ff */
[----:B------:R-:W3:Y:S01]  /*9100*/  S2UR UR4, SR_CgaCtaId ;  /* 0x00000000000479c3 */ /* 0x000ee20000008800 */
[C---:B------:R-:W-:Y:S01]  /*9110*/  IADD3 R9, P1, PT, R42.reuse, 0x30200, RZ ;  /* 0x000302002a097810 */ /* 0x040fe20007f3e0ff */
[----:B------:R-:W-:Y:S01]  /*9120*/  UMOV UR5, 0x400 ;  /* 0x0000040000057882 */ /* 0x000fe20000000000 */
[----:B------:R-:W-:Y:S01]  /*9130*/  STL.64 [R1+0x78], R56 ;  /* 0x0000783801007387 */ /* 0x000fe20000100a00 */
[--C-:B-1----:R-:W-:Y:S01]  /*9140*/  IMAD.X R47, RZ, RZ, R43.reuse, P0 ;  /* 0x000000ffff2f7224 */ /* 0x102fe200000e062b */
[C---:B--2---:R-:W-:Y:S01]  /*9150*/  IADD3 R7, P0, PT, R42.reuse, 0x30800, RZ ;  /* 0x000308002a077810 */ /* 0x044fe20007f1e0ff */
[----:B------:R-:W-:Y:S01]  /*9160*/  IMAD.X R45, RZ, RZ, R43, P1 ;  /* 0x000000ffff2d7224 */ /* 0x000fe200008e062b */
[C---:B------:R-:W-:Y:S01]  /*9170*/  IADD3 R5, P1, PT, R42.reuse, 0x30a00, RZ ;  /* 0x00030a002a057810 */ /* 0x040fe20007f3e0ff */
[----:B------:R-:W-:Y:S01]  /*9180*/  STL.64 [R1+0x70], R22 ;  /* 0x0000701601007387 */ /* 0x000fe20000100a00 */
[C---:B------:R-:W-:Y:S01]  /*9190*/  SHF.R.U64 R0, R3.reuse, 0x3, R47 ;  /* 0x0000000303007819 */ /* 0x040fe2000000122f */
[--C-:B------:R-:W-:Y:S01]  /*91a0*/  IMAD.X R41, RZ, RZ, R43.reuse, P0 ;  /* 0x000000ffff297224 */ /* 0x100fe200000e062b */
[----:B------:R-:W-:Y:S01]  /*91b0*/  UISETP.NE.AND UP0, UPT, UR37, URZ, UPT ;  /* 0x000000ff2500728c */ /* 0x000fe2000bf05270 */
[----:B------:R-:W-:Y:S01]  /*91c0*/  IMAD.X R39, RZ, RZ, R43, P1 ;  /* 0x000000ffff277224 */ /* 0x000fe200008e062b */
[----:B------:R-:W-:Y:S01]  /*91d0*/  LOP3.LUT R46, R3, 0x70, R0, 0x78, !PT ;  /* 0x00000070032e7812 */ /* 0x000fe200078e7800 */
[----:B------:R-:W-:Y:S01]  /*91e0*/  STL [R1+0x84], R62 ;  /* 0x0000843e01007387 */ /* 0x000fe20000100800 */
[----:B------:R-:W-:-:S02]  /*91f0*/  IADD3 R3, P2, PT, R42, 0x31000, RZ ;  /* 0x000310002a037810 */ /* 0x000fc40007f5e0ff */
[----:B------:R-:W-:Y:S01]  /*9200*/  SHF.R.U64 R0, R9, 0x3, R45 ;  /* 0x0000000309007819 */ /* 0x000fe2000000122d */
[----:B------:R-:W-:Y:S01]  /*9210*/  STL [R1+0x80], R58 ;  /* 0x0000803a01007387 */ /* 0x000fe20000100800 */
[----:B------:R-:W-:Y:S01]  /*9220*/  SHF.R.U64 R6, R7, 0x3, R41 ;  /* 0x0000000307067819 */ /* 0x000fe20000001229 */
[----:B------:R-:W-:Y:S01]  /*9230*/  IMAD.X R37, RZ, RZ, R43, P2 ;  /* 0x000000ffff257224 */ /* 0x000fe200010e062b */
[----:B------:R-:W-:Y:S02]  /*9240*/  LOP3.LUT R44, R9, 0x70, R0, 0x78, !PT ;  /* 0x00000070092c7812 */ /* 0x000fe400078e7800 */
[----:B------:R-:W-:Y:S01]  /*9250*/  IADD3 R9, P1, PT, R42, 0x31200, RZ ;  /* 0x000312002a097810 */ /* 0x000fe20007f3e0ff */
[----:B---3--:R-:W-:Y:S01]  /*9260*/  ULEA UR4, UR4, UR5, 0x18 ;  /* 0x0000000504047291 */ /* 0x008fe2000f8ec0ff */
[----:B------:R-:W-:Y:S02]  /*9270*/  SHF.R.U64 R0, R3, 0x3, R37 ;  /* 0x0000000303007819 */ /* 0x000fe40000001225 */
[----:B------:R-:W-:Y:S01]  /*9280*/  SHF.R.U64 R4, R5, 0x3, R39 ;  /* 0x0000000305047819 */ /* 0x000fe20000001227 */
[----:B------:R-:W-:Y:S01]  /*9290*/  IMAD.X R35, RZ, RZ, R43, P1 ;  /* 0x000000ffff237224 */ /* 0x000fe200008e062b */
[----:B------:R-:W-:-:S02]  /*92a0*/  LOP3.LUT R36, R3, 0x70, R0, 0x78, !PT ;  /* 0x0000007003247812 */ /* 0x000fc400078e7800 */
[C---:B------:R-:W-:Y:S02]  /*92b0*/  IADD3 R3, P2, PT, R42.reuse, 0x32000, RZ ;  /* 0x000320002a037810 */ /* 0x040fe40007f5e0ff */
[----:B------:R-:W-:Y:S01]  /*92c0*/  LOP3.LUT R40, R7, 0x70, R6, 0x78, !PT ;  /* 0x0000007007287812 */ /* 0x000fe200078e7806 */
[----:B------:R-:W-:Y:S01]  /*92d0*/  SYNCS.ARRIVE.TRANS64.A1T0 RZ, [UR4+0x380b0], RZ ;  /* 0x0380b0ffffff79a7 */ /* 0x000fe20008100004 */
[C---:B------:R-:W-:Y:S01]  /*92e0*/  IADD3 R7, P0, PT, R42.reuse, 0x31800, RZ ;  /* 0x000318002a077810 */ /* 0x040fe20007f1e0ff */
[--C-:B------:R-:W-:Y:S01]  /*92f0*/  IMAD.X R29, RZ, RZ, R43.reuse, P2 ;  /* 0x000000ffff1d7224 */ /* 0x100fe200010e062b */
[----:B------:R-:W-:Y:S01]  /*9300*/  LOP3.LUT R38, R5, 0x70, R4, 0x78, !PT ;  /* 0x0000007005267812 */ /* 0x000fe200078e7804 */
[----:B------:R-:W-:Y:S01]  /*9310*/  ST.E desc[UR44][R46.64], RZ ;  /* 0x000000ff2e007985 */ /* 0x000fe2000c10192c */
[----:B------:R-:W-:Y:S01]  /*9320*/  IADD3 R5, P1, PT, R42, 0x31a00, RZ ;  /* 0x00031a002a057810 */ /* 0x000fe20007f3e0ff */
[----:B------:R-:W-:Y:S01]  /*9330*/  IMAD.X R33, RZ, RZ, R43, P0 ;  /* 0x000000ffff217224 */ /* 0x000fe200000e062b */
[C---:B------:R-:W-:Y:S01]  /*9340*/  SHF.R.U64 R0, R9.reuse, 0x3, R35 ;  /* 0x0000000309007819 */ /* 0x040fe20000001223 */
[----:B------:R-:W-:Y:S02]  /*9350*/  ST.E desc[UR44][R44.64], RZ ;  /* 0x000000ff2c007985 */ /* 0x000fe4000c10192c */
[----:B------:R-:W-:Y:S01]  /*9360*/  IMAD.X R31, RZ, RZ, R43, P1 ;  /* 0x000000ffff1f7224 */ /* 0x000fe200008e062b */
[----:B------:R-:W-:Y:S01]  /*9370*/  LOP3.LUT R34, R9, 0x70, R0, 0x78, !PT ;  /* 0x0000007009227812 */ /* 0x000fe200078e7800 */
[----:B------:R-:W-:Y:S01]  /*9380*/  ST.E desc[UR44][R40.64], RZ ;  /* 0x000000ff28007985 */ /* 0x000fe2000c10192c */
[----:B------:R-:W-:-:S02]  /*9390*/  SHF.R.U64 R0, R3, 0x3, R29 ;  /* 0x0000000303007819 */ /* 0x000fc4000000121d */
[C---:B------:R-:W-:Y:S01]  /*93a0*/  IADD3 R9, P1, PT, R42.reuse, 0x32200, RZ ;  /* 0x000322002a097810 */ /* 0x040fe20007f3e0ff */
[----:B------:R-:W-:Y:S01]  /*93b0*/  ST.E desc[UR44][R38.64], RZ ;  /* 0x000000ff26007985 */ /* 0x000fe2000c10192c */
[----:B------:R-:W-:Y:S02]  /*93c0*/  SHF.R.U64 R6, R7, 0x3, R33 ;  /* 0x0000000307067819 */ /* 0x000fe40000001221 */
[----:B------:R-:W-:Y:S01]  /*93d0*/  SHF.R.U64 R4, R5, 0x3, R31 ;  /* 0x0000000305047819 */ /* 0x000fe2000000121f */
[--C-:B------:R-:W-:Y:S01]  /*93e0*/  IMAD.X R27, RZ, RZ, R43.reuse, P1 ;  /* 0x000000ffff1b7224 */ /* 0x100fe200008e062b */
[----:B------:R-:W-:Y:S01]  /*93f0*/  LOP3.LUT R28, R3, 0x70, R0, 0x78, !PT ;  /* 0x00000070031c7812 */ /* 0x000fe200078e7800 */
[----:B------:R-:W-:Y:S01]  /*9400*/  ST.E desc[UR44][R36.64], RZ ;  /* 0x000000ff24007985 */ /* 0x000fe2000c10192c */
[C---:B------:R-:W-:Y:S02]  /*9410*/  IADD3 R3, P2, PT, R42.reuse, 0x33000, RZ ;  /* 0x000330002a037810 */ /* 0x040fe40007f5e0ff */
[----:B------:R-:W-:Y:S01]  /*9420*/  LOP3.LUT R32, R7, 0x70, R6, 0x78, !PT ;  /* 0x0000007007207812 */ /* 0x000fe200078e7806 */
[----:B------:R1:W-:Y:S01]  /*9430*/  ST.E desc[UR44][R34.64], RZ ;  /* 0x000000ff22007985 */ /* 0x0003e2000c10192c */
        /* <DEDUP_REMOVED lines=15> */
[----:B------:R-:W-:Y:S01]  /*9530*/  LOP3.LUT R18, R3, 0x70, R0, 0x78, !PT ;  /* 0x0000007003127812 */ /* 0x000fe200078e7800 */
[--C-:B------:R-:W-:Y:S01]  /*9540*/  IMAD.X R17, RZ, RZ, R43.reuse, P1 ;  /* 0x000000ffff117224 */ /* 0x100fe200008e062b */
[C---:B------:R-:W-:Y:S02]  /*9550*/  IADD3 R3, P2, PT, R42.reuse, 0x34000, RZ ;  /* 0x000340002a037810 */ /* 0x040fe40007f5e0ff */
[----:B------:R-:W-:Y:S02]  /*9560*/  LOP3.LUT R24, R7, 0x70, R6, 0x78, !PT ;  /* 0x0000007007187812 */ /* 0x000fe400078e7806 */
[C---:B------:R-:W-:Y:S01]  /*9570*/  IADD3 R7, P0, PT, R42.reuse, 0x33800, RZ ;  /* 0x000338002a077810 */ /* 0x040fe20007f1e0ff */
[----:B------:R-:W-:Y:S01]  /*9580*/  IMAD.X R11, RZ, RZ, R43, P2 ;  /* 0x000000ffff0b7224 */ /* 0x000fe200010e062b */
[----:B------:R-:W-:Y:S01]  /*9590*/  SHF.R.U64 R0, R9, 0x3, R17 ;  /* 0x0000000309007819 */ /* 0x000fe20000001211 */
[----:B------:R-:W-:Y:S01]  /*95a0*/  ST.E desc[UR44][R24.64], RZ ;  /* 0x000000ff18007985 */ /* 0x000fe2000c10192c */
[C---:B-1----:R-:W-:Y:S01]  /*95b0*/  IADD3 R35, P4, PT, R42.reuse, 0x37200, RZ ;  /* 0x000372002a237810 */ /* 0x042fe20007f9e0ff */
[----:B------:R-:W-:Y:S01]  /*95c0*/  IMAD.X R15, RZ, RZ, R43, P0 ;  /* 0x000000ffff0f7224 */ /* 0x000fe200000e062b */
[----:B------:R-:W-:-:S02]  /*95d0*/  IADD3 R8, P0, PT, R42, 0x34200, RZ ;  /* 0x000342002a087810 */ /* 0x000fc40007f1e0ff */
[----:B------:R-:W-:Y:S02]  /*95e0*/  LOP3.LUT R16, R9, 0x70, R0, 0x78, !PT ;  /* 0x0000007009107812 */ /* 0x000fe400078e7800 */
[----:B------:R-:W-:Y:S01]  /*95f0*/  SHF.R.U64 R0, R3, 0x3, R11 ;  /* 0x0000000303007819 */ /* 0x000fe2000000120b */
[----:B------:R-:W-:Y:S01]  /*9600*/  IMAD.X R55, RZ, RZ, R43, P0 ;  /* 0x000000ffff377224 */ /* 0x000fe200000e062b */
[----:B------:R-:W-:Y:S02]  /*9610*/  SHF.R.U64 R4, R5, 0x3, R21 ;  /* 0x0000000305047819 */ /* 0x000fe40000001215 */
[----:B------:R-:W-:Y:S02]  /*9620*/  LOP3.LUT R10, R3, 0x70, R0, 0x78, !PT ;  /* 0x00000070030a7812 */ /* 0x000fe400078e7800 */
[----:B------:R-:W-:Y:S02]  /*9630*/  IADD3 R0, P3, PT, R42, 0x35000, RZ ;  /* 0x000350002a007810 */ /* 0x000fe40007f7e0ff */
[----:B------:R-:W-:-:S02]  /*9640*/  SHF.R.U64 R9, R8, 0x3, R55 ;  /* 0x0000000308097819 */ /* 0x000fc40000001237 */
[----:B------:R-:W-:Y:S01]  /*9650*/  LOP3.LUT R20, R5, 0x70, R4, 0x78, !PT ;  /* 0x0000007005147812 */ /* 0x000fe200078e7804 */
[----:B------:R-:W-:Y:S01]  /*9660*/  IMAD.X R49, RZ, RZ, R43, P3 ;  /* 0x000000ffff317224 */ /* 0x000fe200018e062b */
[----:B------:R-:W-:Y:S02]  /*9670*/  LOP3.LUT R54, R8, 0x70, R9, 0x78, !PT ;  /* 0x0000007008367812 */ /* 0x000fe400078e7809 */
[----:B------:R-:W-:Y:S01]  /*9680*/  IADD3 R8, P0, PT, R42, 0x35200, RZ ;  /* 0x000352002a087810 */ /* 0x000fe20007f1e0ff */
[----:B------:R-:W-:Y:S01]  /*9690*/  ST.E desc[UR44][R20.64], RZ ;  /* 0x000000ff14007985 */ /* 0x000fe2000c10192c */
[----:B------:R-:W-:Y:S02]  /*96a0*/  SHF.R.U64 R3, R0, 0x3, R49 ;  /* 0x0000000300037819 */ /* 0x000fe40000001231 */
[----:B------:R-:W-:Y:S01]  /*96b0*/  IADD3 R5, P1, PT, R42, 0x33a00, RZ ;  /* 0x00033a002a057810 */ /* 0x000fe20007f3e0ff */
[----:B------:R-:W-:Y:S01]  /*96c0*/  IMAD.X R69, RZ, RZ, R43, P0 ;  /* 0x000000ffff457224 */ /* 0x000fe200000e062b */
[----:B------:R-:W-:Y:S01]  /*96d0*/  LOP3.LUT R48, R0, 0x70, R3, 0x78, !PT ;  /* 0x0000007000307812 */ /* 0x000fe200078e7803 */
[----:B------:R-:W-:Y:S01]  /*96e0*/  ST.E desc[UR44][R18.64], RZ ;  /* 0x000000ff12007985 */ /* 0x000fe2000c10192c */
[C---:B------:R-:W-:Y:S01]  /*96f0*/  IADD3 R40, P0, PT, R42.reuse, 0x36200, RZ ;  /* 0x000362002a287810 */ /* 0x040fe20007f1e0ff */
[----:B------:R-:W-:Y:S01]  /*9700*/  IMAD.X R13, RZ, RZ, R43, P1 ;  /* 0x000000ffff0d7224 */ /* 0x000fe200008e062b */
[C---:B------:R-:W-:Y:S01]  /*9710*/  IADD3 R0, P3, PT, R42.reuse, 0x36000, RZ ;  /* 0x000360002a007810 */ /* 0x040fe20007f7e0ff */
[----:B------:R-:W-:Y:S01]  /*9720*/  ST.E desc[UR44][R16.64], RZ ;  /* 0x000000ff10007985 */ /* 0x000fe2000c10192c */
[----:B------:R-:W-:Y:S01]  /*9730*/  SHF.R.U64 R6, R7, 0x3, R15 ;  /* 0x0000000307067819 */ /* 0x000fe2000000120f */
[--C-:B------:R-:W-:Y:S01]  /*9740*/  IMAD.X R41, RZ, RZ, R43.reuse, P0 ;  /* 0x000000ffff297224 */ /* 0x100fe200000e062b */
[C---:B------:R-:W-:Y:S01]  /*9750*/  IADD3 R34, P0, PT, R42.reuse, 0x37800, RZ ;  /* 0x000378002a227810 */ /* 0x040fe20007f1e0ff */
[----:B------:R-:W-:Y:S01]  /*9760*/  IMAD.X R61, RZ, RZ, R43, P3 ;  /* 0x000000ffff3d7224 */ /* 0x000fe200018e062b */
[----:B------:R-:W-:Y:S01]  /*9770*/  IADD3 R36, P3, PT, R42, 0x37000, RZ ;  /* 0x000370002a247810 */ /* 0x000fe20007f7e0ff */
[----:B------:R1:W-:Y:S01]  /*9780*/  STL [R1+0xb8], R40 ;  /* 0x0000b82801007387 */ /* 0x0003e20000100800 */
[----:B------:R-:W-:-:S02]  /*9790*/  SHF.R.U64 R4, R5, 0x3, R13 ;  /* 0x0000000305047819 */ /* 0x000fc4000000120d */
[----:B------:R-:W-:Y:S01]  /*97a0*/  SHF.R.U64 R3, R0, 0x3, R61 ;  /* 0x0000000300037819 */ /* 0x000fe2000000123d */
[----:B------:R2:W-:Y:S01]  /*97b0*/  STL.64 [R1+0x98], R34 ;  /* 0x0000982201007387 */ /* 0x0005e20000100a00 */
[----:B------:R-:W-:Y:S02]  /*97c0*/  LOP3.LUT R12, R5, 0x70, R4, 0x78, !PT ;  /* 0x00000070050c7812 */ /* 0x000fe400078e7804 */
[----:B------:R-:W-:Y:S01]  /*97d0*/  LOP3.LUT R14, R7, 0x70, R6, 0x78, !PT ;  /* 0x00000070070e7812 */ /* 0x000fe200078e7806 */
[----:B------:R-:W-:Y:S01]  /*97e0*/  STL [R1+0x6c], R41 ;  /* 0x00006c2901007387 */ /* 0x000fe20000100800 */
[----:B------:R-:W-:Y:S02]  /*97f0*/  IADD3 R4, P2, PT, R42, 0x34a00, RZ ;  /* 0x00034a002a047810 */ /* 0x000fe40007f5e0ff */
[----:B------:R-:W-:Y:S01]  /*9800*/  LOP3.LUT R60, R0, 0x70, R3, 0x78, !PT ;  /* 0x00000070003c7812 */ /* 0x000fe200078e7803 */
[----:B------:R-:W-:Y:S01]  /*9810*/  ST.E desc[UR44][R14.64], RZ ;  /* 0x000000ff0e007985 */ /* 0x000fe2000c10192c */
[----:B------:R-:W-:Y:S01]  /*9820*/  IADD3 R6, P1, PT, R42, 0x34800, RZ ;  /* 0x000348002a067810 */ /* 0x000fe20007f3e0ff */
[----:B------:R-:W-:Y:S01]  /*9830*/  IMAD.X R51, RZ, RZ, R43, P2 ;  /* 0x000000ffff337224 */ /* 0x000fe200010e062b */
[----:B------:R-:W-:-:S02]  /*9840*/  MOV R39, 0x400 ;  /* 0x0000040000277802 */ /* 0x000fc40000000f00 */
[----:B------:R-:W-:Y:S01]  /*9850*/  SHF.R.U64 R9, R8, 0x3, R69 ;  /* 0x0000000308097819 */ /* 0x000fe20000001245 */
[----:B-1----:R-:W3:Y:S01]  /*9860*/  LDL.LU R40, [R1+0xb8] ;  /* 0x0000b80001287983 */ /* 0x002ee20000300800 */
[----:B------:R-:W-:Y:S01]  /*9870*/  IMAD.X R53, RZ, RZ, R43, P1 ;  /* 0x000000ffff357224 */ /* 0x000fe200008e062b */
[----:B------:R-:W-:Y:S01]  /*9880*/  SHF.R.U64 R5, R4, 0x3, R51 ;  /* 0x0000000304057819 */ /* 0x000fe20000001233 */
[----:B--2---:R-:W-:Y:S01]  /*9890*/  IMAD.X R35, RZ, RZ, R43, P3 ;  /* 0x000000ffff237224 */ /* 0x004fe200018e062b */
[----:B------:R-:W1:Y:S02]  /*98a0*/  S2R R0, SR_CgaCtaId ;  /* 0x0000000000007919 */ /* 0x000e640000008800 */
[----:B------:R-:W-:Y:S02]  /*98b0*/  SHF.R.U64 R7, R6, 0x3, R53 ;  /* 0x0000000306077819 */ /* 0x000fe40000001235 */
[----:B------:R-:W-:Y:S01]  /*98c0*/  LOP3.LUT R50, R4, 0x70, R5, 0x78, !PT ;  /* 0x0000007004327812 */ /* 0x000fe200078e7805 */
[----:B------:R2:W-:Y:S01]  /*98d0*/  STL.64 [R1+0xb0], R34 ;  /* 0x0000b02201007387 */ /* 0x0005e20000100a00 */
[----:B------:R-:W-:-:S02]  /*98e0*/  LOP3.LUT R52, R6, 0x70, R7, 0x78, !PT ;  /* 0x0000007006347812 */ /* 0x000fc400078e7807 */
[C---:B------:R-:W-:Y:S01]  /*98f0*/  IADD3 R4, P2, PT, R42.reuse, 0x35a00, RZ ;  /* 0x00035a002a047810 */ /* 0x040fe20007f5e0ff */
[----:B------:R-:W-:Y:S01]  /*9900*/  ST.E desc[UR44][R12.64], RZ ;  /* 0x000000ff0c007985 */ /* 0x000fe2000c10192c */
[----:B------:R-:W-:Y:S02]  /*9910*/  IADD3 R6, P1, PT, R42, 0x35800, RZ ;  /* 0x000358002a067810 */ /* 0x000fe40007f3e0ff */
[----:B------:R-:W-:Y:S01]  /*9920*/  LOP3.LUT R68, R8, 0x70, R9, 0x78, !PT ;  /* 0x0000007008447812 */ /* 0x000fe200078e7809 */
[--C-:B------:R-:W-:Y:S01]  /*9930*/  IMAD.X R65, RZ, RZ, R43.reuse, P2 ;  /* 0x000000ffff417224 */ /* 0x100fe200010e062b */
[C---:B------:R-:W-:Y:S01]  /*9940*/  IADD3 R37, P2, PT, R42.reuse, 0x36a00, RZ ;  /* 0x00036a002a257810 */ /* 0x040fe20007f5e0ff */
[--C-:B------:R-:W-:Y:S01]  /*9950*/  IMAD.X R67, RZ, RZ, R43.reuse, P1 ;  /* 0x000000ffff437224 */ /* 0x100fe200008e062b */
[C---:B------:R-:W-:Y:S01]  /*9960*/  IADD3 R38, P1, PT, R42.reuse, 0x36800, RZ ;  /* 0x000368002a267810 */ /* 0x040fe20007f3e0ff */
[----:B------:R4:W-:Y:S01]  /*9970*/  ST.E desc[UR44][R10.64], RZ ;  /* 0x000000ff0a007985 */ /* 0x0009e2000c10192c */
[----:B------:R-:W-:Y:S01]  /*9980*/  IMAD.X R9, RZ, RZ, R43, P4 ;  /* 0x000000ffff097224 */ /* 0x000fe200020e062b */
[----:B------:R-:W-:-:S02]  /*9990*/  IADD3 R31, P3, PT, R42, 0x30600, RZ ;  /* 0x000306002a1f7810 */ /* 0x000fc40007f7e0ff */
[----:B------:R4:W-:Y:S01]  /*99a0*/  STL.64 [R1+0xa8], R36 ;  /* 0x0000a82401007387 */ /* 0x0009e20000100a00 */
[----:B------:R-:W-:Y:S02]  /*99b0*/  IADD3 R30, P4, PT, R42, 0x30c00, RZ ;  /* 0x00030c002a1e7810 */ /* 0x000fe40007f9e0ff */
[----:B------:R-:W-:Y:S01]  /*99c0*/  SHF.R.U64 R7, R6, 0x3, R67 ;  /* 0x0000000306077819 */ /* 0x000fe20000001243 */
[----:B------:R-:W-:Y:S01]  /*99d0*/  STL [R1+0x4c], R9 ;  /* 0x00004c0901007387 */ /* 0x000fe20000100800 */
[----:B------:R-:W-:Y:S02]  /*99e0*/  SHF.R.U64 R5, R4, 0x3, R65 ;  /* 0x0000000304057819 */ /* 0x000fe40000001241 */
[----:B------:R-:W-:Y:S01]  /*99f0*/  LOP3.LUT R66, R6, 0x70, R7, 0x78, !PT ;  /* 0x0000007006427812 */ /* 0x000fe200078e7807 */
[----:B------:R4:W-:Y:S01]  /*9a00*/  STL.64 [R1+0x90], R30 ;  /* 0x0000901e01007387 */ /* 0x0009e20000100a00 */
[----:B------:R-:W-:-:S03]  /*9a10*/  LOP3.LUT R64, R4, 0x70, R5, 0x78, !PT ;  /* 0x0000007004407812 */ /* 0x000fc600078e7805 */
[----:B--2---:R2:W2:Y:S01]  /*9a20*/  LDL.64 R34, [R1+0x68] ;  /* 0x0000680001227983 */ /* 0x0044a20000100a00 */
[----:B-1----:R-:W-:-:S03]  /*9a30*/  LEA R0, R0, R39, 0x18 ;  /* 0x0000002700007211 */ /* 0x002fc600078ec0ff */
[----:B------:R-:W-:Y:S01]  /*9a40*/  ST.E desc[UR44][R54.64], RZ ;  /* 0x000000ff36007985 */ /* 0x000fe2000c10192c */
[--C-:B----4-:R-:W-:Y:S01]  /*9a50*/  IMAD.X R11, RZ, RZ, R43.reuse, P2 ;  /* 0x000000ffff0b7224 */ /* 0x110fe200010e062b */
[C---:B------:R-:W-:Y:S01]  /*9a60*/  IADD3 R32, P2, PT, R42.reuse, 0x30400, RZ ;  /* 0x000304002a207810 */ /* 0x040fe20007f5e0ff */
[--C-:B------:R-:W-:Y:S01]  /*9a70*/  IMAD.X R37, RZ, RZ, R43.reuse, P1 ;  /* 0x000000ffff257224 */ /* 0x100fe200008e062b */
[----:B------:R-:W-:Y:S02]  /*9a80*/  IADD3 R33, P1, PT, R42, 0x37a00, RZ ;  /* 0x00037a002a217810 */ /* 0x000fe40007f3e0ff */
[----:B------:R-:W-:Y:S01]  /*9a90*/  STL [R1+0x5c], R11 ;  /* 0x00005c0b01007387 */ /* 0x000fe20000100800 */
[----:B------:R-:W-:Y:S01]  /*9aa0*/  IMAD.X R5, RZ, RZ, R43, P2 ;  /* 0x000000ffff057224 */ /* 0x000fe200010e062b */
[----:B------:R-:W-:Y:S02]  /*9ab0*/  SHF.R.U64 R39, R38, 0x3, R37 ;  /* 0x0000000326277819 */ /* 0x000fe40000001225 */
[----:B------:R1:W-:Y:S01]  /*9ac0*/  STL.64 [R1+0x88], R32 ;  /* 0x0000882001007387 */ /* 0x0003e20000100a00 */
[----:B------:R-:W-:Y:S01]  /*9ad0*/  IMAD.X R7, RZ, RZ, R43, P1 ;  /* 0x000000ffff077224 */ /* 0x000fe200008e062b */
[----:B------:R-:W-:-:S02]  /*9ae0*/  IADD3 R28, P1, PT, R42, 0x31400, RZ ;  /* 0x000314002a1c7810 */ /* 0x000fc40007f3e0ff */
[----:B------:R-:W-:Y:S01]  /*9af0*/  LOP3.LUT R36, R38, 0x70, R39, 0x78, !PT ;  /* 0x0000007026247812 */ /* 0x000fe200078e7827 */
[----:B------:R4:W4:Y:S04]  /*9b00*/  LDL.64 R30, [R1+0x48] ;  /* 0x00004800011e7983 */ /* 0x0009280000100a00 */
[----:B------:R-:W4:Y:S04]  /*9b10*/  LDL.64 R38, [R1+0x58] ;  /* 0x0000580001267983 */ /* 0x000f280000100a00 */
[----:B------:R3:W-:Y:S04]  /*9b20*/  STL.64 [R1+0x60], R36 ;  /* 0x0000602401007387 */ /* 0x0007e80000100a00 */
[----:B------:R-:W-:Y:S01]  /*9b30*/  STL [R1+0x3c], R7 ;  /* 0x00003c0701007387 */ /* 0x000fe20000100800 */
[----:B------:R-:W-:-:S02]  /*9b40*/  IMAD.X R63, RZ, RZ, R43, P3 ;  /* 0x000000ffff3f7224 */ /* 0x000fc400018e062b */
[--C-:B------:R-:W-:Y:S01]  /*9b50*/  IMAD.X R59, RZ, RZ, R43.reuse, P4 ;  /* 0x000000ffff3b7224 */ /* 0x100fe200020e062b */
[----:B------:R-:W-:Y:S01]  /*9b60*/  ST.E desc[UR44][R52.64], RZ ;  /* 0x000000ff34007985 */ /* 0x000fe2000c10192c */
[----:B-1----:R-:W-:Y:S02]  /*9b70*/  IMAD.X R33, RZ, RZ, R43, P0 ;  /* 0x000000ffff217224 */ /* 0x002fe400000e062b */
[----:B--2---:R-:W-:-:S03]  /*9b80*/  IMAD.MOV.U32 R35, RZ, RZ, R41 ;  /* 0x000000ffff237224 */ /* 0x004fc600078e0029 */
[----:B------:R1:W-:Y:S01]  /*9b90*/  STL.64 [R1+0xa0], R32 ;  /* 0x0000a02001007387 */ /* 0x0003e20000100a00 */
[----:B------:R-:W-:Y:S02]  /*9ba0*/  IADD3 R29, P0, PT, R42, 0x30e00, RZ ;  /* 0x00030e002a1d7810 */ /* 0x000fe40007f1e0ff */
[C---:B---3--:R-:W-:Y:S01]  /*9bb0*/  SHF.R.U64 R41, R40.reuse, 0x3, R35 ;  /* 0x0000000328297819 */ /* 0x048fe20000001223 */
[----:B------:R-:W2:Y:S03]  /*9bc0*/  LDL.LU.64 R36, [R1+0xa8] ;  /* 0x0000a80001247983 */ /* 0x000ea60000300a00 */
[----:B------:R-:W-:Y:S01]  /*9bd0*/  LOP3.LUT R34, R40, 0x70, R41, 0x78, !PT ;  /* 0x0000007028227812 */ /* 0x000fe200078e7829 */
[----:B------:R-:W-:Y:S04]  /*9be0*/  STL [R1+0x34], R5 ;  /* 0x0000340501007387 */ /* 0x000fe80000100800 */
[----:B------:R3:W-:Y:S04]  /*9bf0*/  STL [R1+0x68], R34 ;  /* 0x0000682201007387 */ /* 0x0007e80000100800 */
[----:B------:R-:W2:Y:S01]  /*9c00*/  LDL.LU.64 R40, [R1+0x30] ;  /* 0x0000300001287983 */ /* 0x000ea20000300a00 */
[C---:B------:R-:W-:Y:S01]  /*9c10*/  IADD3 R27, P2, PT, R42.reuse, 0x31600, RZ ;  /* 0x000316002a1b7810 */ /* 0x040fe20007f5e0ff */
[--C-:B------:R-:W-:Y:S01]  /*9c20*/  IMAD.X R23, RZ, RZ, R43.reuse, P1 ;  /* 0x000000ffff177224 */ /* 0x100fe200008e062b */
[----:B------:R-:W-:Y:S01]  /*9c30*/  IADD3 R26, P3, PT, R42, 0x31c00, RZ ;  /* 0x00031c002a1a7810 */ /* 0x000fe20007f7e0ff */
[----:B------:R-:W-:Y:S04]  /*9c40*/  ST.E desc[UR44][R50.64], RZ ;  /* 0x000000ff32007985 */ /* 0x000fe8000c10192c */
[----:B-1----:R1:W4:Y:S04]  /*9c50*/  LDL.64 R32, [R1+0x58] ;  /* 0x0000580001207983 */ /* 0x0023280000100a00 */
[----:B---3--:R-:W3:Y:S01]  /*9c60*/  LDL.LU.64 R34, [R1+0xb0] ;  /* 0x0000b00001227983 */ /* 0x008ee20000300a00 */
[----:B------:R-:W-:-:S02]  /*9c70*/  IMAD.X R57, RZ, RZ, R43, P0 ;  /* 0x000000ffff397224 */ /* 0x000fc400000e062b */
[--C-:B------:R-:W-:Y:S01]  /*9c80*/  IMAD.X R93, RZ, RZ, R43.reuse, P2 ;  /* 0x000000ffff5d7224 */ /* 0x100fe200010e062b */
[----:B------:R-:W-:Y:S01]  /*9c90*/  ST.E desc[UR44][R48.64], RZ ;  /* 0x000000ff30007985 */ /* 0x000fe2000c10192c */
[----:B------:R-:W-:-:S03]  /*9ca0*/  IMAD.X R91, RZ, RZ, R43, P3 ;  /* 0x000000ffff5b7224 */ /* 0x000fc600018e062b */
[----:B------:R-:W-:Y:S04]  /*9cb0*/  ST.E desc[UR44][R68.64], RZ ;  /* 0x000000ff44007985 */ /* 0x000fe8000c10192c */
[----:B------:R-:W-:Y:S04]  /*9cc0*/  ST.E desc[UR44][R66.64], RZ ;  /* 0x000000ff42007985 */ /* 0x000fe8000c10192c */
[----:B------:R-:W-:Y:S04]  /*9cd0*/  ST.E desc[UR44][R64.64], RZ ;  /* 0x000000ff40007985 */ /* 0x000fe8000c10192c */
[----:B------:R-:W-:Y:S01]  /*9ce0*/  ST.E desc[UR44][R60.64], RZ ;  /* 0x000000ff3c007985 */ /* 0x000fe2000c10192c */
[----:B----4-:R-:W-:-:S05]  /*9cf0*/  IMAD.MOV.U32 R33, RZ, RZ, R39 ;  /* 0x000000ffff217224 */ /* 0x010fca00078e0027 */
[C---:B--2---:R-:W-:Y:S02]  /*9d00*/  SHF.R.U64 R38, R37.reuse, 0x3, R33 ;  /* 0x0000000325267819 */ /* 0x044fe40000001221 */
[C---:B---3--:R-:W-:Y:S02]  /*9d10*/  SHF.R.U64 R39, R36.reuse, 0x3, R35 ;  /* 0x0000000324277819 */ /* 0x048fe40000001223 */
[----:B------:R-:W-:Y:S02]  /*9d20*/  LOP3.LUT R32, R37, 0x70, R38, 0x78, !PT ;  /* 0x0000007025207812 */ /* 0x000fe400078e7826 */
[----:B------:R-:W-:Y:S02]  /*9d30*/  LOP3.LUT R34, R36, 0x70, R39, 0x78, !PT ;  /* 0x0000007024227812 */ /* 0x000fe400078e7827 */
[----:B------:R-:W2:Y:S04]  /*9d40*/  LDL.64 R36, [R1+0x48] ;  /* 0x0000480001247983 */ /* 0x000ea80000100a00 */
[----:B------:R3:W-:Y:S04]  /*9d50*/  STL [R1+0x58], R32 ;  /* 0x0000582001007387 */ /* 0x0007e80000100800 */
[----:B------:R4:W-:Y:S04]  /*9d60*/  STL.64 [R1+0x50], R34 ;  /* 0x0000502201007387 */ /* 0x0009e80000100a00 */
[----:B------:R-:W2:Y:S04]  /*9d70*/  LDL.LU.64 R38, [R1+0x38] ;  /* 0x0000380001267983 */ /* 0x000ea80000300a00 */
[----:B---3--:R-:W3:Y:S04]  /*9d80*/  LDL.LU.64 R32, [R1+0xa0] ;  /* 0x0000a00001207983 */ /* 0x008ee80000300a00 */
[----:B----4-:R-:W3:Y:S01]  /*9d90*/  LDL.LU.64 R34, [R1+0x98] ;  /* 0x0000980001227983 */ /* 0x010ee20000300a00 */
[----:B--2---:R-:W-:Y:S01]  /*9da0*/  IMAD.MOV.U32 R31, RZ, RZ, R37 ;  /* 0x000000ffff1f7224 */ /* 0x004fe200078e0025 */
[----:B---3--:R-:W-:-:S04]  /*9db0*/  SHF.R.U64 R37, R34, 0x3, R33 ;  /* 0x0000000322257819 */ /* 0x008fc80000001221 */
[C---:B------:R-:W-:Y:S02]  /*9dc0*/  SHF.R.U64 R36, R35.reuse, 0x3, R31 ;  /* 0x0000000323247819 */ /* 0x040fe4000000121f */
[----:B------:R-:W-:Y:S02]  /*9dd0*/  LOP3.LUT R32, R34, 0x70, R37, 0x78, !PT ;  /* 0x0000007022207812 */ /* 0x000fe400078e7825 */
[----:B------:R-:W-:Y:S02]  /*9de0*/  LOP3.LUT R30, R35, 0x70, R36, 0x78, !PT ;  /* 0x00000070231e7812 */ /* 0x000fe400078e7824 */
[----:B------:R-:W2:Y:S04]  /*9df0*/  LDL.LU.64 R36, [R1+0x68] ;  /* 0x0000680001247983 */ /* 0x000ea80000300a00 */
[----:B------:R3:W-:Y:S04]  /*9e00*/  STL.64 [R1+0x40], R32 ;  /* 0x0000402001007387 */ /* 0x0007e80000100a00 */
[----:B------:R4:W-:Y:S04]  /*9e10*/  STL [R1+0x48], R30 ;  /* 0x0000481e01007387 */ /* 0x0009e80000100800 */
[----:B---3--:R-:W3:Y:S04]  /*9e20*/  LDL.LU.64 R32, [R1+0x88] ;  /* 0x0000880001207983 */ /* 0x008ee80000300a00 */
[----:B----4-:R-:W4:Y:S04]  /*9e30*/  LDL.LU.64 R30, [R1+0x90] ;  /* 0x00009000011e7983 */ /* 0x010f280000300a00 */
[----:B--2---:R2:W-:Y:S04]  /*9e40*/  ST.E desc[UR44][R36.64], RZ ;  /* 0x000000ff24007985 */ /* 0x0045e8000c10192c */
[----:B--2---:R-:W2:Y:S01]  /*9e50*/  LDL.LU.64 R36, [R1+0x40] ;  /* 0x0000400001247983 */ /* 0x004ea20000300a00 */
[----:B---3--:R-:W-:-:S02]  /*9e60*/  SHF.R.U64 R34, R33, 0x3, R39 ;  /* 0x0000000321227819 */ /* 0x008fc40000001227 */
[C---:B------:R-:W-:Y:S02]  /*9e70*/  SHF.R.U64 R35, R32.reuse, 0x3, R41 ;  /* 0x0000000320237819 */ /* 0x040fe40000001229 */
[----:B------:R-:W-:Y:S02]  /*9e80*/  LOP3.LUT R38, R33, 0x70, R34, 0x78, !PT ;  /* 0x0000007021267812 */ /* 0x000fe400078e7822 */
[----:B------:R-:W-:Y:S02]  /*9e90*/  LOP3.LUT R40, R32, 0x70, R35, 0x78, !PT ;  /* 0x0000007020287812 */ /* 0x000fe400078e7823 */
[C---:B----4-:R-:W-:Y:S01]  /*9ea0*/  SHF.R.U64 R32, R31.reuse, 0x3, R63 ;  /* 0x000000031f207819 */ /* 0x050fe2000000123f */
[----:B------:R-:W3:Y:S01]  /*9eb0*/  LDL.LU.64 R34, [R1+0x48] ;  /* 0x0000480001227983 */ /* 0x000ee20000300a00 */
[----:B------:R-:W-:Y:S02]  /*9ec0*/  SHF.R.U64 R33, R30, 0x3, R59 ;  /* 0x000000031e217819 */ /* 0x000fe4000000123b */
[----:B------:R-:W-:-:S02]  /*9ed0*/  LOP3.LUT R62, R31, 0x70, R32, 0x78, !PT ;  /* 0x000000701f3e7812 */ /* 0x000fc400078e7820 */
[----:B------:R-:W-:Y:S02]  /*9ee0*/  LOP3.LUT R58, R30, 0x70, R33, 0x78, !PT ;  /* 0x000000701e3a7812 */ /* 0x000fe400078e7821 */
[C---:B------:R-:W-:Y:S01]  /*9ef0*/  SHF.R.U64 R30, R29.reuse, 0x3, R57 ;  /* 0x000000031d1e7819 */ /* 0x040fe20000001239 */
[----:B------:R-:W4:Y:S01]  /*9f00*/  LDL.LU.64 R32, [R1+0x50] ;  /* 0x0000500001207983 */ /* 0x000f220000300a00 */
[C---:B------:R-:W-:Y:S02]  /*9f10*/  SHF.R.U64 R31, R28.reuse, 0x3, R23 ;  /* 0x000000031c1f7819 */ /* 0x040fe40000001217 */
[----:B------:R-:W-:Y:S02]  /*9f20*/  LOP3.LUT R56, R29, 0x70, R30, 0x78, !PT ;  /* 0x000000701d387812 */ /* 0x000fe400078e781e */
[----:B------:R-:W-:Y:S02]  /*9f30*/  LOP3.LUT R22, R28, 0x70, R31, 0x78, !PT ;  /* 0x000000701c167812 */ /* 0x000fe400078e781f */
[----:B------:R-:W-:Y:S01]  /*9f40*/  SHF.R.U64 R28, R27, 0x3, R93 ;  /* 0x000000031b1c7819 */ /* 0x000fe2000000125d */
[----:B------:R-:W2:Y:S01]  /*9f50*/  LDL.LU.64 R30, [R1+0x58] ;  /* 0x00005800011e7983 */ /* 0x000ea20000300a00 */
[----:B------:R-:W-:-:S02]  /*9f60*/  SHF.R.U64 R29, R26, 0x3, R91 ;  /* 0x000000031a1d7819 */ /* 0x000fc4000000125b */
[----:B------:R-:W-:Y:S02]  /*9f70*/  LOP3.LUT R92, R27, 0x70, R28, 0x78, !PT ;  /* 0x000000701b5c7812 */ /* 0x000fe400078e781c */
[----:B------:R-:W-:Y:S02]  /*9f80*/  LOP3.LUT R90, R26, 0x70, R29, 0x78, !PT ;  /* 0x000000701a5a7812 */ /* 0x000fe400078e781d */
[----:B------:R-:W3:Y:S01]  /*9f90*/  LDL.LU.64 R28, [R1+0x60] ;  /* 0x00006000011c7983 */ /* 0x000ee20000300a00 */
[C---:B------:R-:W-:Y:S02]  /*9fa0*/  IADD3 R25, P4, PT, R42.reuse, 0x31e00, RZ ;  /* 0x00031e002a197810 */ /* 0x040fe40007f9e0ff */
[C---:B------:R-:W-:Y:S02]  /*9fb0*/  IADD3 R24, P0, PT, R42.reuse, 0x32400, RZ ;  /* 0x000324002a187810 */ /* 0x040fe40007f1e0ff */
[C---:B------:R-:W-:Y:S01]  /*9fc0*/  IADD3 R21, P1, PT, R42.reuse, 0x32600, RZ ;  /* 0x000326002a157810 */ /* 0x040fe20007f3e0ff */
[--C-:B------:R-:W-:Y:S01]  /*9fd0*/  IMAD.X R89, RZ, RZ, R43.reuse, P4 ;  /* 0x000000ffff597224 */ /* 0x100fe200020e062b */
[C---:B------:R-:W-:Y:S01]  /*9fe0*/  IADD3 R20, P2, PT, R42.reuse, 0x32c00, RZ ;  /* 0x00032c002a147810 */ /* 0x040fe20007f5e0ff */
[--C-:B------:R-:W-:Y:S01]  /*9ff0*/  IMAD.X R87, RZ, RZ, R43.reuse, P0 ;  /* 0x000000ffff577224 */ /* 0x100fe200000e062b */
[C---:B------:R-:W-:Y:S01]  /*a000*/  IADD3 R19, P3, PT, R42.reuse, 0x32e00, RZ ;  /* 0x00032e002a137810 */ /* 0x040fe20007f7e0ff */
[--C-:B------:R-:W-:Y:S01]  /*a010*/  IMAD.X R85, RZ, RZ, R43.reuse, P1 ;  /* 0x000000ffff557224 */ /* 0x100fe200008e062b */
[----:B------:R-:W-:Y:S01]  /*a020*/  IADD3 R18, P4, PT, R42, 0x33400, RZ ;  /* 0x000334002a127810 */ /* 0x000fe20007f9e0ff */
[----:B------:R-:W-:Y:S01]  /*a030*/  IMAD.X R83, RZ, RZ, R43, P2 ;  /* 0x000000ffff537224 */ /* 0x000fe200010e062b */
[----:B------:R-:W-:-:S02]  /*a040*/  SHF.R.U64 R26, R25, 0x3, R89 ;  /* 0x00000003191a7819 */ /* 0x000fc40000001259 */
[C---:B------:R-:W-:Y:S01]  /*a050*/  SHF.R.U64 R27, R24.reuse, 0x3, R87 ;  /* 0x00000003181b7819 */ /* 0x040fe20000001257 */
[--C-:B------:R-:W-:Y:S01]  /*a060*/  IMAD.X R81, RZ, RZ, R43.reuse, P3 ;  /* 0x000000ffff517224 */ /* 0x100fe200018e062b */
[----:B------:R-:W-:Y:S01]  /*a070*/  LOP3.LUT R88, R25, 0x70, R26, 0x78, !PT ;  /* 0x0000007019587812 */ /* 0x000fe200078e781a */
[----:B------:R-:W-:Y:S01]  /*a080*/  IMAD.X R79, RZ, RZ, R43, P4 ;  /* 0x000000ffff4f7224 */ /* 0x000fe200020e062b */
[----:B------:R-:W-:Y:S02]  /*a090*/  LOP3.LUT R86, R24, 0x70, R27, 0x78, !PT ;  /* 0x0000007018567812 */ /* 0x000fe400078e781b */
[C---:B------:R-:W-:Y:S02]  /*a0a0*/  IADD3 R17, P0, PT, R42.reuse, 0x33600, RZ ;  /* 0x000336002a117810 */ /* 0x040fe40007f1e0ff */
[----:B------:R-:W-:Y:S02]  /*a0b0*/  IADD3 R16, P1, PT, R42, 0x33c00, RZ ;  /* 0x00033c002a107810 */ /* 0x000fe40007f3e0ff */
        /* <DEDUP_REMOVED lines=14> */
[----:B------:R-:W-:Y:S02]  /*a1a0*/  IADD3 R13, P4, PT, R42, 0x34600, RZ ;  /* 0x000346002a0d7810 */ /* 0x000fe40007f9e0ff */
[C---:B------:R-:W-:Y:S02]  /*a1b0*/  SHF.R.U64 R18, R17.reuse, 0x3, R77 ;  /* 0x0000000311127819 */ /* 0x040fe4000000124d */
[----:B------:R-:W-:Y:S01]  /*a1c0*/  SHF.R.U64 R19, R16, 0x3, R75 ;  /* 0x0000000310137819 */ /* 0x000fe2000000124b */
[----:B------:R-:W-:Y:S01]  /*a1d0*/  IMAD.X R69, RZ, RZ, R43, P4 ;  /* 0x000000ffff457224 */ /* 0x000fe200020e062b */
[----:B------:R-:W-:-:S02]  /*a1e0*/  LOP3.LUT R76, R17, 0x70, R18, 0x78, !PT ;  /* 0x00000070114c7812 */ /* 0x000fc400078e7812 */
[----:B------:R-:W-:Y:S02]  /*a1f0*/  LOP3.LUT R74, R16, 0x70, R19, 0x78, !PT ;  /* 0x00000070104a7812 */ /* 0x000fe400078e7813 */
[C---:B------:R-:W-:Y:S02]  /*a200*/  SHF.R.U64 R16, R15.reuse, 0x3, R73 ;  /* 0x000000030f107819 */ /* 0x040fe40000001249 */
[C---:B------:R-:W-:Y:S02]  /*a210*/  SHF.R.U64 R17, R14.reuse, 0x3, R71 ;  /* 0x000000030e117819 */ /* 0x040fe40000001247 */
[----:B------:R-:W-:Y:S02]  /*a220*/  LOP3.LUT R72, R15, 0x70, R16, 0x78, !PT ;  /* 0x000000700f487812 */ /* 0x000fe400078e7810 */
[----:B------:R-:W-:Y:S02]  /*a230*/  LOP3.LUT R70, R14, 0x70, R17, 0x78, !PT ;  /* 0x000000700e467812 */ /* 0x000fe400078e7811 */
[----:B------:R-:W-:Y:S01]  /*a240*/  SHF.R.U64 R16, R13, 0x3, R69 ;  /* 0x000000030d107819 */ /* 0x000fe20000001245 */
[----:B------:R-:W1:Y:S01]  /*a250*/  S2R R14, SR_TID.X ;  /* 0x00000000000e7919 */ /* 0x000e620000002100 */
[----:B------:R-:W-:-:S02]  /*a260*/  IADD3 R12, P0, PT, R42, 0x34c00, RZ ;  /* 0x00034c002a0c7810 */ /* 0x000fc40007f1e0ff */
[----:B------:R-:W-:Y:S02]  /*a270*/  LOP3.LUT R68, R13, 0x70, R16, 0x78, !PT ;  /* 0x000000700d447812 */ /* 0x000fe400078e7810 */
[----:B------:R-:W1:Y:S01]  /*a280*/  S2R R13, SR_SWINHI ;  /* 0x00000000000d7919 */ /* 0x000e620000002f00 */
[C---:B------:R-:W-:Y:S01]  /*a290*/  IADD3 R9, P3, PT, R42.reuse, 0x35600, RZ ;  /* 0x000356002a097810 */ /* 0x040fe20007f7e0ff */
[--C-:B------:R-:W-:Y:S01]  /*a2a0*/  IMAD.X R67, RZ, RZ, R43.reuse, P0 ;  /* 0x000000ffff437224 */ /* 0x100fe200000e062b */
[C---:B------:R-:W-:Y:S02]  /*a2b0*/  IADD3 R10, P2, PT, R42.reuse, 0x35400, RZ ;  /* 0x000354002a0a7810 */ /* 0x040fe40007f5e0ff */
[C---:B------:R-:W-:Y:S01]  /*a2c0*/  IADD3 R11, P1, PT, R42.reuse, 0x34e00, RZ ;  /* 0x00034e002a0b7810 */ /* 0x040fe20007f3e0ff */
[----:B---3--:R-:W-:Y:S04]  /*a2d0*/  ST.E desc[UR44][R28.64], RZ ;  /* 0x000000ff1c007985 */ /* 0x008fe8000c10192c */
[----:B--2---:R-:W-:Y:S04]  /*a2e0*/  ST.E desc[UR44][R30.64], RZ ;  /* 0x000000ff1e007985 */ /* 0x004fe8000c10192c */
[----:B----4-:R-:W-:Y:S04]  /*a2f0*/  ST.E desc[UR44][R32.64], RZ ;  /* 0x000000ff20007985 */ /* 0x010fe8000c10192c */
[----:B------:R-:W-:Y:S04]  /*a300*/  ST.E desc[UR44][R34.64], RZ ;  /* 0x000000ff22007985 */ /* 0x000fe8000c10192c */
[----:B------:R-:W-:Y:S04]  /*a310*/  ST.E desc[UR44][R36.64], RZ ;  /* 0x000000ff24007985 */ /* 0x000fe8000c10192c */
[----:B------:R-:W-:Y:S04]  /*a320*/  ST.E desc[UR44][R38.64], RZ ;  /* 0x000000ff26007985 */ /* 0x000fe8000c10192c */
[----:B------:R-:W-:Y:S04]  /*a330*/  ST.E desc[UR44][R40.64], RZ ;  /* 0x000000ff28007985 */ /* 0x000fe8000c10192c */
[----:B------:R2:W-:Y:S04]  /*a340*/  ST.E desc[UR44][R62.64], RZ ;  /* 0x000000ff3e007985 */ /* 0x0005e8000c10192c */
[----:B------:R3:W-:Y:S04]  /*a350*/  ST.E desc[UR44][R58.64], RZ ;  /* 0x000000ff3a007985 */ /* 0x0007e8000c10192c */
[----:B------:R4:W-:Y:S04]  /*a360*/  ST.E desc[UR44][R56.64], RZ ;  /* 0x000000ff38007985 */ /* 0x0009e8000c10192c */
[----:B------:R1:W-:Y:S04]  /*a370*/  ST.E desc[UR44][R22.64], RZ ;  /* 0x000000ff16007985 */ /* 0x0003e8000c10192c */
[----:B--2---:R2:W5:Y:S04]  /*a380*/  LDL.LU R62, [R1+0x84] ;  /* 0x00008400013e7983 */ /* 0x0045680000300800 */
[----:B---3--:R2:W5:Y:S04]  /*a390*/  LDL.LU R58, [R1+0x80] ;  /* 0x00008000013a7983 */ /* 0x0085680000300800 */
[----:B----4-:R2:W5:Y:S04]  /*a3a0*/  LDL.LU.64 R56, [R1+0x78] ;  /* 0x0000780001387983 */ /* 0x0105680000300a00 */
[----:B-1----:R2:W5:Y:S01]  /*a3b0*/  LDL.LU.64 R22, [R1+0x70] ;  /* 0x0000700001167983 */ /* 0x0025620000300a00 */
[----:B------:R-:W-:Y:S01]  /*a3c0*/  IADD3 R8, P4, PT, R42, 0x35c00, RZ ;  /* 0x00035c002a087810 */ /* 0x000fe20007f9e0ff */
[----:B------:R-:W-:Y:S01]  /*a3d0*/  IMAD.X R55, RZ, RZ, R43, P3 ;  /* 0x000000ffff377224 */ /* 0x000fe200018e062b */
[----:B------:R-:W-:Y:S01]  /*a3e0*/  SHF.R.U64 R15, R12, 0x3, R67 ;  /* 0x000000030c0f7819 */ /* 0x000fe20000001243 */
[--C-:B------:R-:W-:Y:S01]  /*a3f0*/  IMAD.X R61, RZ, RZ, R43.reuse, P2 ;  /* 0x000000ffff3d7224 */ /* 0x100fe200010e062b */
[----:B------:R-:W-:Y:S01]  /*a400*/  IADD3 R5, P2, PT, R42, 0x36600, RZ ;  /* 0x000366002a057810 */ /* 0x000fe20007f5e0ff */
[----:B------:R-:W-:Y:S01]  /*a410*/  IMAD.X R65, RZ, RZ, R43, P1 ;  /* 0x000000ffff417224 */ /* 0x000fe200008e062b */
[----:B------:R-:W-:Y:S01]  /*a420*/  LOP3.LUT R66, R12, 0x70, R15, 0x78, !PT ;  /* 0x000000700c427812 */ /* 0x000fe200078e780f */
[----:B------:R-:W-:Y:S01]  /*a430*/  IMAD.X R53, RZ, RZ, R43, P4 ;  /* 0x000000ffff357224 */ /* 0x000fe200020e062b */
[----:B------:R-:W-:Y:S01]  /*a440*/  SHF.R.U64 R12, R9, 0x3, R55 ;  /* 0x00000003090c7819 */ /* 0x000fe20000001237 */
[----:B------:R-:W-:Y:S01]  /*a450*/  IMAD.X R47, RZ, RZ, R43, P2 ;  /* 0x000000ffff2f7224 */ /* 0x000fe200010e062b */
[----:B------:R-:W-:-:S02]  /*a460*/  IADD3 R7, P0, PT, R42, 0x35e00, RZ ;  /* 0x00035e002a077810 */ /* 0x000fc40007f1e0ff */
[----:B------:R-:W-:Y:S02]  /*a470*/  LOP3.LUT R54, R9, 0x70, R12, 0x78, !PT ;  /* 0x0000007009367812 */ /* 0x000fe400078e780c */
[C---:B------:R-:W-:Y:S02]  /*a480*/  SHF.R.U64 R16, R11.reuse, 0x3, R65 ;  /* 0x000000030b107819 */ /* 0x040fe40000001241 */
[C---:B------:R-:W-:Y:S01]  /*a490*/  SHF.R.U64 R9, R8.reuse, 0x3, R53 ;  /* 0x0000000308097819 */ /* 0x040fe20000001235 */
[----:B------:R-:W-:Y:S01]  /*a4a0*/  IMAD.X R51, RZ, RZ, R43, P0 ;  /* 0x000000ffff337224 */ /* 0x000fe200000e062b */
[----:B------:R-:W-:Y:S02]  /*a4b0*/  LOP3.LUT R64, R11, 0x70, R16, 0x78, !PT ;  /* 0x000000700b407812 */ /* 0x000fe400078e7810 */
[----:B------:R-:W-:Y:S02]  /*a4c0*/  LOP3.LUT R52, R8, 0x70, R9, 0x78, !PT ;  /* 0x0000007008347812 */ /* 0x000fe400078e7809 */
[----:B------:R-:W-:-:S02]  /*a4d0*/  IADD3 R6, P1, PT, R42, 0x36400, RZ ;  /* 0x000364002a067810 */ /* 0x000fc40007f3e0ff */
[C---:B------:R-:W-:Y:S02]  /*a4e0*/  SHF.R.U64 R11, R10.reuse, 0x3, R61 ;  /* 0x000000030a0b7819 */ /* 0x040fe4000000123d */
[C---:B------:R-:W-:Y:S01]  /*a4f0*/  SHF.R.U64 R8, R5.reuse, 0x3, R47 ;  /* 0x0000000305087819 */ /* 0x040fe2000000122f */
[----:B------:R-:W-:Y:S01]  /*a500*/  IMAD.X R49, RZ, RZ, R43, P1 ;  /* 0x000000ffff317224 */ /* 0x000fe200008e062b */
[----:B------:R-:W-:Y:S02]  /*a510*/  LOP3.LUT R60, R10, 0x70, R11, 0x78, !PT ;  /* 0x000000700a3c7812 */ /* 0x000fe400078e780b */
[----:B------:R-:W-:Y:S01]  /*a520*/  LOP3.LUT R46, R5, 0x70, R8, 0x78, !PT ;  /* 0x00000070052e7812 */ /* 0x000fe200078e7808 */
[----:B------:R-:W-:Y:S01]  /*a530*/  IMAD.SHL.U32 R5, R14, 0x2, RZ ;  /* 0x000000020e057824 */ /* 0x000fe200078e00ff */
[----:B------:R-:W-:Y:S02]  /*a540*/  IADD3 R4, P3, PT, R42, 0x36c00, RZ ;  /* 0x00036c002a047810 */ /* 0x000fe40007f7e0ff */
[----:B------:R-:W-:-:S02]  /*a550*/  SHF.R.U64 R10, R7, 0x3, R51 ;  /* 0x00000003070a7819 */ /* 0x000fc40000001233 */
[----:B------:R-:W-:Y:S01]  /*a560*/  IADD3 R3, P4, PT, R42, 0x36e00, RZ ;  /* 0x00036e002a037810 */ /* 0x000fe20007f9e0ff */
[----:B------:R-:W-:Y:S01]  /*a570*/  IMAD.X R45, RZ, RZ, R43, P3 ;  /* 0x000000ffff2d7224 */ /* 0x000fe200018e062b */
[----:B------:R-:W-:Y:S02]  /*a580*/  LOP3.LUT R50, R7, 0x70, R10, 0x78, !PT ;  /* 0x0000007007327812 */ /* 0x000fe400078e780a */
[C---:B------:R-:W-:Y:S02]  /*a590*/  SHF.R.U64 R7, R6.reuse, 0x3, R49 ;  /* 0x0000000306077819 */ /* 0x040fe40000001231 */
[----:B------:R-:W-:Y:S02]  /*a5a0*/  LOP3.LUT R5, R5, 0xfe, RZ, 0xc0, !PT ;  /* 0x000000fe05057812 */ /* 0x000fe400078ec0ff */
[----:B------:R-:W-:Y:S02]  /*a5b0*/  MOV R18, R0 ;  /* 0x0000000000127202 */ /* 0x000fe40000000f00 */
[----:B------:R-:W-:Y:S01]  /*a5c0*/  MOV R19, R13 ;  /* 0x0000000d00137202 */ /* 0x000fe20000000f00 */
[----:B------:R-:W-:Y:S01]  /*a5d0*/  IMAD.X R43, RZ, RZ, R43, P4 ;  /* 0x000000ffff2b7224 */ /* 0x000fe200020e062b */
[----:B------:R-:W-:-:S02]  /*a5e0*/  LOP3.LUT R48, R6, 0x70, R7, 0x78, !PT ;  /* 0x0000007006307812 */ /* 0x000fc400078e7807 */
[C---:B------:R-:W-:Y:S01]  /*a5f0*/  SHF.R.U64 R7, R4.reuse, 0x3, R45 ;  /* 0x0000000304077819 */ /* 0x040fe2000000122d */
[----:B------:R-:W-:Y:S01]  /*a600*/  IMAD.WIDE.U32 R18, R5, 0x2, R18 ;  /* 0x0000000205127825 */ /* 0x000fe200078e0012 */
[----:B------:R2:W-:Y:S02]  /*a610*/  ST.E desc[UR44][R92.64], RZ ;  /* 0x000000ff5c007985 */ /* 0x0005e4000c10192c */
[----:B------:R-:W-:Y:S02]  /*a620*/  LOP3.LUT R44, R4, 0x70, R7, 0x78, !PT ;  /* 0x00000070042c7812 */ /* 0x000fe400078e7807 */
[----:B------:R-:W-:Y:S01]  /*a630*/  SHF.R.U64 R4, R3, 0x3, R43 ;  /* 0x0000000303047819 */ /* 0x000fe2000000122b */
[----:B------:R2:W-:Y:S01]  /*a640*/  ST.E desc[UR44][R90.64], RZ ;  /* 0x000000ff5a007985 */ /* 0x0005e2000c10192c */
[----:B------:R-:W-:-:S03]  /*a650*/  IADD3 R6, P2, PT, R18, 0x37400, RZ ;  /* 0x0003740012067810 */ /* 0x000fc60007f5e0ff */
[----:B------:R2:W-:Y:S01]  /*a660*/  ST.E desc[UR44][R88.64], RZ ;  /* 0x000000ff58007985 */ /* 0x0005e2000c10192c */
[----:B------:R-:W-:-:S03]  /*a670*/  LOP3.LUT R42, R3, 0x70, R4, 0x78, !PT ;  /* 0x00000070032a7812 */ /* 0x000fc600078e7804 */
[----:B------:R2:W-:Y:S01]  /*a680*/  ST.E desc[UR44][R86.64], RZ ;  /* 0x000000ff56007985 */ /* 0x0005e2000c10192c */
[C---:B------:R-:W-:Y:S01]  /*a690*/  IADD3 R8, P3, PT, R18.reuse, 0x37600, RZ ;  /* 0x0003760012087810 */ /* 0x040fe20007f7e0ff */
[----:B------:R-:W-:Y:S02]  /*a6a0*/  IMAD.X R17, RZ, RZ, R19, P2 ;  /* 0x000000ffff117224 */ /* 0x000fe400010e0613 */
[----:B------:R2:W-:Y:S01]  /*a6b0*/  ST.E desc[UR44][R84.64], RZ ;  /* 0x000000ff54007985 */ /* 0x0005e2000c10192c */
[----:B------:R-:W-:-:S03]  /*a6c0*/  IADD3 R4, P1, PT, R18, 0x37c00, RZ ;  /* 0x00037c0012047810 */ /* 0x000fc60007f3e0ff */
[----:B------:R2:W-:Y:S01]  /*a6d0*/  ST.E desc[UR44][R82.64], RZ ;  /* 0x000000ff52007985 */ /* 0x0005e2000c10192c */
[----:B------:R-:W-:-:S03]  /*a6e0*/  IADD3 R3, P0, PT, R18, 0x37e00, RZ ;  /* 0x00037e0012037810 */ /* 0x000fc60007f1e0ff */
[----:B------:R2:W-:Y:S01]  /*a6f0*/  ST.E desc[UR44][R80.64], RZ ;  /* 0x000000ff50007985 */ /* 0x0005e2000c10192c */
[----:B------:R-:W-:-:S03]  /*a700*/  IMAD.X R13, RZ, RZ, R19, P3 ;  /* 0x000000ffff0d7224 */ /* 0x000fc600018e0613 */
[----:B------:R2:W-:Y:S01]  /*a710*/  ST.E desc[UR44][R78.64], RZ ;  /* 0x000000ff4e007985 */ /* 0x0005e2000c10192c */
[----:B------:R-:W-:-:S03]  /*a720*/  IMAD.X R11, RZ, RZ, R19, P1 ;  /* 0x000000ffff0b7224 */ /* 0x000fc600008e0613 */
[----:B------:R2:W-:Y:S01]  /*a730*/  ST.E desc[UR44][R76.64], RZ ;  /* 0x000000ff4c007985 */ /* 0x0005e2000c10192c */
[----:B------:R-:W-:-:S03]  /*a740*/  SHF.R.U64 R5, R6, 0x3, R17 ;  /* 0x0000000306057819 */ /* 0x000fc60000001211 */
[----:B------:R2:W-:Y:S01]  /*a750*/  ST.E desc[UR44][R74.64], RZ ;  /* 0x000000ff4a007985 */ /* 0x0005e2000c10192c */
[----:B------:R-:W-:-:S03]  /*a760*/  IMAD.X R9, RZ, RZ, R19, P0 ;  /* 0x000000ffff097224 */ /* 0x000fc600000e0613 */
[----:B------:R2:W-:Y:S04]  /*a770*/  ST.E desc[UR44][R72.64], RZ ;  /* 0x000000ff48007985 */ /* 0x0005e8000c10192c */
[----:B------:R2:W-:Y:S01]  /*a780*/  ST.E desc[UR44][R70.64], RZ ;  /* 0x000000ff46007985 */ /* 0x0005e2000c10192c */
[----:B------:R-:W-:-:S03]  /*a790*/  SHF.R.U64 R7, R8, 0x3, R13 ;  /* 0x0000000308077819 */ /* 0x000fc6000000120d */
[----:B------:R2:W-:Y:S01]  /*a7a0*/  ST.E desc[UR44][R68.64], RZ ;  /* 0x000000ff44007985 */ /* 0x0005e2000c10192c */
[----:B------:R-:W-:-:S03]  /*a7b0*/  LOP3.LUT R16, R6, 0x70, R5, 0x78, !PT ;  /* 0x0000007006107812 */ /* 0x000fc600078e7805 */
[----:B------:R2:W-:Y:S01]  /*a7c0*/  ST.E desc[UR44][R66.64], RZ ;  /* 0x000000ff42007985 */ /* 0x0005e2000c10192c */
[----:B------:R-:W-:-:S03]  /*a7d0*/  SHF.R.U64 R5, R4, 0x3, R11 ;  /* 0x0000000304057819 */ /* 0x000fc6000000120b */
[----:B------:R2:W-:Y:S01]  /*a7e0*/  ST.E desc[UR44][R64.64], RZ ;  /* 0x000000ff40007985 */ /* 0x0005e2000c10192c */
[----:B------:R-:W-:-:S03]  /*a7f0*/  SHF.R.U64 R6, R3, 0x3, R9 ;  /* 0x0000000303067819 */ /* 0x000fc60000001209 */
[----:B------:R2:W-:Y:S01]  /*a800*/  ST.E desc[UR44][R60.64], RZ ;  /* 0x000000ff3c007985 */ /* 0x0005e2000c10192c */
[----:B------:R-:W-:-:S03]  /*a810*/  LOP3.LUT R12, R8, 0x70, R7, 0x78, !PT ;  /* 0x00000070080c7812 */ /* 0x000fc600078e7807 */
[----:B------:R2:W-:Y:S01]  /*a820*/  ST.E desc[UR44][R54.64], RZ ;  /* 0x000000ff36007985 */ /* 0x0005e2000c10192c */
[----:B------:R-:W-:-:S03]  /*a830*/  LOP3.LUT R10, R4, 0x70, R5, 0x78, !PT ;  /* 0x00000070040a7812 */ /* 0x000fc600078e7805 */
[----:B------:R2:W-:Y:S01]  /*a840*/  ST.E desc[UR44][R52.64], RZ ;  /* 0x000000ff34007985 */ /* 0x0005e2000c10192c */
[----:B------:R-:W-:-:S03]  /*a850*/  LOP3.LUT R8, R3, 0x70, R6, 0x78, !PT ;  /* 0x0000007003087812 */ /* 0x000fc600078e7806 */
[----:B------:R2:W-:Y:S04]  /*a860*/  ST.E desc[UR44][R50.64], RZ ;  /* 0x000000ff32007985 */ /* 0x0005e8000c10192c */
[----:B------:R2:W-:Y:S04]  /*a870*/  ST.E desc[UR44][R48.64], RZ ;  /* 0x000000ff30007985 */ /* 0x0005e8000c10192c */
[----:B------:R2:W-:Y:S04]  /*a880*/  ST.E desc[UR44][R46.64], RZ ;  /* 0x000000ff2e007985 */ /* 0x0005e8000c10192c */
[----:B------:R2:W-:Y:S04]  /*a890*/  ST.E desc[UR44][R44.64], RZ ;  /* 0x000000ff2c007985 */ /* 0x0005e8000c10192c */
[----:B------:R2:W-:Y:S04]  /*a8a0*/  ST.E desc[UR44][R42.64], RZ ;  /* 0x000000ff2a007985 */ /* 0x0005e8000c10192c */
[----:B------:R2:W-:Y:S04]  /*a8b0*/  ST.E desc[UR44][R16.64], RZ ;  /* 0x000000ff10007985 */ /* 0x0005e8000c10192c */
[----:B------:R2:W-:Y:S04]  /*a8c0*/  ST.E desc[UR44][R12.64], RZ ;  /* 0x000000ff0c007985 */ /* 0x0005e8000c10192c */
[----:B------:R2:W-:Y:S04]  /*a8d0*/  ST.E desc[UR44][R10.64], RZ ;  /* 0x000000ff0a007985 */ /* 0x0005e8000c10192c */
[----:B------:R2:W-:Y:S01]  /*a8e0*/  ST.E desc[UR44][R8.64], RZ ;  /* 0x000000ff08007985 */ /* 0x0005e2000c10192c */
[----:B------:R-:W-:Y:S01]  /*a8f0*/  @!PT LDS RZ, [RZ] ;  /* 0x00000000fffff984 */ /* 0x000fe20000000800 */
[----:B------:R-:W-:Y:S01]  /*a900*/  @!PT LDS RZ, [RZ] ;  /* 0x00000000fffff984 */ /* 0x000fe20000000800 */
[----:B------:R-:W-:Y:S01]  /*a910*/  @!PT LDS RZ, [RZ] ;  /* 0x00000000fffff984 */ /* 0x000fe20000000800 */
[----:B------:R-:W-:Y:S01]  /*a920*/  @!PT LDS RZ, [RZ] ;  /* 0x00000000fffff984 */ /* 0x000fe20000000800 */
[----:B------:R1:W-:Y:S06]  /*a930*/  MEMBAR.ALL.CTA ;  /* 0x0000000000007992 */ /* 0x0003ec0000008000 */
[----:B-1----:R-:W1:Y:S01]  /*a940*/  FENCE.VIEW.ASYNC.S ;  /* 0x00000000000073c6 */ /* 0x002e620000000000 */
[----:B------:R-:W-:Y:S05]  /*a950*/  BRA.U UP0, `(.L_x_161) ;  /* 0x0000000100047547 */ /* 0x000fea000b800000 */
[----:B------:R-:W-:Y:S05]  /*a960*/  BPT.TRAP 0x1 ;  /* 0x000000040000795c */ /* 0x000fea0000300000 */
.L_x_161:
[----:B-----5:R-:W-:Y:S01]  /*a970*/  SHF.L.U32 R3, R56, 0x1f, RZ ;  /* 0x0000001f38037819 */ /* 0x020fe200000006ff */
[----:B------:R-:W-:Y:S03]  /*a980*/  BSSY B0, `(.L_x_162) ;  /* 0x0000003000007945 */ /* 0x000fe60003800000 */
[----:B-1----:R-:W1:Y:S02]  /*a990*/  SYNCS.PHASECHK.TRANS64.TRYWAIT P0, [R0+URZ+0x380c8], R3 ;  /* 0x0380c803000075a7 */ /* 0x002e6400080011ff */
[----:B-1----:R-:W-:Y:S05]  /*a9a0*/  @!P0 BRA `(.L_x_163) ;  /* 0x0000017c00608947 */ /* 0x002fea0003800000 */
.L_x_455:
[----:B------:R-:W-:Y:S05]  /*a9b0*/  BSYNC B0 ;  /* 0x0000000000007941 */ /* 0x000fea0003800000 */
.L_x_162:
[----:B------:R-:W-:Y:S05]  /*a9c0*/  @!P5 BRA `(.L_x_164) ;  /* 0x0000000000d0d947 */ /* 0x000fea0003800000 */
[----:B-1----:R-:W1:Y:S01]  /*a9d0*/  LDC R3, c[0x0][0x904] ;  /* 0x00024100ff037b82 */ /* 0x002e620000000800 */
[----:B------:R-:W3:Y:S01]  /*a9e0*/  LDCU.64 UR4, c[0x0][0x908] ;  /* 0x00012100ff0477ac */ /* 0x000ee20008000a00 */
[----:B------:R-:W-:Y:S01]  /*a9f0*/  BSSY.RECONVERGENT B0, `(.L_x_164) ;  /* 0x0000031000007945 */ /* 0x000fe20003800200 */
[----:B---3--:R-:W-:Y:S01]  /*aa00*/  IMAD.HI.U32 R4, R57, UR4, RZ ;  /* 0x0000000439047c27 */ /* 0x008fe2000f8e00ff */
[----:B------:R-:W3:Y:S01]  /*aa10*/  LDCU UR4, c[0x0][0x380] ;  /* 0x00007000ff0477ac */ /* 0x000ee20008000800 */
[----:B-1----:R-:W-:-:S03]  /*aa20*/  ISETP.NE.AND P0, PT, R3, 0x1, PT ;  /* 0x000000010300780c */ /* 0x002fc60003f05270 */
[----:B------:R-:W-:-:S04]  /*aa30*/  SHF.R.U32.HI R4, RZ, UR5, R4 ;  /* 0x00000005ff047c19 */ /* 0x000fc80008011604 */
[----:B------:R-:W-:-:S05]  /*aa40*/  SEL R4, R57, R4, !P0 ;  /* 0x0000000439047207 */ /* 0x000fca0004000000 */
[----:B------:R-:W-:-:S04]  /*aa50*/  IMAD.MOV R4, RZ, RZ, -R4 ;  /* 0x000000ffff047224 */ /* 0x000fc800078e0a04 */
[----:B------:R-:W-:Y:S01]  /*aa60*/  IMAD R4, R3, R4, R57 ;  /* 0x0000000403047224 */ /* 0x000fe200078e0239 */
[----:B------:R-:W-:-:S05]  /*aa70*/  LOP3.LUT R3, R14, 0x7f, RZ, 0xc0, !PT ;  /* 0x0000007f0e037812 */ /* 0x000fca00078ec0ff */
[----:B------:R-:W-:-:S04]  /*aa80*/  IMAD R3, R4, 0x100, R3 ;  /* 0x0000010004037824 */ /* 0x000fc800078e0203 */
[----:B--2---:R-:W-:-:S05]  /*aa90*/  VIADD R9, R3, 0x80 ;  /* 0x0000008003097836 */ /* 0x004fca0000000000 */
        /* <DEDUP_REMOVED lines=10> */
[----:B------:R-:W1:Y:S02]  /*ab40*/  F2I.FTZ.U32.TRUNC.NTZ R11, R10 ;  /* 0x0000000a000b7305 */ /* 0x000e64000021f000 */
[----:B-1----:R-:W-:Y:S01]  /*ab50*/  IADD3 R3, PT, PT, RZ, -R11, RZ ;  /* 0x8000000bff037210 */ /* 0x002fe20007ffe0ff */
[----:B------:R-:W-:-:S04]  /*ab60*/  IMAD.MOV.U32 R10, RZ, RZ, RZ ;  /* 0x000000ffff0a7224 */ /* 0x000fc800078e00ff */
[----:B------:R-:W-:Y:S01]  /*ab70*/  IMAD R4, R3, R5, RZ ;  /* 0x0000000503047224 */ /* 0x000fe200078e02ff */
[----:B------:R-:W-:-:S03]  /*ab80*/  IABS R3, R2 ;  /* 0x0000000200037213 */ /* 0x000fc60000000000 */
[----:B------:R-:W-:Y:S01]  /*ab90*/  IMAD.HI.U32 R11, R11, R4, R10 ;  /* 0x000000040b0b7227 */ /* 0x000fe200078e000a */
[----:B------:R-:W-:-:S05]  /*aba0*/  MOV R6, R3 ;  /* 0x0000000300067202 */ /* 0x000fca0000000f00 */
[----:B------:R-:W-:-:S04]  /*abb0*/  IMAD.HI.U32 R3, R11, R6, RZ ;  /* 0x000000060b037227 */ /* 0x000fc800078e00ff */
[----:B------:R-:W-:-:S04]  /*abc0*/  IMAD.MOV R4, RZ, RZ, -R3 ;  /* 0x000000ffff047224 */ /* 0x000fc800078e0a03 */
[----:B------:R-:W-:-:S05]  /*abd0*/  IMAD R4, R5, R4, R6 ;  /* 0x0000000405047224 */ /* 0x000fca00078e0206 */
[----:B------:R-:W-:-:S13]  /*abe0*/  ISETP.GT.U32.AND P0, PT, R5, R4, PT ;  /* 0x000000040500720c */ /* 0x000fda0003f04070 */
[-C--:B------:R-:W-:Y:S01]  /*abf0*/  @!P0 IADD3 R4, PT, PT, R4, -R5.reuse, RZ ;  /* 0x8000000504048210 */ /* 0x080fe20007ffe0ff */
[----:B------:R-:W-:Y:S01]  /*ac00*/  @!P0 VIADD R3, R3, 0x1 ;  /* 0x0000000103038836 */ /* 0x000fe20000000000 */
[----:B------:R-:W-:Y:S02]  /*ac10*/  ISETP.NE.AND P0, PT, R7, RZ, PT ;  /* 0x000000ff0700720c */ /* 0x000fe40003f05270 */
[----:B------:R-:W-:Y:S02]  /*ac20*/  ISETP.GE.U32.AND P2, PT, R4, R5, PT ;  /* 0x000000050400720c */ /* 0x000fe40003f46070 */
[----:B------:R-:W-:-:S04]  /*ac30*/  LOP3.LUT R4, R2, R7, RZ, 0x3c, !PT ;  /* 0x0000000702047212 */ /* 0x000fc800078e3cff */
[----:B------:R-:W-:Y:S02]  /*ac40*/  ISETP.GE.AND P1, PT, R4, RZ, PT ;  /* 0x000000ff0400720c */ /* 0x000fe40003f26270 */
[----:B------:R-:W1:Y:S05]  /*ac50*/  LDC.64 R4, c[0x0][0x880] ;  /* 0x00022000ff047b82 */ /* 0x000e6a0000000a00 */
[----:B------:R-:W-:-:S06]  /*ac60*/  @P2 IADD3 R3, PT, PT, R3, 0x1, RZ ;  /* 0x0000000103032810 */ /* 0x000fcc0007ffe0ff */
[----:B------:R-:W-:Y:S01]  /*ac70*/  @!P1 IMAD.MOV R3, RZ, RZ, -R3 ;  /* 0x000000ffff039224 */ /* 0x000fe200078e0a03 */
[----:B------:R-:W-:-:S04]  /*ac80*/  @!P0 LOP3.LUT R3, RZ, R7, RZ, 0x33, !PT ;  /* 0x00000007ff038212 */ /* 0x000fc800078e33ff */
[C---:B------:R-:W-:Y:S01]  /*ac90*/  IADD3 R6, PT, PT, -R3.reuse, RZ, RZ ;  /* 0x000000ff03067210 */ /* 0x040fe20007ffe1ff */
[----:B---3--:R-:W-:-:S04]  /*aca0*/  IMAD R22, R3, UR5, R22 ;  /* 0x0000000503167c24 */ /* 0x008fc8000f8e0216 */
[----:B------:R-:W-:Y:S02]  /*acb0*/  IMAD R3, R7, R6, R2 ;  /* 0x0000000607037224 */ /* 0x000fe400078e0202 */
[----:B------:R-:W-:Y:S02]  /*acc0*/  IMAD.MOV.U32 R2, RZ, RZ, -0x800000 ;  /* 0xff800000ff027424 */ /* 0x000fe400078e00ff */
[----:B------:R-:W-:-:S04]  /*acd0*/  IMAD R3, R3, UR4, R22 ;  /* 0x0000000403037c24 */ /* 0x000fc8000f8e0216 */
[----:B-1----:R-:W-:-:S05]  /*ace0*/  IMAD.WIDE R4, R3, 0x4, R4 ;  /* 0x0000000403047825 */ /* 0x002fca00078e0204 */
[----:B------:R1:W-:Y:S02]  /*acf0*/  STG.E desc[UR44][R4.64], R2 ;  /* 0x0000000204007986 */ /* 0x0003e4000c10192c */
.L_x_165:
[----:B------:R-:W-:Y:S05]  /*ad00*/  BSYNC.RECONVERGENT B0 ;  /* 0x0000000000007941 */ /* 0x000fea0003800200 */
.L_x_164:
[----:B------:R-:W-:Y:S01]  /*ad10*/  @!PT LDS RZ, [RZ] ;  /* 0x00000000fffff984 */ /* 0x000fe20000000800 */
[----:B------:R-:W-:Y:S01]  /*ad20*/  @!PT LDS RZ, [RZ] ;  /* 0x00000000fffff984 */ /* 0x000fe20000000800 */
[----:B------:R-:W-:Y:S01]  /*ad30*/  @!PT LDS RZ, [RZ] ;  /* 0x00000000fffff984 */ /* 0x000fe20000000800 */
[----:B------:R-:W-:Y:S01]  /*ad40*/  @!PT LDS RZ, [RZ] ;  /* 0x00000000fffff984 */ /* 0x000fe20000000800 */
[----:B------:R3:W-:Y:S06]  /*ad50*/  MEMBAR.ALL.CTA ;  /* 0x0000000000007992 */ /* 0x0007ec0000008000 */
[----:B---3--:R-:W3:Y:S01]  /*ad60*/  FENCE.VIEW.ASYNC.S ;  /* 0x00000000000073c6 */ /* 0x008ee20000000000 */
[----:B------:R-:W-:-:S09]  /*ad70*/  UISETP.NE.AND UP0, UPT, UR37, URZ, UPT ;  /* 0x000000ff2500728c */ /* 0x000fd2000bf05270 */
[----:B------:R-:W-:Y:S05]  /*ad80*/  BRA.U UP0, `(.L_x_166) ;  /* 0x0000000100047547 */ /* 0x000fea000b800000 */
[----:B------:R-:W-:Y:S05]  /*ad90*/  BPT.TRAP 0x1 ;  /* 0x000000040000795c */ /* 0x000fea0000300000 */
.L_x_166:
[----:B---3--:R3:W-:Y:S01]  /*ada0*/  SYNCS.ARRIVE.TRANS64.A1T0 RZ, [R0+URZ+0x380b8], RZ ;  /* 0x0380b8ff00ff79a7 */ /* 0x0087e200081000ff */
[----:B------:R-:W-:Y:S01]  /*adb0*/  LOP3.LUT R56, R56, 0x1, RZ, 0x3c, !PT ;  /* 0x0000000138387812 */ /* 0x000fe200078e3cff */
[----:B------:R-:W-:Y:S06]  /*adc0*/  BRA `(.L_x_92) ;  /* 0x0000006c00887947 */ /* 0x000fec0003800000 */
.L_x_93:
[----:B------:R-:W-:-:S09]  /*add0*/  UISETP.NE.AND UP0, UPT, UR43, URZ, UPT ;  /* 0x000000ff2b00728c */ /* 0x000fd2000bf05270 */
[----:B------:R-:W-:Y:S05]  /*ade0*/  BRA.U !UP0, `(.L_x_167) ;  /* 0x0000000108047547 */ /* 0x000fea000b800000 */
[----:B------:R-:W-:Y:S05]  /*adf0*/  BPT.TRAP 0x1 ;  /* 0x000000040000795c */ /* 0x000fea0000300000 */
.L_x_167:
[----:B------:R-:W1:Y:S01]  /*ae00*/  S2R R60, SR_CgaCtaId ;  /* 0x00000000003c7919 */ /* 0x000e620000008800 */
[----:B------:R-:W-:Y:S01]  /*ae10*/  MOV R59, 0x400 ;  /* 0x00000400003b7802 */ /* 0x000fe20000000f00 */
[----:B------:R-:W-:Y:S01]  /*ae20*/  BSSY B0, `(.L_x_168) ;  /* 0x0000005000007945 */ /* 0x000fe20003800000 */
[----:B------:R-:W-:Y:S02]  /*ae30*/  SHF.L.U32 R0, R23, 0x1f, RZ ;  /* 0x0000001f17007819 */ /* 0x000fe400000006ff */
[----:B-1----:R-:W-:-:S04]  /*ae40*/  LEA R59, R60, R59, 0x18 ;  /* 0x0000003b3c3b7211 */ /* 0x002fc800078ec0ff */
[----:B------:R-:W1:Y:S02]  /*ae50*/  SYNCS.PHASECHK.TRANS64.TRYWAIT P0, [R59+URZ+0x38070], R0 ;  /* 0x038070003b0075a7 */ /* 0x000e6400080011ff */
[----:B-1----:R-:W-:Y:S05]  /*ae60*/  @!P0 BRA `(.L_x_169) ;  /* 0x0000017800448947 */ /* 0x002fea0003800000 */
.L_x_456:
[----:B------:R-:W-:Y:S05]  /*ae70*/  BSYNC B0 ;  /* 0x0000000000007941 */ /* 0x000fea0003800000 */
.L_x_168:
[----:B------:R-:W-:-:S09]  /*ae80*/  UISETP.NE.AND UP0, UPT, UR43, URZ, UPT ;  /* 0x000000ff2b00728c */ /* 0x000fd2000bf05270 */
[----:B------:R-:W-:Y:S05]  /*ae90*/  BRA.U !UP0, `(.L_x_170) ;  /* 0x0000000108047547 */ /* 0x000fea000b800000 */
[----:B------:R-:W-:Y:S05]  /*aea0*/  BPT.TRAP 0x1 ;  /* 0x000000040000795c */ /* 0x000fea0000300000 */
.L_x_170:
[----:B------:R-:W-:Y:S01]  /*aeb0*/  IADD3 R63, PT, PT, R59, 0x38078, RZ ;  /* 0x000380783b3f7810 */ /* 0x000fe20007ffe0ff */
[----:B------:R-:W-:-:S03]  /*aec0*/  UISETP.NE.AND UP0, UPT, UR42, URZ, UPT ;  /* 0x000000ff2a00728c */ /* 0x000fc6000bf05270 */
[----:B-1----:R-:W-:-:S04]  /*aed0*/  PRMT R0, R60, 0x654, R63 ;  /* 0x000006543c007816 */ /* 0x002fc8000000003f */
[----:B------:R1:W-:Y:S02]  /*aee0*/  SYNCS.ARRIVE.TRANS64.RED.A1T0 RZ, [R0+URZ], RZ ;  /* 0x000000ff00ff79a7 */ /* 0x0003e400081004ff */
[----:B------:R-:W-:Y:S05]  /*aef0*/  BRA.U !UP0, `(.L_x_171) ;  /* 0x0000000108047547 */ /* 0x000fea000b800000 */
[----:B------:R-:W-:Y:S05]  /*af00*/  BPT.TRAP 0x1 ;  /* 0x000000040000795c */ /* 0x000fea0000300000 */
.L_x_171:
[----:B------:R-:W-:Y:S01]  /*af10*/  IMAD.U32 R3, RZ, RZ, UR38 ;  /* 0x00000026ff037e24 */ /* 0x000fe2000f8e00ff */
[----:B------:R-:W-:-:S04]  /*af20*/  ISETP.GE.AND P0, PT, R4, 0x81, PT ;  /* 0x000000810400780c */ /* 0x000fc80003f06270 */
[----:B------:R-:W-:-:S04]  /*af30*/  SHF.L.U32 R6, R3, 0x1f, RZ ;  /* 0x0000001f03067819 */ /* 0x000fc800000006ff */
[----:B------:R-:W2:Y:S02]  /*af40*/  SYNCS.PHASECHK.TRANS64.TRYWAIT P1, [R59+URZ+0x38080], R6 ;  /* 0x038080063b0075a7 */ /* 0x000ea400080211ff */
[----:B--2---:R-:W-:Y:S05]  /*af50*/  @!P1 BRA `(.L_x_172) ;  /* 0x00000178001c9947 */ /* 0x004fea0003800000 */
.L_x_457:
[----:B------:R-:W-:Y:S02]  /*af60*/  LOP3.LUT R3, R23, 0x1, RZ, 0x3c, !PT ;  /* 0x0000000117037812 */ /* 0x000fe400078e3cff */
[----:B------:R-:W-:Y:S01]  /*af70*/  MOV R61, R62 ;  /* 0x0000003e003d7202 */ /* 0x000fe20000000f00 */
[----:B------:R-:W-:Y:S06]  /*af80*/  @!P0 BRA `(.L_x_173) ;  /* 0x0000002400e08947 */ /* 0x000fec0003800000 */
[----:B------:R-:W-:-:S05]  /*af90*/  VIADD R5, R4, 0x7f ;  /* 0x0000007f04057836 */ /* 0x000fca0000000000 */
[----:B-1----:R-:W-:-:S04]  /*afa0*/  SHF.R.S32.HI R0, RZ, 0x1f, R5 ;  /* 0x0000001fff007819 */ /* 0x002fc80000011405 */
[----:B------:R-:W-:-:S04]  /*afb0*/  LEA.HI R0, R0, R5, RZ, 0x7 ;  /* 0x0000000500007211 */ /* 0x000fc800078f38ff */
[----:B------:R-:W-:-:S04]  /*afc0*/  SHF.R.S32.HI R0, RZ, 0x7, R0 ;  /* 0x00000007ff007819 */ /* 0x000fc80000011400 */
[----:B------:R-:W-:-:S04]  /*afd0*/  VIMNMX R5, PT, PT, R0, 0x2, PT ;  /* 0x0000000200057848 */ /* 0x000fc80003fe0100 */
[----:B------:R-:W-:-:S05]  /*afe0*/  IADD3 R5, PT, PT, -R5, R62, R0 ;  /* 0x0000003e05057210 */ /* 0x000fca0007ffe100 */
[----:B------:R-:W-:-:S07]  /*aff0*/  VIADD R61, R5, 0x1 ;  /* 0x00000001053d7836 */ /* 0x000fce0000000000 */
.L_x_216:
[----:B------:R-:W-:Y:S05]  /*b000*/  YIELD ;  /* 0x0000000000007946 */ /* 0x000fea0003800000 */
[----:B------:R-:W-:Y:S01]  /*b010*/  UISETP.NE.AND UP0, UPT, UR43, URZ, UPT ;  /* 0x000000ff2b00728c */ /* 0x000fe2000bf05270 */
[----:B------:R-:W-:Y:S02]  /*b020*/  VIADD R62, R62, 0x1 ;  /* 0x000000013e3e7836 */ /* 0x000fe40000000000 */
[----:B------:R-:W-:-:S03]  /*b030*/  IMAD.MOV.U32 R23, RZ, RZ, R3 ;  /* 0x000000ffff177224 */ /* 0x000fc600078e0003 */
[----:B------:R-:W-:-:S04]  /*b040*/  ISETP.NE.AND P0, PT, R62, R61, PT ;  /* 0x0000003d3e00720c */ /* 0x000fc80003f05270 */
[----:B------:R-:W-:Y:S01]  /*b050*/  P2R R64, PR, RZ, 0x1 ;  /* 0x00000001ff407803 */ /* 0x000fe20000000000 */
[----:B---34-:R-:W-:Y:S08]  /*b060*/  BRA.U !UP0, `(.L_x_174) ;  /* 0x0000000108047547 */ /* 0x018ff0000b800000 */
[----:B------:R-:W-:Y:S05]  /*b070*/  BPT.TRAP 0x1 ;  /* 0x000000040000795c */ /* 0x000fea0000300000 */
.L_x_174:
[----:B------:R-:W-:Y:S01]  /*b080*/  SHF.L.U32 R0, R23, 0x1f, RZ ;  /* 0x0000001f17007819 */ /* 0x000fe200000006ff */
[----:B------:R-:W1:Y:S03]  /*b090*/  S2R R66, SR_TID.X ;  /* 0x0000000000427919 */ /* 0x000e660000002100 */
[----:B------:R-:W3:Y:S01]  /*b0a0*/  SYNCS.PHASECHK.TRANS64.TRYWAIT P0, [R59+URZ+0x38070], R0 ;  /* 0x038070003b0075a7 */ /* 0x000ee200080011ff */
[----:B-1----:R-:W-:-:S05]  /*b0b0*/  IMAD.U32 R65, R66, 0x10000, RZ ;  /* 0x0001000042417824 */ /* 0x002fca00078e00ff */
[----:B------:R-:W-:Y:S01]  /*b0c0*/  LOP3.LUT R65, R65, 0x600000, RZ, 0xc0, !PT ;  /* 0x0060000041417812 */ /* 0x000fe200078ec0ff */
[----:B---3--:R-:W-:Y:S06]  /*b0d0*/  @!P0 BRA `(.L_x_175) ;  /* 0x0000017400d08947 */ /* 0x008fec0003800000 */
.L_x_458:
[----:B------:R-:W-:Y:S05]  /*b0e0*/  WARPSYNC.ALL ;  /* 0x0000000000007948 */ /* 0x000fea0003800000 */
[----:B------:R-:W-:Y:S01]  /*b0f0*/  R2UR UR4, R65 ;  /* 0x00000000410472ca */ /* 0x000fe200000e0000 */
[----:B------:R-:W-:Y:S01]  /*b100*/  UISETP.NE.AND UP0, UPT, UR37, URZ, UPT ;  /* 0x000000ff2500728c */ /* 0x000fe2000bf05270 */
[----:B------:R-:W-:Y:S01]  /*b110*/  PLOP3.LUT P0, PT, PT, PT, PT, 0x80, 0x8 ;  /* 0x000000000008781c */ /* 0x000fe20003f0f070 */
[----:B------:R-:W-:-:S10]  /*b120*/  IMAD.MOV.U32 R67, RZ, RZ, 0x3f800000 ;  /* 0x3f800000ff437424 */ /* 0x000fd400078e00ff */
[----:B------:R-:W3:Y:S02]  /*b130*/  LDTM.x2 R4, tmem[UR4] ;  /* 0x00000004000479ee */ /* 0x000ee400080c0000 */
[----:B---3--:R-:W-:-:S13]  /*b140*/  FSETP.NEU.AND P2, PT, R4, R5, PT ;  /* 0x000000050400720b */ /* 0x008fda0003f4d000 */
[----:B-1----:R-:W1:Y:S01]  /*b150*/  @P2 LDC R0, c[0x0][0x704] ;  /* 0x0001c100ff002b82 */ /* 0x002e620000000800 */
[----:B------:R-:W-:-:S04]  /*b160*/  @P2 FADD R5, R4, -R5 ;  /* 0x8000000504052221 */ /* 0x000fc80000000000 */
[----:B-1----:R-:W-:-:S05]  /*b170*/  @P2 FMUL R5, R5, R0 ;  /* 0x0000000005052220 */ /* 0x002fca0000400000 */
[----:B------:R-:W-:-:S04]  /*b180*/  @P2 FSETP.GEU.AND P1, PT, R5, -126, PT ;  /* 0xc2fc00000500280b */ /* 0x000fc80003f2e000 */
[----:B------:R-:W-:-:S13]  /*b190*/  @P2 PLOP3.LUT P0, PT, P1, PT, PT, 0x80, 0x8 ;  /* 0x000000000008281c */ /* 0x000fda0000f0f070 */
[----:B------:R-:W-:-:S04]  /*b1a0*/  @!P0 FMUL R5, R5, 0.5 ;  /* 0x3f00000005058820 */ /* 0x000fc80000400000 */
[----:B------:R-:W1:Y:S02]  /*b1b0*/  @P2 MUFU.EX2 R0, R5 ;  /* 0x0000000500002308 */ /* 0x000e640000000800 */
[----:B-1----:R-:W-:-:S05]  /*b1c0*/  @!P0 FMUL R0, R0, R0 ;  /* 0x0000000000008220 */ /* 0x002fca0000400000 */
[----:B------:R-:W-:Y:S01]  /*b1d0*/  @P2 MOV R67, R0 ;  /* 0x0000000000432202 */ /* 0x000fe20000000f00 */
[----:B------:R-:W-:Y:S06]  /*b1e0*/  BRA.U UP0, `(.L_x_176) ;  /* 0x0000000100047547 */ /* 0x000fec000b800000 */
[----:B------:R-:W-:Y:S05]  /*b1f0*/  BPT.TRAP 0x1 ;  /* 0x000000040000795c */ /* 0x000fea0000300000 */
.L_x_176:
[----:B------:R-:W-:Y:S01]  /*b200*/  IMAD.U32 R0, RZ, RZ, UR36 ;  /* 0x00000024ff007e24 */ /* 0x000fe2000f8e00ff */
[----:B------:R-:W-:-:S04]  /*b210*/  FSETP.NEU.AND P1, PT, R67, 1, PT ;  /* 0x3f8000004300780b */ /* 0x000fc80003f2d000 */
[----:B------:R-:W-:-:S04]  /*b220*/  SHF.L.U32 R0, R0, 0x1f, RZ ;  /* 0x0000001f00007819 */ /* 0x000fc800000006ff */
[----:B------:R-:W1:Y:S02]  /*b230*/  SYNCS.PHASECHK.TRANS64.TRYWAIT P0, [R59+URZ+0x38090], R0 ;  /* 0x038090003b0075a7 */ /* 0x000e6400080011ff */
[----:B-1----:R-:W-:Y:S05]  /*b240*/  @!P0 BRA `(.L_x_177) ;  /* 0x0000017400888947 */ /* 0x002fea0003800000 */
.L_x_459:
[----:B------:R-:W-:-:S13]  /*b250*/  VOTE.ANY P1, P1 ;  /* 0x0000000000ff7806 */ /* 0x000fda0000820100 */
[----:B------:R-:W-:Y:S05]  /*b260*/  @!P1 BRA `(.L_x_178) ;  /* 0x0000001000149947 */ /* 0x000fea0003800000 */
[----:B------:R-:W-:Y:S01]  /*b270*/  SHF.R.U32.HI R16, RZ, 0x5, R66 ;  /* 0x00000005ff107819 */ /* 0x000fe20000011642 */
[----:B------:R-:W-:Y:S01]  /*b280*/  BSSY.RECONVERGENT B6, `(.L_x_179) ;  /* 0x0000018000067945 */ /* 0x000fe20003800200 */
[----:B------:R-:W-:Y:S02]  /*b290*/  LOP3.LUT R19, R65, 0x100, RZ, 0xfc, !PT ;  /* 0x0000010041137812 */ /* 0x000fe400078efcff */
[----:B------:R-:W-:Y:S02]  /*b2a0*/  SHF.R.U32.HI R17, RZ, 0x15, R65 ;  /* 0x00000015ff117819 */ /* 0x000fe40000011641 */
[----:B------:R-:W-:Y:S02]  /*b2b0*/  LOP3.LUT R16, R16, 0x3, RZ, 0xc0, !PT ;  /* 0x0000000310107812 */ /* 0x000fe400078ec0ff */
[----:B------:R-:W-:Y:S02]  /*b2c0*/  R2UR UR4, R19 ;  /* 0x00000000130472ca */ /* 0x000fe400000e0000 */
[----:B------:R-:W-:-:S11]  /*b2d0*/  ISETP.NE.AND P0, PT, R16, R17, PT ;  /* 0x000000111000720c */ /* 0x000fd60003f05270 */
[----:B------:R-:W3:Y:S02]  /*b2e0*/  LDTM.x16 R24, tmem[UR4] ;  /* 0x00000004001879ee */ /* 0x000ee40008240000 */
[----:B---3--:R-:W-:Y:S05]  /*b2f0*/  @!P0 BRA `(.L_x_180) ;  /* 0x0000000000408947 */ /* 0x008fea0003800000 */
[----:B------:R-:W-:Y:S01]  /*b300*/  MOV R14, 0x8 ;  /* 0x00000008000e7802 */ /* 0x000fe20000000f00 */
[----:B------:R-:W3:Y:S01]  /*b310*/  LDCU.64 UR8, c[0x4][0xb0] ;  /* 0x01001600ff0877ac */ /* 0x000ee20008000a00 */
[----:B------:R-:W-:Y:S02]  /*b320*/  HFMA2 R12, -RZ, RZ, 0, 5.9604644775390625e-08 ;  /* 0x00000001ff0c7431 */ /* 0x000fe400000001ff */
[----:B------:R-:W-:Y:S01]  /*b330*/  IMAD.MOV.U32 R8, RZ, RZ, 0x192 ;  /* 0x00000192ff087424 */ /* 0x000fe200078e00ff */
[----:B------:R-:W2:Y:S01]  /*b340*/  LDCU.64 UR6, c[0x4][0xb8] ;  /* 0x01001700ff0677ac */ /* 0x000ea20008000a00 */
[----:B------:R-:W4:Y:S01]  /*b350*/  LDC.64 R14, c[0x4][R14] ;  /* 0x010000000e0e7b82 */ /* 0x000f220000000a00 */
[----:B------:R-:W-:Y:S01]  /*b360*/  IMAD.MOV.U32 R13, RZ, RZ, RZ ;  /* 0x000000ffff0d7224 */ /* 0x000fe200078e00ff */
[----:B------:R-:W5:Y:S01]  /*b370*/  LDCU.64 UR4, c[0x4][0x30] ;  /* 0x01000600ff0477ac */ /* 0x000f620008000a00 */
[----:B---3--:R-:W-:Y:S01]  /*b380*/  IMAD.U32 R4, RZ, RZ, UR8 ;  /* 0x00000008ff047e24 */ /* 0x008fe2000f8e00ff */
[----:B------:R-:W-:Y:S01]  /*b390*/  MOV R5, UR9 ;  /* 0x0000000900057c02 */ /* 0x000fe20008000f00 */
[----:B--2---:R-:W-:Y:S01]  /*b3a0*/  IMAD.U32 R6, RZ, RZ, UR6 ;  /* 0x00000006ff067e24 */ /* 0x004fe2000f8e00ff */
[----:B------:R-:W-:Y:S01]  /*b3b0*/  MOV R7, UR7 ;  /* 0x0000000700077c02 */ /* 0x000fe20008000f00 */
[----:B-----5:R-:W-:Y:S01]  /*b3c0*/  IMAD.U32 R10, RZ, RZ, UR4 ;  /* 0x00000004ff0a7e24 */ /* 0x020fe2000f8e00ff */
[----:B------:R-:W-:-:S02]  /*b3d0*/  MOV R11, UR5 ;  /* 0x00000005000b7c02 */ /* 0x000fc40008000f00 */
[----:B------:R-:W-:-:S07]  /*b3e0*/  LEPC R20, `(.L_x_180) ;  /* 0x000000001014794e */ /* 0x000fce0000000000 */
[----:B-1--4-:R-:W-:Y:S05]  /*b3f0*/  CALL.ABS.NOINC R14 ;  /* 0x000000000e007343 */ /* 0x012fea0003c00000 */
.L_x_180:
[----:B------:R-:W-:Y:S05]  /*b400*/  BSYNC.RECONVERGENT B6 ;  /* 0x0000000000067941 */ /* 0x000fea0003800200 */
.L_x_179:
[----:B------:R-:W-:Y:S01]  /*b410*/  FSETP.NEU.AND P0, PT, R67, 1, PT ;  /* 0x3f8000004300780b */ /* 0x000fe20003f0d000 */
[----:B------:R-:W-:Y:S05]  /*b420*/  WARPSYNC.ALL ;  /* 0x0000000000007948 */ /* 0x000fea0003800000 */
[----:B------:R-:W-:Y:S01]  /*b430*/  LOP3.LUT R18, R65, 0x110, RZ, 0xfc, !PT ;  /* 0x0000011041127812 */ /* 0x000fe200078efcff */
[----:B------:R-:W-:Y:S01]  /*b440*/  BSSY.RECONVERGENT B6, `(.L_x_181) ;  /* 0x000001f000067945 */ /* 0x000fe20003800200 */
[----:B------:R-:W-:Y:S02]  /*b450*/  R2UR UR4, R19 ;  /* 0x00000000130472ca */ /* 0x000fe400000e0000 */
[----:B------:R-:W-:-:S03]  /*b460*/  R2UR UR5, R18 ;  /* 0x00000000120572ca */ /* 0x000fc600000e0000 */
[C---:B------:R-:W-:Y:S02]  /*b470*/  @P0 FMUL2 R24, R67.reuse.F32, R24.F32x2.HI_LO ;  /* 0x000000184318024a */ /* 0x040fe40000040000 */
[C---:B------:R-:W-:Y:S02]  /*b480*/  @P0 FMUL2 R26, R67.reuse.F32, R26.F32x2.HI_LO ;  /* 0x0000001a431a024a */ /* 0x040fe40000040000 */
[C---:B------:R-:W-:Y:S02]  /*b490*/  @P0 FMUL2 R28, R67.reuse.F32, R28.F32x2.HI_LO ;  /* 0x0000001c431c024a */ /* 0x040fe40000040000 */
[C---:B------:R-:W-:Y:S02]  /*b4a0*/  @P0 FMUL2 R30, R67.reuse.F32, R30.F32x2.HI_LO ;  /* 0x0000001e431e024a */ /* 0x040fe40000040000 */
[C---:B------:R-:W-:Y:S02]  /*b4b0*/  @P0 FMUL2 R32, R67.reuse.F32, R32.F32x2.HI_LO ;  /* 0x000000204320024a */ /* 0x040fe40000040000 */
[C---:B------:R-:W-:Y:S01]  /*b4c0*/  @P0 FMUL2 R34, R67.reuse.F32, R34.F32x2.HI_LO ;  /* 0x000000224322024a */ /* 0x040fe20000040000 */
[----:B------:R-:W3:Y:S01]  /*b4d0*/  LDTM.x16 R40, tmem[UR5] ;  /* 0x00000005002879ee */ /* 0x000ee20008240000 */
[----:B------:R-:W-:-:S02]  /*b4e0*/  @P0 FMUL2 R36, R67.F32, R36.F32x2.HI_LO ;  /* 0x000000244324024a */ /* 0x000fc40000040000 */
[----:B------:R-:W-:Y:S01]  /*b4f0*/  @P0 FMUL2 R38, R67.F32, R38.F32x2.HI_LO ;  /* 0x000000264326024a */ /* 0x000fe20000040000 */
[----:B------:R-:W-:-:S03]  /*b500*/  ISETP.NE.AND P0, PT, R16, R17, PT ;  /* 0x000000111000720c */ /* 0x000fc60003f05270 */
[----:B------:R4:W-:Y:S10]  /*b510*/  STTM.x16 tmem[UR4], R24 ;  /* 0x00000018000079ed */ /* 0x0009f40008240004 */
[----:B---3--:R-:W-:Y:S05]  /*b520*/  @!P0 BRA `(.L_x_182) ;  /* 0x0000000000408947 */ /* 0x008fea0003800000 */
[----:B------:R-:W-:Y:S01]  /*b530*/  MOV R14, 0x8 ;  /* 0x00000008000e7802 */ /* 0x000fe20000000f00 */
[----:B------:R-:W3:Y:S01]  /*b540*/  LDCU.64 UR8, c[0x4][0xb0] ;  /* 0x01001600ff0877ac */ /* 0x000ee20008000a00 */
[----:B------:R-:W-:Y:S02]  /*b550*/  HFMA2 R12, -RZ, RZ, 0, 5.9604644775390625e-08 ;  /* 0x00000001ff0c7431 */ /* 0x000fe400000001ff */
[----:B------:R-:W-:Y:S01]  /*b560*/  IMAD.MOV.U32 R8, RZ, RZ, 0x192 ;  /* 0x00000192ff087424 */ /* 0x000fe200078e00ff */
[----:B------:R-:W2:Y:S01]  /*b570*/  LDCU.64 UR6, c[0x4][0xb8] ;  /* 0x01001700ff0677ac */ /* 0x000ea20008000a00 */
[----:B------:R-:W1:Y:S01]  /*b580*/  LDC.64 R14, c[0x4][R14] ;  /* 0x010000000e0e7b82 */ /* 0x000e620000000a00 */
        /* <DEDUP_REMOVED lines=10> */
.L_x_182:
[----:B------:R-:W-:Y:S05]  /*b630*/  BSYNC.RECONVERGENT B6 ;  /* 0x0000000000067941 */ /* 0x000fea0003800200 */
.L_x_181:
        /* <DEDUP_REMOVED lines=12> */
[----:B----4-:R-:W3:Y:S01]  /*b700*/  LDTM.x16 R24, tmem[UR5] ;  /* 0x00000005001879ee */ /* 0x010ee20008240000 */
        /* <DEDUP_REMOVED lines=21> */
.L_x_184:
[----:B------:R-:W-:Y:S05]  /*b860*/  BSYNC.RECONVERGENT B6 ;  /* 0x0000000000067941 */ /* 0x000fea0003800200 */
.L_x_183:
        /* <DEDUP_REMOVED lines=34> */
.L_x_186:
[----:B------:R-:W-:Y:S05]  /*ba90*/  BSYNC.RECONVERGENT B6 ;  /* 0x0000000000067941 */ /* 0x000fea0003800200 */
.L_x_185:
        /* <DEDUP_REMOVED lines=34> */
.L_x_188:
[----:B------:R-:W-:Y:S05]  /*bcc0*/  BSYNC.RECONVERGENT B6 ;  /* 0x0000000000067941 */ /* 0x000fea0003800200 */
.L_x_187:
        /* <DEDUP_REMOVED lines=34> */
.L_x_190:
[----:B------:R-:W-:Y:S05]  /*bef0*/  BSYNC.RECONVERGENT B6 ;  /* 0x0000000000067941 */ /* 0x000fea0003800200 */
.L_x_189:
        /* <DEDUP_REMOVED lines=34> */
.L_x_192:
[----:B------:R-:W-:Y:S05]  /*c120*/  BSYNC.RECONVERGENT B6 ;  /* 0x0000000000067941 */ /* 0x000fea0003800200 */
.L_x_191:
[----:B-1----:R-:W-:Y:S01]  /*c130*/  LOP3.LUT R0, R65, 0x170, RZ, 0xfc, !PT ;  /* 0x0000017041007812 */ /* 0x002fe200078efcff */
[----:B------:R-:W-:Y:S05]  /*c140*/  WARPSYNC.ALL ;  /* 0x0000000000007948 */ /* 0x000fea0003800000 */
[----:B------:R-:W-:Y:S02]  /*c150*/  R2UR UR4, R0 ;  /* 0x00000000000472ca */ /* 0x000fe400000e0000 */
[----:B------:R-:W-:Y:S02]  /*c160*/  FSETP.NEU.AND P0, PT, R67, 1, PT ;  /* 0x3f8000004300780b */ /* 0x000fe40003f0d000 */
[----:B------:R-:W-:-:S09]  /*c170*/  R2UR UR5, R68 ;  /* 0x00000000440572ca */ /* 0x000fd200000e0000 */
[----:B--2---:R-:W1:Y:S01]  /*c180*/  LDTM.x16 R4, tmem[UR4] ;  /* 0x00000004000479ee */ /* 0x004e620008240000 */
[----:B------:R-:W-:Y:S01]  /*c190*/  R2UR UR4, R0 ;  /* 0x00000000000472ca */ /* 0x000fe200000e0000 */
[C---:B------:R-:W-:Y:S02]  /*c1a0*/  @P0 FMUL2 R24, R67.reuse.F32, R24.F32x2.HI_LO ;  /* 0x000000184318024a */ /* 0x040fe40000040000 */
[C---:B------:R-:W-:Y:S02]  /*c1b0*/  @P0 FMUL2 R26, R67.reuse.F32, R26.F32x2.HI_LO ;  /* 0x0000001a431a024a */ /* 0x040fe40000040000 */
[C---:B------:R-:W-:Y:S02]  /*c1c0*/  @P0 FMUL2 R28, R67.reuse.F32, R28.F32x2.HI_LO ;  /* 0x0000001c431c024a */ /* 0x040fe40000040000 */
[C---:B------:R-:W-:Y:S02]  /*c1d0*/  @P0 FMUL2 R30, R67.reuse.F32, R30.F32x2.HI_LO ;  /* 0x0000001e431e024a */ /* 0x040fe40000040000 */
[----:B------:R-:W-:-:S02]  /*c1e0*/  @P0 FMUL2 R32, R67.F32, R32.F32x2.HI_LO ;  /* 0x000000204320024a */ /* 0x000fc40000040000 */
[C---:B------:R-:W-:Y:S02]  /*c1f0*/  @P0 FMUL2 R34, R67.reuse.F32, R34.F32x2.HI_LO ;  /* 0x000000224322024a */ /* 0x040fe40000040000 */
[C---:B------:R-:W-:Y:S02]  /*c200*/  @P0 FMUL2 R36, R67.reuse.F32, R36.F32x2.HI_LO ;  /* 0x000000244324024a */ /* 0x040fe40000040000 */
[----:B------:R-:W-:-:S04]  /*c210*/  @P0 FMUL2 R38, R67.F32, R38.F32x2.HI_LO ;  /* 0x000000264326024a */ /* 0x000fc80000040000 */
[----:B------:R3:W-:Y:S01]  /*c220*/  STTM.x16 tmem[UR5], R24 ;  /* 0x00000018000079ed */ /* 0x0007e20008240005 */
[C---:B-1----:R-:W-:Y:S02]  /*c230*/  @P0 FMUL2 R4, R67.reuse.F32, R4.F32x2.HI_LO ;  /* 0x000000044304024a */ /* 0x042fe40000040000 */
[C---:B------:R-:W-:Y:S02]  /*c240*/  @P0 FMUL2 R6, R67.reuse.F32, R6.F32x2.HI_LO ;  /* 0x000000064306024a */ /* 0x040fe40000040000 */
[C---:B------:R-:W-:Y:S02]  /*c250*/  @P0 FMUL2 R8, R67.reuse.F32, R8.F32x2.HI_LO ;  /* 0x000000084308024a */ /* 0x040fe40000040000 */
[C---:B------:R-:W-:Y:S02]  /*c260*/  @P0 FMUL2 R10, R67.reuse.F32, R10.F32x2.HI_LO ;  /* 0x0000000a430a024a */ /* 0x040fe40000040000 */
[C---:B------:R-:W-:Y:S02]  /*c270*/  @P0 FMUL2 R12, R67.reuse.F32, R12.F32x2.HI_LO ;  /* 0x0000000c430c024a */ /* 0x040fe40000040000 */
[----:B------:R-:W-:-:S02]  /*c280*/  @P0 FMUL2 R14, R67.F32, R14.F32x2.HI_LO ;  /* 0x0000000e430e024a */ /* 0x000fc40000040000 */
[C---:B------:R-:W-:Y:S02]  /*c290*/  @P0 FMUL2 R16, R67.reuse.F32, R16.F32x2.HI_LO ;  /* 0x000000104310024a */ /* 0x040fe40000040000 */
[----:B------:R-:W-:-:S04]  /*c2a0*/  @P0 FMUL2 R18, R67.F32, R18.F32x2.HI_LO ;  /* 0x000000124312024a */ /* 0x000fc80000040000 */
[----:B------:R3:W-:Y:S02]  /*c2b0*/  STTM.x16 tmem[UR4], R4 ;  /* 0x00000004000079ed */ /* 0x0007e40008240004 */
.L_x_178:
[----:B------:R-:W-:-:S09]  /*c2c0*/  UISETP.NE.AND UP0, UPT, UR42, URZ, UPT ;  /* 0x000000ff2a00728c */ /* 0x000fd2000bf05270 */
[----:B------:R-:W-:Y:S05]  /*c2d0*/  BRA.U !UP0, `(.L_x_193) ;  /* 0x0000000108047547 */ /* 0x000fea000b800000 */
[----:B------:R-:W-:Y:S05]  /*c2e0*/  BPT.TRAP 0x1 ;  /* 0x000000040000795c */ /* 0x000fea0000300000 */
.L_x_193:
[----:B------:R-:W-:Y:S01]  /*c2f0*/  IADD3 R3, PT, PT, R59, 0x38088, RZ ;  /* 0x000380883b037810 */ /* 0x000fe20007ffe0ff */
[----:B------:R-:W-:Y:S02]  /*c300*/  UISETP.NE.AND UP0, UPT, UR37, URZ, UPT ;  /* 0x000000ff2500728c */ /* 0x000fe4000bf05270 */
[----:B------:R-:W-:Y:S01]  /*c310*/  ULOP3.LUT UR38, UR38, 0x1, URZ, 0x3c, !UPT ;  /* 0x0000000126267892 */ /* 0x000fe2000f8e3cff */
[----:B-1----:R-:W-:-:S04]  /*c320*/  PRMT R0, R60, 0x654, R3 ;  /* 0x000006543c007816 */ /* 0x002fc80000000003 */
[----:B------:R1:W-:Y:S01]  /*c330*/  SYNCS.ARRIVE.TRANS64.RED.A1T0 RZ, [R0+URZ], RZ ;  /* 0x000000ff00ff79a7 */ /* 0x0003e200081004ff */
[----:B------:R-:W1:Y:S01]  /*c340*/  FENCE.VIEW.ASYNC.T ;  /* 0x00000000000073c6 */ /* 0x000e620000000200 */
[----:B------:R-:W-:Y:S05]  /*c350*/  BRA.U UP0, `(.L_x_194) ;  /* 0x0000000100087547 */ /* 0x000fea000b800000 */
[----:B------:R-:W-:Y:S05]  /*c360*/  BPT.TRAP 0x1 ;  /* 0x000000040000795c */ /* 0x000fea0000300000 */
[----:B------:R-:W-:Y:S05]  /*c370*/  BPT.TRAP 0x1 ;  /* 0x000000040000795c */ /* 0x000fea0000300000 */
.L_x_194:
[----:B------:R-:W-:Y:S01]  /*c380*/  IADD3 R3, PT, PT, R59, 0x380a0, RZ ;  /* 0x000380a03b037810 */ /* 0x000fe20007ffe0ff */
[----:B------:R-:W-:-:S03]  /*c390*/  UISETP.NE.AND UP0, UPT, UR42, URZ, UPT ;  /* 0x000000ff2a00728c */ /* 0x000fc6000bf05270 */
[----:B-1----:R-:W-:-:S04]  /*c3a0*/  PRMT R0, R60, 0x654, R3 ;  /* 0x000006543c007816 */ /* 0x002fc80000000003 */
[----:B------:R1:W-:Y:S02]  /*c3b0*/  SYNCS.ARRIVE.TRANS64.RED.A1T0 RZ, [R0+URZ], RZ ;  /* 0x000000ff00ff79a7 */ /* 0x0003e400081004ff */
[----:B------:R-:W-:Y:S05]  /*c3c0*/  BRA.U !UP0, `(.L_x_195) ;  /* 0x0000000108047547 */ /* 0x000fea000b800000 */
[----:B------:R-:W-:Y:S05]  /*c3d0*/  BPT.TRAP 0x1 ;  /* 0x000000040000795c */ /* 0x000fea0000300000 */
.L_x_195:
[----:B-1----:R-:W-:Y:S01]  /*c3e0*/  IMAD.U32 R0, RZ, RZ, UR38 ;  /* 0x00000026ff007e24 */ /* 0x002fe2000f8e00ff */
[----:B------:R-:W-:-:S04]  /*c3f0*/  LOP3.LUT R3, R65, 0x80, RZ, 0xfc, !PT ;  /* 0x0000008041037812 */ /* 0x000fc800078efcff */
[----:B------:R-:W-:-:S04]  /*c400*/  SHF.L.U32 R0, R0, 0x1f, RZ ;  /* 0x0000001f00007819 */ /* 0x000fc800000006ff */
[----:B------:R-:W1:Y:S02]  /*c410*/  SYNCS.PHASECHK.TRANS64.TRYWAIT P0, [R59+URZ+0x38080], R0 ;  /* 0x038080003b0075a7 */ /* 0x000e6400080011ff */
[----:B-1----:R-:W-:Y:S05]  /*c420*/  @!P0 BRA `(.L_x_196) ;  /* 0x0000016400248947 */ /* 0x002fea0003800000 */
.L_x_460:
[----:B------:R-:W-:Y:S01]  /*c430*/  R2UR UR4, R3 ;  /* 0x00000000030472ca */ /* 0x000fe200000e0000 */
[----:B------:R-:W-:Y:S01]  /*c440*/  UISETP.NE.AND UP0, UPT, UR37, URZ, UPT ;  /* 0x000000ff2500728c */ /* 0x000fe2000bf05270 */
[----:B------:R-:W-:Y:S01]  /*c450*/  PLOP3.LUT P0, PT, PT, PT, PT, 0x80, 0x8 ;  /* 0x000000000008781c */ /* 0x000fe20003f0f070 */
[----:B------:R-:W-:-:S10]  /*c460*/  IMAD.MOV.U32 R67, RZ, RZ, 0x3f800000 ;  /* 0x3f800000ff437424 */ /* 0x000fd400078e00ff */
[----:B---3--:R-:W1:Y:S02]  /*c470*/  LDTM.x2 R4, tmem[UR4] ;  /* 0x00000004000479ee */ /* 0x008e6400080c0000 */
[----:B-1----:R-:W-:-:S13]  /*c480*/  FSETP.NEU.AND P2, PT, R4, R5, PT ;  /* 0x000000050400720b */ /* 0x002fda0003f4d000 */
[----:B------:R-:W1:Y:S01]  /*c490*/  @P2 LDC R0, c[0x0][0x704] ;  /* 0x0001c100ff002b82 */ /* 0x000e620000000800 */
        /* <DEDUP_REMOVED lines=10> */
.L_x_197:
[----:B------:R-:W-:Y:S01]  /*c540*/  IMAD.U32 R0, RZ, RZ, UR36 ;  /* 0x00000024ff007e24 */ /* 0x000fe2000f8e00ff */
[----:B------:R-:W-:-:S04]  /*c550*/  FSETP.NEU.AND P1, PT, R67, 1, PT ;  /* 0x3f8000004300780b */ /* 0x000fc80003f2d000 */
[----:B------:R-:W-:-:S04]  /*c560*/  SHF.L.U32 R0, R0, 0x1f, RZ ;  /* 0x0000001f00007819 */ /* 0x000fc800000006ff */
[----:B------:R-:W1:Y:S02]  /*c570*/  SYNCS.PHASECHK.TRANS64.TRYWAIT P0, [R59+URZ+0x38098], R0 ;  /* 0x038098003b0075a7 */ /* 0x000e6400080011ff */
[----:B-1----:R-:W-:Y:S05]  /*c580*/  @!P0 BRA `(.L_x_198) ;  /* 0x0000016000e08947 */ /* 0x002fea0003800000 */
.L_x_461:
        /* <DEDUP_REMOVED lines=27> */
.L_x_201:
[----:B------:R-:W-:Y:S05]  /*c740*/  BSYNC.RECONVERGENT B6 ;  /* 0x0000000000067941 */ /* 0x000fea0003800200 */
.L_x_200:
        /* <DEDUP_REMOVED lines=34> */
.L_x_203:
[----:B------:R-:W-:Y:S05]  /*c970*/  BSYNC.RECONVERGENT B6 ;  /* 0x0000000000067941 */ /* 0x000fea0003800200 */
.L_x_202:
        /* <DEDUP_REMOVED lines=34> */
.L_x_205:
[----:B------:R-:W-:Y:S05]  /*cba0*/  BSYNC.RECONVERGENT B6 ;  /* 0x0000000000067941 */ /* 0x000fea0003800200 */
.L_x_204:
        /* <DEDUP_REMOVED lines=34> */
.L_x_207:
[----:B------:R-:W-:Y:S05]  /*cdd0*/  BSYNC.RECONVERGENT B6 ;  /* 0x0000000000067941 */ /* 0x000fea0003800200 */
.L_x_206:
        /* <DEDUP_REMOVED lines=34> */
.L_x_209:
[----:B------:R-:W-:Y:S05]  /*d000*/  BSYNC.RECONVERGENT B6 ;  /* 0x0000000000067941 */ /* 0x000fea0003800200 */
.L_x_208:
        /* <DEDUP_REMOVED lines=34> */
.L_x_211:
[----:B------:R-:W-:Y:S05]  /*d230*/  BSYNC.RECONVERGENT B6 ;  /* 0x0000000000067941 */ /* 0x000fea0003800200 */
.L_x_210:
        /* <DEDUP_REMOVED lines=34> */
.L_x_213:
[----:B------:R-:W-:Y:S05]  /*d460*/  BSYNC.RECONVERGENT B6 ;  /* 0x0000000000067941 */ /* 0x000fea0003800200 */
.L_x_212:
[----:B------:R-:W-:Y:S01]  /*d470*/  LOP3.LUT R65, R65, 0x1f0, RZ, 0xfc, !PT ;  /* 0x000001f041417812 */ /* 0x000fe200078efcff */
[----:B------:R-:W-:Y:S05]  /*d480*/  WARPSYNC.ALL ;  /* 0x0000000000007948 */ /* 0x000fea0003800000 */
[----:B------:R-:W-:Y:S02]  /*d490*/  R2UR UR4, R65 ;  /* 0x00000000410472ca */ /* 0x000fe400000e0000 */
[----:B------:R-:W-:Y:S02]  /*d4a0*/  FSETP.NEU.AND P0, PT, R67, 1, PT ;  /* 0x3f8000004300780b */ /* 0x000fe40003f0d000 */
[----:B------:R-:W-:-:S09]  /*d4b0*/  R2UR UR5, R66 ;  /* 0x00000000420572ca */ /* 0x000fd200000e0000 */
[----:B--2---:R-:W2:Y:S01]  /*d4c0*/  LDTM.x16 R4, tmem[UR4] ;  /* 0x00000004000479ee */ /* 0x004ea20008240000 */
        /* <DEDUP_REMOVED lines=10> */
[C---:B--2---:R-:W-:Y:S02]  /*d570*/  @P0 FMUL2 R4, R67.reuse.F32, R4.F32x2.HI_LO ;  /* 0x000000044304024a */ /* 0x044fe40000040000 */
        /* <DEDUP_REMOVED lines=8> */
.L_x_199:
[----:B------:R-:W-:-:S09]  /*d600*/  UISETP.NE.AND UP0, UPT, UR43, URZ, UPT ;  /* 0x000000ff2b00728c */ /* 0x000fd2000bf05270 */
[----:B------:R-:W-:Y:S05]  /*d610*/  BRA.U !UP0, `(.L_x_214) ;  /* 0x0000000108047547 */ /* 0x000fea000b800000 */
[----:B------:R-:W-:Y:S05]  /*d620*/  BPT.TRAP 0x1 ;  /* 0x000000040000795c */ /* 0x000fea0000300000 */
.L_x_214:
[----:B-1----:R-:W-:Y:S01]  /*d630*/  PRMT R0, R60, 0x654, R63 ;  /* 0x000006543c007816 */ /* 0x002fe2000000003f */
[----:B------:R-:W-:-:S03]  /*d640*/  UISETP.NE.AND UP0, UPT, UR37, URZ, UPT ;  /* 0x000000ff2500728c */ /* 0x000fc6000bf05270 */
[----:B------:R1:W-:Y:S01]  /*d650*/  SYNCS.ARRIVE.TRANS64.RED.A1T0 RZ, [R0+URZ], RZ ;  /* 0x000000ff00ff79a7 */ /* 0x0003e200081004ff */
[----:B------:R-:W1:Y:S05]  /*d660*/  FENCE.VIEW.ASYNC.T ;  /* 0x00000000000073c6 */ /* 0x000e6a0000000200 */
[----:B------:R-:W-:Y:S05]  /*d670*/  BRA.U UP0, `(.L_x_215) ;  /* 0x0000000100087547 */ /* 0x000fea000b800000 */
[----:B------:R-:W-:Y:S05]  /*d680*/  BPT.TRAP 0x1 ;  /* 0x000000040000795c */ /* 0x000fea0000300000 */
[----:B------:R-:W-:Y:S05]  /*d690*/  BPT.TRAP 0x1 ;  /* 0x000000040000795c */ /* 0x000fea0000300000 */
.L_x_215:
[----:B------:R-:W-:Y:S01]  /*d6a0*/  ISETP.NE.AND P0, PT, R64, RZ, PT ;  /* 0x000000ff4000720c */ /* 0x000fe20003f05270 */
[----:B------:R-:W-:Y:S01]  /*d6b0*/  VIADD R3, R59, 0x380a8 ;  /* 0x000380a83b037836 */ /* 0x000fe20000000000 */
[----:B------:R-:W-:-:S04]  /*d6c0*/  ULOP3.LUT UR36, UR36, 0x1, URZ, 0x3c, !UPT ;  /* 0x0000000124247892 */ /* 0x000fc8000f8e3cff */
[----:B------:R-:W-:-:S04]  /*d6d0*/  PRMT R3, R60, 0x654, R3 ;  /* 0x000006543c037816 */ /* 0x000fc80000000003 */
[----:B-1----:R1:W-:Y:S02]  /*d6e0*/  SYNCS.ARRIVE.TRANS64.RED.A1T0 RZ, [R3+URZ], RZ ;  /* 0x000000ff03ff79a7 */ /* 0x0023e400081004ff */
[----:B-1----:R-:W-:Y:S01]  /*d6f0*/  LOP3.LUT R3, R23, 0x1, RZ, 0x3c, !PT ;  /* 0x0000000117037812 */ /* 0x002fe200078e3cff */
[----:B------:R-:W-:Y:S06]  /*d700*/  @P0 BRA `(.L_x_216) ;  /* 0xffffffd8003c0947 */ /* 0x000fec000383ffff */
.L_x_173:
[----:B------:R-:W-:-:S09]  /*d710*/  UISETP.NE.AND UP0, UPT, UR42, URZ, UPT ;  /* 0x000000ff2a00728c */ /* 0x000fd2000bf05270 */
[----:B------:R-:W-:Y:S05]  /*d720*/  BRA.U !UP0, `(.L_x_217) ;  /* 0x0000000108047547 */ /* 0x000fea000b800000 */
[----:B------:R-:W-:Y:S05]  /*d730*/  BPT.TRAP 0x1 ;  /* 0x000000040000795c */ /* 0x000fea0000300000 */
.L_x_217:
[----:B---3--:R-:W-:Y:S01]  /*d740*/  IADD3 R31, PT, PT, R59, 0x38088, RZ ;  /* 0x000380883b1f7810 */ /* 0x008fe20007ffe0ff */
[----:B------:R-:W-:-:S03]  /*d750*/  UISETP.NE.AND UP0, UPT, UR43, URZ, UPT ;  /* 0x000000ff2b00728c */ /* 0x000fc6000bf05270 */
[----:B------:R-:W-:-:S04]  /*d760*/  PRMT R4, R60, 0x654, R31 ;  /* 0x000006543c047816 */ /* 0x000fc8000000001f */
[----:B------:R3:W-:Y:S02]  /*d770*/  SYNCS.ARRIVE.TRANS64.RED.A1T0 RZ, [R4+URZ], RZ ;  /* 0x000000ff04ff79a7 */ /* 0x0007e400081004ff */
[----:B------:R-:W-:Y:S05]  /*d780*/  BRA.U !UP0, `(.L_x_218) ;  /* 0x0000000108047547 */ /* 0x000fea000b800000 */
[----:B------:R-:W-:Y:S05]  /*d790*/  BPT.TRAP 0x1 ;  /* 0x000000040000795c */ /* 0x000fea0000300000 */
.L_x_218:
[----:B---3--:R-:W-:Y:S01]  /*d7a0*/  SHF.L.U32 R4, R3, 0x1f, RZ ;  /* 0x0000001f03047819 */ /* 0x008fe200000006ff */
[----:B------:R-:W3:Y:S03]  /*d7b0*/  S2R R26, SR_TID.X ;  /* 0x00000000001a7919 */ /* 0x000ee60000002100 */
[----:B------:R-:W5:Y:S01]  /*d7c0*/  SYNCS.PHASECHK.TRANS64.TRYWAIT P0, [R59+URZ+0x38070], R4 ;  /* 0x038070043b0075a7 */ /* 0x000f6200080011ff */
[----:B---3--:R-:W-:-:S05]  /*d7d0*/  IMAD.U32 R28, R26, 0x10000, RZ ;  /* 0x000100001a1c7824 */ /* 0x008fca00078e00ff */
[----:B------:R-:W-:Y:S01]  /*d7e0*/  LOP3.LUT R28, R28, 0x600000, RZ, 0xc0, !PT ;  /* 0x006000001c1c7812 */ /* 0x000fe200078ec0ff */
[----:B-----5:R-:W-:Y:S06]  /*d7f0*/  @!P0 BRA `(.L_x_219) ;  /* 0x0000015000588947 */ /* 0x020fec0003800000 */
.L_x_462:
[----:B------:R-:W-:Y:S05]  /*d800*/  WARPSYNC.ALL ;  /* 0x0000000000007948 */ /* 0x000fea0003800000 */
[----:B------:R-:W-:Y:S01]  /*d810*/  R2UR UR4, R28 ;  /* 0x000000001c0472ca */ /* 0x000fe200000e0000 */
[----:B------:R-:W-:-:S12]  /*d820*/  UISETP.NE.AND UP0, UPT, UR43, URZ, UPT ;  /* 0x000000ff2b00728c */ /* 0x000fd8000bf05270 */
[----:B------:R-:W1:Y:S02]  /*d830*/  LDTM.x2 R24, tmem[UR4] ;  /* 0x00000004001879ee */ /* 0x000e6400080c0000 */
[----:B-1----:R-:W-:Y:S05]  /*d840*/  BRA.U !UP0, `(.L_x_220) ;  /* 0x0000000108047547 */ /* 0x002fea000b800000 */
[----:B------:R-:W-:Y:S05]  /*d850*/  BPT.TRAP 0x1 ;  /* 0x000000040000795c */ /* 0x000fea0000300000 */
.L_x_220:
[----:B------:R1:W-:Y:S01]  /*d860*/  SYNCS.ARRIVE.TRANS64.RED.A1T0 RZ, [R0+URZ], RZ ;  /* 0x000000ff00ff79a7 */ /* 0x0003e200081004ff */
[----:B------:R-:W-:-:S09]  /*d870*/  UISETP.NE.AND UP0, UPT, UR37, URZ, UPT ;  /* 0x000000ff2500728c */ /* 0x000fd2000bf05270 */
[----:B------:R-:W-:Y:S05]  /*d880*/  BRA.U UP0, `(.L_x_221) ;  /* 0x0000000100047547 */ /* 0x000fea000b800000 */
[----:B------:R-:W-:Y:S05]  /*d890*/  BPT.TRAP 0x1 ;  /* 0x000000040000795c */ /* 0x000fea0000300000 */
.L_x_221:
[----:B-1----:R-:W-:-:S04]  /*d8a0*/  MOV R0, UR36 ;  /* 0x0000002400007c02 */ /* 0x002fc80008000f00 */
[----:B------:R-:W-:-:S04]  /*d8b0*/  SHF.L.U32 R0, R0, 0x1f, RZ ;  /* 0x0000001f00007819 */ /* 0x000fc800000006ff */
[----:B------:R-:W1:Y:S02]  /*d8c0*/  SYNCS.PHASECHK.TRANS64.TRYWAIT P0, [R59+URZ+0x38090], R0 ;  /* 0x038090003b0075a7 */ /* 0x000e6400080011ff */
[----:B-1----:R-:W-:Y:S05]  /*d8d0*/  @!P0 BRA `(.L_x_222) ;  /* 0x0000015000348947 */ /* 0x002fea0003800000 */
.L_x_463:
[----:B------:R-:W-:-:S09]  /*d8e0*/  UISETP.NE.AND UP0, UPT, UR37, URZ, UPT ;  /* 0x000000ff2500728c */ /* 0x000fd2000bf05270 */
[----:B------:R-:W-:Y:S05]  /*d8f0*/  BRA.U UP0, `(.L_x_223) ;  /* 0x0000000100047547 */ /* 0x000fea000b800000 */
[----:B------:R-:W-:Y:S05]  /*d900*/  BPT.TRAP 0x1 ;  /* 0x000000040000795c */ /* 0x000fea0000300000 */
.L_x_223:
[----:B------:R-:W-:Y:S01]  /*d910*/  SHF.L.U32 R0, R56, 0x1f, RZ ;  /* 0x0000001f38007819 */ /* 0x000fe200000006ff */
[----:B------:R1:W1:Y:S01]  /*d920*/  MUFU.RCP R3, R24 ;  /* 0x0000001800037308 */ /* 0x0002620000001000 */
[----:B------:R-:W-:Y:S02]  /*d930*/  BSSY B0, `(.L_x_224) ;  /* 0x0000003000007945 */ /* 0x000fe40003800000 */
[----:B------:R-:W5:Y:S02]  /*d940*/  SYNCS.PHASECHK.TRANS64.TRYWAIT P0, [R59+URZ+0x380c0], R0 ;  /* 0x0380c0003b0075a7 */ /* 0x000f6400080011ff */
[----:B-1---5:R-:W-:Y:S05]  /*d950*/  @!P0 BRA `(.L_x_225) ;  /* 0x0000015000288947 */ /* 0x022fea0003800000 */
.L_x_464:
[----:B------:R-:W-:Y:S05]  /*d960*/  BSYNC B0 ;  /* 0x0000000000007941 */ /* 0x000fea0003800000 */
.L_x_224:
[----:B------:R-:W1:Y:S01]  /*d970*/  LDCU UR4, c[0x0][0x708] ;  /* 0x0000e100ff0477ac */ /* 0x000e620008000800 */
[----:B------:R-:W-:Y:S01]  /*d980*/  FFMA R0, -R24, R3, 1 ;  /* 0x3f80000018007423 */ /* 0x000fe20000000103 */
[----:B------:R-:W2:Y:S03]  /*d990*/  LDC R32, c[0x0][0x708] ;  /* 0x0001c200ff207b82 */ /* 0x000ea60000000800 */
[----:B------:R-:W-:Y:S01]  /*d9a0*/  FFMA R0, R3, R0, R3 ;  /* 0x0000000003007223 */ /* 0x000fe20000000003 */
[----:B-1----:R-:W-:-:S03]  /*d9b0*/  MOV R3, UR4 ;  /* 0x0000000400037c02 */ /* 0x002fc60008000f00 */
[----:B------:R-:W-:Y:S01]  /*d9c0*/  FFMA R33, R0, UR4, RZ ;  /* 0x0000000400217c23 */ /* 0x000fe200080000ff */
[----:B------:R-:W1:Y:S03]  /*d9d0*/  FCHK P0, R3, R24 ;  /* 0x0000001803007302 */ /* 0x000e660000000000 */
[----:B---3--:R-:W-:-:S04]  /*d9e0*/  FFMA R4, -R24, R33, UR4 ;  /* 0x0000000418047e23 */ /* 0x008fc80008000121 */
[----:B------:R-:W-:Y:S01]  /*d9f0*/  FFMA R33, R0, R4, R33 ;  /* 0x0000000400217223 */ /* 0x000fe20000000021 */
[----:B-1----:R-:W-:Y:S06]  /*da00*/  @!P0 BRA `(.L_x_226) ;  /* 0x0000000000088947 */ /* 0x002fec0003800000 */
[----:B------:R-:W-:Y:S02]  /*da10*/  MOV R4, 0xda30 ;  /* 0x0000da3000047802 */ /* 0x000fe40000000f00 */
[----:B--2-4-:R-:W-:Y:S05]  /*da20*/  CALL.REL.NOINC `($__internal_3_$__cuda_sm3x_div_rn_noftz_f32_slowpath) ;  /* 0x0000015c00387944 */ /* 0x014fea0003c00000 */
.L_x_226:
[----:B------:R-:W1:Y:S01]  /*da30*/  S2R R20, SR_SWINHI ;  /* 0x0000000000147919 */ /* 0x000e620000002f00 */
[----:B------:R-:W-:Y:S01]  /*da40*/  LOP3.LUT R0, R28, 0x100, RZ, 0xfc, !PT ;  /* 0x000001001c007812 */ /* 0x000fe200078efcff */
[----:B------:R-:W-:Y:S05]  /*da50*/  WARPSYNC.ALL ;  /* 0x0000000000007948 */ /* 0x000fea0003800000 */
[----:B------:R-:W-:Y:S01]  /*da60*/  R2UR UR4, R0 ;  /* 0x00000000000472ca */ /* 0x000fe200000e0000 */
[C---:B------:R-:W-:Y:S01]  /*da70*/  IMAD.SHL.U32 R0, R26.reuse, 0x80, RZ ;  /* 0x000000801a007824 */ /* 0x040fe200078e00ff */
[----:B------:R-:W-:Y:S01]  /*da80*/  SHF.R.U32.HI R29, RZ, 0x15, R28 ;  /* 0x00000015ff1d7819 */ /* 0x000fe2000001161c */
[----:B------:R-:W-:-:S03]  /*da90*/  IMAD.SHL.U32 R27, R26, 0x40, RZ ;  /* 0x000000401a1b7824 */ /* 0x000fc600078e00ff */
[----:B------:R-:W-:-:S04]  /*daa0*/  LOP3.LUT R30, R0, 0xc00, RZ, 0xc0, !PT ;  /* 0x00000c00001e7812 */ /* 0x000fc800078ec0ff */
[----:B------:R-:W-:Y:S02]  /*dab0*/  LOP3.LUT R27, R30, 0x1c0, R27, 0xf8, !PT ;  /* 0x000001c01e1b7812 */ /* 0x000fe400078ef81b */
[----:B------:R-:W-:Y:S01]  /*dac0*/  SHF.R.U32.HI R30, RZ, 0x5, R26 ;  /* 0x00000005ff1e7819 */ /* 0x000fe2000001161a */
[----:B--2---:R-:W2:Y:S01]  /*dad0*/  LDTM.x16 R4, tmem[UR4] ;  /* 0x00000004000479ee */ /* 0x004ea20008240000 */
[----:B------:R-:W-:Y:S02]  /*dae0*/  LOP3.LUT R27, R27, 0x3000, R0, 0xf8, !PT ;  /* 0x000030001b1b7812 */ /* 0x000fe400078ef800 */
[----:B------:R-:W-:Y:S02]  /*daf0*/  LOP3.LUT R30, R30, 0x3, RZ, 0xc0, !PT ;  /* 0x000000031e1e7812 */ /* 0x000fe400078ec0ff */
[----:B------:R-:W-:Y:S02]  /*db00*/  MOV R36, R59 ;  /* 0x0000003b00247202 */ /* 0x000fe40000000f00 */
[----:B-1----:R-:W-:-:S03]  /*db10*/  MOV R37, R20 ;  /* 0x0000001400257202 */ /* 0x002fc60000000f00 */
[----:B------:R-:W-:-:S03]  /*db20*/  IMAD.WIDE.U32 R36, R27, 0x2, R36 ;  /* 0x000000021b247825 */ /* 0x000fc600078e0024 */
[C---:B------:R-:W-:Y:S02]  /*db30*/  IADD3 R0, P1, PT, R36.reuse, 0x28000, RZ ;  /* 0x0002800024007810 */ /* 0x040fe40007f3e0ff */
[----:B------:R-:W-:Y:S01]  /*db40*/  IADD3 R3, P0, PT, R36, 0x28010, RZ ;  /* 0x0002801024037810 */ /* 0x000fe20007f1e0ff */
[C---:B--2---:R-:W-:Y:S02]  /*db50*/  FMUL2 R4, R33.reuse.F32, R4.F32x2.HI_LO ;  /* 0x000000042104724a */ /* 0x044fe40000040000 */
[C---:B------:R-:W-:Y:S02]  /*db60*/  FMUL2 R6, R33.reuse.F32, R6.F32x2.HI_LO ;  /* 0x000000062106724a */ /* 0x040fe40000040000 */
[--C-:B------:R-:W-:Y:S02]  /*db70*/  IMAD.X R39, RZ, RZ, R37.reuse, P1 ;  /* 0x000000ffff277224 */ /* 0x100fe400008e0625 */
[----:B------:R-:W-:Y:S02]  /*db80*/  FMUL2 R12, R33.F32, R12.F32x2.HI_LO ;  /* 0x0000000c210c724a */ /* 0x000fe40000040000 */
[----:B------:R-:W-:-:S02]  /*db90*/  IMAD.X R37, RZ, RZ, R37, P0 ;  /* 0x000000ffff257224 */ /* 0x000fc400000e0625 */
[----:B------:R-:W-:Y:S01]  /*dba0*/  FMUL2 R20, R33.F32, R8.F32x2.HI_LO ;  /* 0x000000082114724a */ /* 0x000fe20000040000 */
[----:B------:R-:W-:Y:S01]  /*dbb0*/  F2FP.F16.F32.PACK_AB R8, R5, R4 ;  /* 0x000000040508723e */ /* 0x000fe200000000ff */
[----:B------:R-:W-:Y:S01]  /*dbc0*/  FMUL2 R34, R33.F32, R10.F32x2.HI_LO ;  /* 0x0000000a2122724a */ /* 0x000fe20000040000 */
[----:B------:R-:W-:Y:S01]  /*dbd0*/  F2FP.F16.F32.PACK_AB R9, R7, R6 ;  /* 0x000000060709723e */ /* 0x000fe200000000ff */
[C---:B------:R-:W-:Y:S01]  /*dbe0*/  FMUL2 R14, R33.reuse.F32, R14.F32x2.HI_LO ;  /* 0x0000000e210e724a */ /* 0x040fe20000040000 */
[----:B------:R-:W-:Y:S01]  /*dbf0*/  SHF.R.U64 R7, R0, 0x3, R39 ;  /* 0x0000000300077819 */ /* 0x000fe20000001227 */
[----:B------:R-:W-:Y:S01]  /*dc00*/  FMUL2 R16, R33.F32, R16.F32x2.HI_LO ;  /* 0x000000102110724a */ /* 0x000fe20000040000 */
[----:B------:R-:W-:Y:S01]  /*dc10*/  F2FP.F16.F32.PACK_AB R4, R13, R12 ;  /* 0x0000000c0d04723e */ /* 0x000fe200000000ff */
[----:B------:R-:W-:Y:S01]  /*dc20*/  FMUL2 R18, R33.F32, R18.F32x2.HI_LO ;  /* 0x000000122112724a */ /* 0x000fe20000040000 */
[----:B------:R-:W-:Y:S02]  /*dc30*/  SHF.R.U64 R12, R3, 0x3, R37 ;  /* 0x00000003030c7819 */ /* 0x000fe40000001225 */
[----:B------:R-:W-:-:S02]  /*dc40*/  F2FP.F16.F32.PACK_AB R10, R21, R20 ;  /* 0x00000014150a723e */ /* 0x000fc400000000ff */
[----:B------:R-:W-:Y:S02]  /*dc50*/  F2FP.F16.F32.PACK_AB R11, R35, R34 ;  /* 0x00000022230b723e */ /* 0x000fe400000000ff */
[----:B------:R-:W-:Y:S02]  /*dc60*/  LOP3.LUT R38, R0, 0x70, R7, 0x78, !PT ;  /* 0x0000007000267812 */ /* 0x000fe400078e7807 */
[----:B------:R-:W-:Y:S02]  /*dc70*/  F2FP.F16.F32.PACK_AB R5, R15, R14 ;  /* 0x0000000e0f05723e */ /* 0x000fe400000000ff */
[----:B------:R-:W-:Y:S01]  /*dc80*/  F2FP.F16.F32.PACK_AB R6, R17, R16 ;  /* 0x000000101106723e */ /* 0x000fe200000000ff */
[----:B------:R1:W-:Y:S01]  /*dc90*/  ST.E.128 desc[UR44][R38.64], R8 ;  /* 0x0000000826007985 */ /* 0x0003e2000c101d2c */
[----:B------:R-:W-:Y:S02]  /*dca0*/  LOP3.LUT R36, R3, 0x70, R12, 0x78, !PT ;  /* 0x0000007003247812 */ /* 0x000fe400078e780c */
[----:B------:R-:W-:-:S02]  /*dcb0*/  F2FP.F16.F32.PACK_AB R7, R19, R18 ;  /* 0x000000121307723e */ /* 0x000fc400000000ff */
[----:B------:R-:W-:-:S03]  /*dcc0*/  ISETP.NE.AND P0, PT, R30, R29, PT ;  /* 0x0000001d1e00720c */ /* 0x000fc60003f05270 */
[----:B------:R1:W-:Y:S10]  /*dcd0*/  ST.E.128 desc[UR44][R36.64], R4 ;  /* 0x0000000424007985 */ /* 0x0003f4000c101d2c */
[----:B------:R-:W-:Y:S05]  /*dce0*/  @!P0 BRA `(.L_x_227) ;  /* 0x0000000000408947 */ /* 0x000fea0003800000 */
[----:B------:R-:W-:Y:S01]  /*dcf0*/  MOV R14, 0x8 ;  /* 0x00000008000e7802 */ /* 0x000fe20000000f00 */
[----:B------:R-:W2:Y:S01]  /*dd00*/  LDCU.64 UR6, c[0x4][0xb0] ;  /* 0x01001600ff0677ac */ /* 0x000ea20008000a00 */
[----:B------:R-:W-:Y:S02]  /*dd10*/  HFMA2 R12, -RZ, RZ, 0, 5.9604644775390625e-08 ;  /* 0x00000001ff0c7431 */ /* 0x000fe400000001ff */
[----:B-1----:R-:W-:Y:S01]  /*dd20*/  IMAD.MOV.U32 R8, RZ, RZ, 0x192 ;  /* 0x00000192ff087424 */ /* 0x002fe200078e00ff */
[----:B------:R-:W1:Y:S01]  /*dd30*/  LDCU.64 UR4, c[0x4][0xb8] ;  /* 0x01001700ff0477ac */ /* 0x000e620008000a00 */
[----:B------:R-:W3:Y:S01]  /*dd40*/  LDC.64 R14, c[0x4][R14] ;  /* 0x010000000e0e7b82 */ /* 0x000ee20000000a00 */
[----:B------:R-:W-:Y:S01]  /*dd50*/  IMAD.MOV.U32 R13, RZ, RZ, RZ ;  /* 0x000000ffff0d7224 */ /* 0x000fe200078e00ff */
[----:B------:R-:W5:Y:S01]  /*dd60*/  LDCU.64 UR8, c[0x4][0x40] ;  /* 0x01000800ff0877ac */ /* 0x000f620008000a00 */
[----:B--2---:R-:W-:Y:S01]  /*dd70*/  IMAD.U32 R4, RZ, RZ, UR6 ;  /* 0x00000006ff047e24 */ /* 0x004fe2000f8e00ff */
[----:B------:R-:W-:Y:S01]  /*dd80*/  MOV R5, UR7 ;  /* 0x0000000700057c02 */ /* 0x000fe20008000f00 */
[----:B-1----:R-:W-:Y:S01]  /*dd90*/  IMAD.U32 R6, RZ, RZ, UR4 ;  /* 0x00000004ff067e24 */ /* 0x002fe2000f8e00ff */
[----:B------:R-:W-:Y:S01]  /*dda0*/  MOV R7, UR5 ;  /* 0x0000000500077c02 */ /* 0x000fe20008000f00 */
[----:B-----5:R-:W-:Y:S01]  /*ddb0*/  IMAD.U32 R10, RZ, RZ, UR8 ;  /* 0x00000008ff0a7e24 */ /* 0x020fe2000f8e00ff */
[----:B------:R-:W-:-:S02]  /*ddc0*/  MOV R11, UR9 ;  /* 0x00000009000b7c02 */ /* 0x000fc40008000f00 */
[----:B------:R-:W-:-:S07]  /*ddd0*/  LEPC R20, `(.L_x_227) ;  /* 0x000000001014794e */ /* 0x000fce0000000000 */
[----:B---34-:R-:W-:Y:S05]  /*dde0*/  CALL.ABS.NOINC R14 ;  /* 0x000000000e007343 */ /* 0x018fea0003c00000 */
.L_x_227:
[----:B------:R-:W-:Y:S01]  /*ddf0*/  LOP3.LUT R0, R28, 0x110, RZ, 0xfc, !PT ;  /* 0x000001101c007812 */ /* 0x000fe200078efcff */
[----:B------:R-:W-:Y:S05]  /*de00*/  WARPSYNC.ALL ;  /* 0x0000000000007948 */ /* 0x000fea0003800000 */
[----:B------:R-:W-:Y:S02]  /*de10*/  R2UR UR4, R0 ;  /* 0x00000000000472ca */ /* 0x000fe400000e0000 */
[----:B------:R-:W2:Y:S11]  /*de20*/  S2R R0, SR_SWINHI ;  /* 0x0000000000007919 */ /* 0x000eb60000002f00 */
[----:B-1----:R-:W1:Y:S01]  /*de30*/  LDTM.x16 R4, tmem[UR4] ;  /* 0x00000004000479ee */ /* 0x002e620008240000 */
[----:B------:R-:W-:-:S02]  /*de40*/  MOV R36, R59 ;  /* 0x0000003b00247202 */ /* 0x000fc40000000f00 */
[----:B--2---:R-:W-:Y:S01]  /*de50*/  MOV R37, R0 ;  /* 0x0000000000257202 */ /* 0x004fe20000000f00 */
[----:B-1----:R-:W-:Y:S02]  /*de60*/  FMUL2 R6, R33.F32, R6.F32x2.HI_LO ;  /* 0x000000062106724a */ /* 0x002fe40000040000 */
[----:B------:R-:W-:-:S04]  /*de70*/  IMAD.WIDE.U32 R36, R27, 0x2, R36 ;  /* 0x000000021b247825 */ /* 0x000fc800078e0024 */
[C---:B------:R-:W-:Y:S02]  /*de80*/  FMUL2 R20, R33.reuse.F32, R8.F32x2.HI_LO ;  /* 0x000000082114724a */ /* 0x040fe40000040000 */
[----:B------:R-:W-:Y:S01]  /*de90*/  FMUL2 R4, R33.F32, R4.F32x2.HI_LO ;  /* 0x000000042104724a */ /* 0x000fe20000040000 */
[----:B------:R-:W-:Y:S01]  /*dea0*/  F2FP.F16.F32.PACK_AB R9, R7, R6 ;  /* 0x000000060709723e */ /* 0x000fe200000000ff */
[C---:B------:R-:W-:Y:S01]  /*deb0*/  FMUL2 R34, R33.reuse.F32, R10.F32x2.HI_LO ;  /* 0x0000000a2122724a */ /* 0x040fe20000040000 */
[C---:B------:R-:W-:Y:S01]  /*dec0*/  IADD3 R0, P1, PT, R36.reuse, 0x28030, RZ ;  /* 0x0002803024007810 */ /* 0x040fe20007f3e0ff */
[C---:B------:R-:W-:Y:S01]  /*ded0*/  FMUL2 R12, R33.reuse.F32, R12.F32x2.HI_LO ;  /* 0x0000000c210c724a */ /* 0x040fe20000040000 */
[----:B------:R-:W-:Y:S01]  /*dee0*/  IADD3 R3, P0, PT, R36, 0x28020, RZ ;  /* 0x0002802024037810 */ /* 0x000fe20007f1e0ff */
[----:B------:R-:W-:Y:S01]  /*def0*/  FMUL2 R14, R33.F32, R14.F32x2.HI_LO ;  /* 0x0000000e210e724a */ /* 0x000fe20000040000 */
[----:B------:R-:W-:Y:S01]  /*df00*/  F2FP.F16.F32.PACK_AB R8, R5, R4 ;  /* 0x000000040508723e */ /* 0x000fe200000000ff */
[----:B------:R-:W-:-:S02]  /*df10*/  IMAD.X R39, RZ, RZ, R37, P1 ;  /* 0x000000ffff277224 */ /* 0x000fc400008e0625 */
[C---:B------:R-:W-:Y:S02]  /*df20*/  FMUL2 R16, R33.reuse.F32, R16.F32x2.HI_LO ;  /* 0x000000102110724a */ /* 0x040fe40000040000 */
[----:B------:R-:W-:Y:S02]  /*df30*/  IMAD.X R37, RZ, RZ, R37, P0 ;  /* 0x000000ffff257224 */ /* 0x000fe400000e0625 */
[----:B------:R-:W-:Y:S01]  /*df40*/  FMUL2 R18, R33.F32, R18.F32x2.HI_LO ;  /* 0x000000122112724a */ /* 0x000fe20000040000 */
[----:B------:R-:W-:Y:S02]  /*df50*/  F2FP.F16.F32.PACK_AB R10, R21, R20 ;  /* 0x00000014150a723e */ /* 0x000fe400000000ff */
[----:B------:R-:W-:Y:S02]  /*df60*/  SHF.R.U64 R7, R0, 0x3, R39 ;  /* 0x0000000300077819 */ /* 0x000fe40000001227 */
[----:B------:R-:W-:Y:S02]  /*df70*/  SHF.R.U64 R6, R3, 0x3, R37 ;  /* 0x0000000303067819 */ /* 0x000fe40000001225 */
[----:B------:R-:W-:-:S02]  /*df80*/  F2FP.F16.F32.PACK_AB R11, R35, R34 ;  /* 0x00000022230b723e */ /* 0x000fc400000000ff */
[----:B------:R-:W-:Y:S02]  /*df90*/  LOP3.LUT R36, R3, 0x70, R6, 0x78, !PT ;  /* 0x0000007003247812 */ /* 0x000fe400078e7806 */
[----:B------:R-:W-:Y:S02]  /*dfa0*/  LOP3.LUT R38, R0, 0x70, R7, 0x78, !PT ;  /* 0x0000007000267812 */ /* 0x000fe400078e7807 */
[----:B------:R-:W-:Y:S01]  /*dfb0*/  F2FP.F16.F32.PACK_AB R4, R13, R12 ;  /* 0x0000000c0d04723e */ /* 0x000fe200000000ff */
[----:B------:R1:W-:Y:S01]  /*dfc0*/  ST.E.128 desc[UR44][R36.64], R8 ;  /* 0x0000000824007985 */ /* 0x0003e2000c101d2c */
[----:B------:R-:W-:Y:S02]  /*dfd0*/  F2FP.F16.F32.PACK_AB R5, R15, R14 ;  /* 0x0000000e0f05723e */ /* 0x000fe400000000ff */
[----:B------:R-:W-:Y:S02]  /*dfe0*/  F2FP.F16.F32.PACK_AB R6, R17, R16 ;  /* 0x000000101106723e */ /* 0x000fe400000000ff */
        /* <DEDUP_REMOVED lines=20> */
.L_x_228:
        /* <DEDUP_REMOVED lines=52> */
.L_x_229:
        /* <DEDUP_REMOVED lines=52> */
.L_x_230:
        /* <DEDUP_REMOVED lines=52> */
.L_x_231:
        /* <DEDUP_REMOVED lines=52> */
.L_x_232:
        /* <DEDUP_REMOVED lines=52> */
.L_x_233:
[----:B------:R-:W-:Y:S01]  /*f170*/  LOP3.LUT R0, R28, 0x170, RZ, 0xfc, !PT ;  /* 0x000001701c007812 */ /* 0x000fe200078efcff */
[----:B------:R-:W-:Y:S05]  /*f180*/  WARPSYNC.ALL ;  /* 0x0000000000007948 */ /* 0x000fea0003800000 */
[----:B------:R-:W-:Y:S02]  /*f190*/  R2UR UR4, R0 ;  /* 0x00000000000472ca */ /* 0x000fe400000e0000 */
[----:B------:R-:W2:Y:S11]  /*f1a0*/  S2R R0, SR_SWINHI ;  /* 0x0000000000007919 */ /* 0x000eb60000002f00 */
[----:B-1----:R-:W1:Y:S01]  /*f1b0*/  LDTM.x16 R4, tmem[UR4] ;  /* 0x00000004000479ee */ /* 0x002e620008240000 */
[----:B------:R-:W3:Y:S02]  /*f1c0*/  LDCU.64 UR4, c[0x0][0x880] ;  /* 0x00011000ff0477ac */ /* 0x000ee40008000a00 */
[----:B---3--:R-:W-:Y:S01]  /*f1d0*/  UISETP.NE.U32.AND UP0, UPT, UR4, URZ, UPT ;  /* 0x000000ff0400728c */ /* 0x008fe2000bf05070 */
[----:B------:R-:W-:-:S02]  /*f1e0*/  MOV R36, R59 ;  /* 0x0000003b00247202 */ /* 0x000fc40000000f00 */
[----:B--2---:R-:W-:Y:S01]  /*f1f0*/  MOV R37, R0 ;  /* 0x0000000000257202 */ /* 0x004fe20000000f00 */
[----:B------:R-:W-:Y:S01]  /*f200*/  UISETP.NE.AND.EX UP0, UPT, UR5, URZ, UPT, UP0 ;  /* 0x000000ff0500728c */ /* 0x000fe2000bf05300 */
        /* <DEDUP_REMOVED lines=25> */
[----:B------:R-:W-:-:S05]  /*f3a0*/  F2FP.F16.F32.PACK_AB R7, R19, R18 ;  /* 0x000000121307723e */ /* 0x000fca00000000ff */
[----:B------:R1:W-:Y:S01]  /*f3b0*/  ST.E.128 desc[UR44][R38.64], R4 ;  /* 0x0000000426007985 */ /* 0x0003e2000c101d2c */
[----:B------:R-:W-:Y:S01]  /*f3c0*/  @!PT LDS RZ, [RZ] ;  /* 0x00000000fffff984 */ /* 0x000fe20000000800 */
[----:B------:R-:W-:Y:S01]  /*f3d0*/  @!PT LDS RZ, [RZ] ;  /* 0x00000000fffff984 */ /* 0x000fe20000000800 */
[----:B------:R-:W-:Y:S01]  /*f3e0*/  @!PT LDS RZ, [RZ] ;  /* 0x00000000fffff984 */ /* 0x000fe20000000800 */
[----:B------:R-:W-:Y:S01]  /*f3f0*/  @!PT LDS RZ, [RZ] ;  /* 0x00000000fffff984 */ /* 0x000fe20000000800 */
[----:B------:R2:W-:Y:S06]  /*f400*/  MEMBAR.ALL.CTA ;  /* 0x0000000000007992 */ /* 0x0005ec0000008000 */
[----:B--2---:R-:W2:Y:S01]  /*f410*/  FENCE.VIEW.ASYNC.S ;  /* 0x00000000000073c6 */ /* 0x004ea20000000000 */
[----:B------:R-:W-:Y:S05]  /*f420*/  BRA.U !UP0, `(.L_x_234) ;  /* 0x0000000508387547 */ /* 0x000fea000b800000 */
[----:B------:R-:W-:Y:S01]  /*f430*/  FSETP.GEU.AND P0, PT, R24, 1.175494350822287508e-38, PT ;  /* 0x008000001800780b */ /* 0x000fe20003f0e000 */
[----:B-1----:R-:W1:Y:S01]  /*f440*/  LDC R4, c[0x0][0x904] ;  /* 0x00024100ff047b82 */ /* 0x002e620000000800 */
[----:B------:R-:W-:Y:S01]  /*f450*/  MOV R3, 0x3e055027 ;  /* 0x3e05502700037802 */ /* 0x000fe20000000f00 */
[----:B------:R-:W3:Y:S01]  /*f460*/  LDCU.64 UR4, c[0x0][0x908] ;  /* 0x00012100ff0477ac */ /* 0x000ee20008000a00 */
[----:B------:R-:W-:Y:S01]  /*f470*/  FSEL R8, RZ, -23, P0 ;  /* 0xc1b80000ff087808 */ /* 0x000fe20000000000 */
[----:B------:R-:W-:Y:S01]  /*f480*/  BSSY.RECONVERGENT B0, `(.L_x_234) ;  /* 0x0000048000007945 */ /* 0x000fe20003800200 */
[----:B------:R-:W-:-:S07]  /*f490*/  LOP3.LUT R7, R26, 0x7f, RZ, 0xc0, !PT ;  /* 0x0000007f1a077812 */ /* 0x000fce00078ec0ff */
[----:B------:R-:W-:-:S05]  /*f4a0*/  @!P0 FMUL R24, R24, 8388608 ;  /* 0x4b00000018188820 */ /* 0x000fca0000400000 */
[C---:B------:R-:W-:Y:S02]  /*f4b0*/  IADD3 R5, PT, PT, R24.reuse, -0x3f2aaaab, RZ ;  /* 0xc0d5555518057810 */ /* 0x040fe40007ffe0ff */
[----:B------:R-:W-:Y:S01]  /*f4c0*/  ISETP.GT.U32.AND P1, PT, R24, 0x7f7fffff, PT ;  /* 0x7f7fffff1800780c */ /* 0x000fe20003f24070 */
[----:B---3--:R-:W-:Y:S01]  /*f4d0*/  IMAD.HI.U32 R0, R57, UR4, RZ ;  /* 0x0000000439007c27 */ /* 0x008fe2000f8e00ff */
[----:B------:R-:W-:Y:S01]  /*f4e0*/  LOP3.LUT R5, R5, 0xff800000, RZ, 0xc0, !PT ;  /* 0xff80000005057812 */ /* 0x000fe200078ec0ff */
[----:B------:R-:W3:Y:S01]  /*f4f0*/  LDCU UR4, c[0x0][0x380] ;  /* 0x00007000ff0477ac */ /* 0x000ee20008000800 */
[----:B-1----:R-:W-:Y:S02]  /*f500*/  ISETP.NE.AND P0, PT, R4, 0x1, PT ;  /* 0x000000010400780c */ /* 0x002fe40003f05270 */
[-C--:B------:R-:W-:Y:S02]  /*f510*/  IADD3 R6, PT, PT, R24, -R5.reuse, RZ ;  /* 0x8000000518067210 */ /* 0x080fe40007ffe0ff */
[----:B------:R-:W-:Y:S01]  /*f520*/  SHF.R.U32.HI R0, RZ, UR5, R0 ;  /* 0x00000005ff007c19 */ /* 0x000fe20008011600 */
[----:B------:R-:W1:Y:S01]  /*f530*/  LDCU UR5, c[0x0][0x700] ;  /* 0x0000e000ff0577ac */ /* 0x000e620008000800 */
[----:B------:R-:W-:Y:S01]  /*f540*/  I2FP.F32.S32 R5, R5 ;  /* 0x0000000500057245 */ /* 0x000fe20000201400 */
[----:B------:R-:W-:Y:S01]  /*f550*/  FADD R6, R6, -1 ;  /* 0xbf80000006067421 */ /* 0x000fe20000000000 */
[----:B------:R-:W-:-:S03]  /*f560*/  SEL R0, R57, R0, !P0 ;  /* 0x0000000039007207 */ /* 0x000fc60004000000 */
[----:B------:R-:W-:Y:S01]  /*f570*/  FFMA R3, R6, -R3, 0.14084610342979431152 ;  /* 0x3e1039f606037423 */ /* 0x000fe20000000803 */
[----:B------:R-:W-:Y:S01]  /*f580*/  IADD3 R0, PT, PT, -R0, RZ, RZ ;  /* 0x000000ff00007210 */ /* 0x000fe20007ffe1ff */
[----:B------:R-:W-:Y:S02]  /*f590*/  FFMA R5, R5, 1.1920928955078125e-07, R8 ;  /* 0x3400000005057823 */ /* 0x000fe40000000008 */
[----:B------:R-:W-:Y:S02]  /*f5a0*/  FFMA R3, R6, R3, -0.12148627638816833496 ;  /* 0xbdf8cdcc06037423 */ /* 0x000fe40000000003 */
[----:B------:R-:W-:Y:S02]  /*f5b0*/  IMAD R0, R4, R0, R57 ;  /* 0x0000000004007224 */ /* 0x000fe400078e0239 */
[----:B------:R-:W-:-:S04]  /*f5c0*/  FFMA R3, R6, R3, 0.13980610668659210205 ;  /* 0x3e0f295506037423 */ /* 0x000fc80000000003 */
[----:B------:R-:W-:-:S04]  /*f5d0*/  FFMA R3, R6, R3, -0.16684235632419586182 ;  /* 0xbe2ad8b906037423 */ /* 0x000fc80000000003 */
[----:B------:R-:W-:-:S04]  /*f5e0*/  FFMA R3, R6, R3, 0.20012299716472625732 ;  /* 0x3e4ced0b06037423 */ /* 0x000fc80000000003 */
[----:B------:R-:W-:-:S04]  /*f5f0*/  FFMA R3, R6, R3, -0.24999669194221496582 ;  /* 0xbe7fff2206037423 */ /* 0x000fc80000000003 */
[----:B------:R-:W-:-:S04]  /*f600*/  FFMA R3, R6, R3, 0.33333182334899902344 ;  /* 0x3eaaaa7806037423 */ /* 0x000fc80000000003 */
[----:B------:R-:W-:-:S04]  /*f610*/  FFMA R3, R6, R3, -0.5 ;  /* 0xbf00000006037423 */ /* 0x000fc80000000003 */
[----:B------:R-:W-:-:S04]  /*f620*/  FMUL R3, R6, R3 ;  /* 0x0000000306037220 */ /* 0x000fc80000400000 */
[----:B------:R-:W-:Y:S01]  /*f630*/  FFMA R6, R6, R3, R6 ;  /* 0x0000000306067223 */ /* 0x000fe20000000006 */
[----:B------:R-:W-:-:S03]  /*f640*/  MOV R3, 0x7f800000 ;  /* 0x7f80000000037802 */ /* 0x000fc60000000f00 */
[----:B------:R-:W-:Y:S02]  /*f650*/  FFMA R5, R5, 0.69314718246459960938, R6 ;  /* 0x3f31721805057823 */ /* 0x000fe40000000006 */
[----:B------:R-:W-:Y:S01]  /*f660*/  @P1 FFMA R5, R24, R3, +INF ;  /* 0x7f80000018051423 */ /* 0x000fe20000000003 */
[----:B------:R-:W-:Y:S02]  /*f670*/  LEA R3, R0, R7, 0x8 ;  /* 0x0000000700037211 */ /* 0x000fe400078e40ff */
[----:B------:R-:W-:Y:S02]  /*f680*/  FSETP.NEU.AND P1, PT, R24, RZ, PT ;  /* 0x000000ff1800720b */ /* 0x000fe40003f2d000 */
[----:B---3--:R-:W-:Y:S02]  /*f690*/  ISETP.GE.AND P0, PT, R3, UR4, PT ;  /* 0x0000000403007c0c */ /* 0x008fe4000bf06270 */
[----:B------:R-:W-:-:S05]  /*f6a0*/  FSEL R0, R5, -INF , P1 ;  /* 0xff80000005007808 */ /* 0x000fca0000800000 */
[----:B-1----:R-:W-:-:S06]  /*f6b0*/  FFMA R25, R25, UR5, R0 ;  /* 0x0000000519197c23 */ /* 0x002fcc0008000000 */
[----:B------:R-:W-:Y:S05]  /*f6c0*/  @P0 BRA `(.L_x_235) ;  /* 0x00000000008c0947 */ /* 0x000fea0003800000 */
[----:B------:R-:W1:Y:S01]  /*f6d0*/  LDC R7, c[0x0][0x38c] ;  /* 0x0000e300ff077b82 */ /* 0x000e620000000800 */
[----:B------:R-:W3:Y:S01]  /*f6e0*/  LDCU UR6, c[0x0][0x890] ;  /* 0x00011200ff0677ac */ /* 0x000ee20008000800 */
[----:B------:R-:W5:Y:S01]  /*f6f0*/  LDCU.64 UR4, c[0x0][0x888] ;  /* 0x00011100ff0477ac */ /* 0x000f620008000a00 */
[----:B---3--:R-:W-:Y:S01]  /*f700*/  IMAD R3, R22, UR6, R3 ;  /* 0x0000000616037c24 */ /* 0x008fe2000f8e0203 */
[----:B-1----:R-:W-:-:S04]  /*f710*/  IABS R5, R7 ;  /* 0x0000000700057213 */ /* 0x002fc80000000000 */
[----:B------:R-:W1:Y:S08]  /*f720*/  I2F.RP R10, R5 ;  /* 0x00000005000a7306 */ /* 0x000e700000209400 */
[----:B-1----:R-:W1:Y:S02]  /*f730*/  MUFU.RCP R8, R10 ;  /* 0x0000000a00087308 */ /* 0x002e640000001000 */
[----:B-1----:R-:W-:-:S06]  /*f740*/  IADD3 R8, PT, PT, R8, 0xffffffe, RZ ;  /* 0x0ffffffe08087810 */ /* 0x002fcc0007ffe0ff */
[----:B------:R1:W3:Y:S02]  /*f750*/  F2I.FTZ.U32.TRUNC.NTZ R9, R8 ;  /* 0x0000000800097305 */ /* 0x0002e4000021f000 */
[----:B-1----:R-:W-:Y:S02]  /*f760*/  HFMA2 R8, -RZ, RZ, 0, 0 ;  /* 0x00000000ff087431 */ /* 0x002fe400000001ff */
[----:B---3--:R-:W-:-:S04]  /*f770*/  IMAD.MOV R0, RZ, RZ, -R9 ;  /* 0x000000ffff007224 */ /* 0x008fc800078e0a09 */
[----:B------:R-:W-:Y:S01]  /*f780*/  IMAD R4, R0, R5, RZ ;  /* 0x0000000500047224 */ /* 0x000fe200078e02ff */
[----:B------:R-:W-:-:S03]  /*f790*/  IABS R0, R2 ;  /* 0x0000000200007213 */ /* 0x000fc60000000000 */
[----:B------:R-:W-:-:S04]  /*f7a0*/  IMAD.HI.U32 R9, R9, R4, R8 ;  /* 0x0000000409097227 */ /* 0x000fc800078e0008 */
[----:B------:R-:W-:-:S04]  /*f7b0*/  IMAD.MOV.U32 R6, RZ, RZ, R0 ;  /* 0x000000ffff067224 */ /* 0x000fc800078e0000 */
[----:B------:R-:W-:Y:S02]  /*f7c0*/  IMAD.HI.U32 R4, R9, R6, RZ ;  /* 0x0000000609047227 */ /* 0x000fe400078e00ff */
[----:B------:R-:W1:Y:S03]  /*f7d0*/  LDC.64 R8, c[0x0][0x880] ;  /* 0x00022000ff087b82 */ /* 0x000e660000000a00 */
[----:B------:R-:W-:-:S05]  /*f7e0*/  IADD3 R0, PT, PT, -R4, RZ, RZ ;  /* 0x000000ff04007210 */ /* 0x000fca0007ffe1ff */
[----:B------:R-:W-:-:S05]  /*f7f0*/  IMAD R0, R5, R0, R6 ;  /* 0x0000000005007224 */ /* 0x000fca00078e0206 */
[----:B------:R-:W-:-:S13]  /*f800*/  ISETP.GT.U32.AND P0, PT, R5, R0, PT ;  /* 0x000000000500720c */ /* 0x000fda0003f04070 */
[----:B------:R-:W-:Y:S01]  /*f810*/  @!P0 IMAD.IADD R0, R0, 0x1, -R5 ;  /* 0x0000000100008824 */ /* 0x000fe200078e0a05 */
[----:B------:R-:W-:Y:S02]  /*f820*/  @!P0 IADD3 R4, PT, PT, R4, 0x1, RZ ;  /* 0x0000000104048810 */ /* 0x000fe40007ffe0ff */
[----:B------:R-:W-:Y:S02]  /*f830*/  ISETP.NE.AND P0, PT, R7, RZ, PT ;  /* 0x000000ff0700720c */ /* 0x000fe40003f05270 */
[----:B------:R-:W-:Y:S02]  /*f840*/  ISETP.GE.U32.AND P2, PT, R0, R5, PT ;  /* 0x000000050000720c */ /* 0x000fe40003f46070 */
[----:B------:R-:W-:-:S04]  /*f850*/  LOP3.LUT R0, R2, R7, RZ, 0x3c, !PT ;  /* 0x0000000702007212 */ /* 0x000fc800078e3cff */
[----:B------:R-:W-:-:S07]  /*f860*/  ISETP.GE.AND P1, PT, R0, RZ, PT ;  /* 0x000000ff0000720c */ /* 0x000fce0003f26270 */
[----:B------:R-:W-:-:S06]  /*f870*/  @P2 VIADD R4, R4, 0x1 ;  /* 0x0000000104042836 */ /* 0x000fcc0000000000 */
[----:B------:R-:W-:Y:S02]  /*f880*/  @!P1 IADD3 R4, PT, PT, -R4, RZ, RZ ;  /* 0x000000ff04049210 */ /* 0x000fe40007ffe1ff */
[----:B------:R-:W-:-:S04]  /*f890*/  @!P0 LOP3.LUT R4, RZ, R7, RZ, 0x33, !PT ;  /* 0x00000007ff048212 */ /* 0x000fc800078e33ff */
[C---:B------:R-:W-:Y:S01]  /*f8a0*/  IADD3 R0, PT, PT, -R4.reuse, RZ, RZ ;  /* 0x000000ff04007210 */ /* 0x040fe20007ffe1ff */
[----:B-----5:R-:W-:-:S04]  /*f8b0*/  IMAD R3, R4, UR5, R3 ;  /* 0x0000000504037c24 */ /* 0x020fc8000f8e0203 */
[----:B------:R-:W-:-:S04]  /*f8c0*/  IMAD R0, R7, R0, R2 ;  /* 0x0000000007007224 */ /* 0x000fc800078e0202 */
[----:B------:R-:W-:-:S04]  /*f8d0*/  IMAD R3, R0, UR4, R3 ;  /* 0x0000000400037c24 */ /* 0x000fc8000f8e0203 */
[----:B-1----:R-:W-:-:S05]  /*f8e0*/  IMAD.WIDE R8, R3, 0x4, R8 ;  /* 0x0000000403087825 */ /* 0x002fca00078e0208 */
[----:B------:R1:W-:Y:S02]  /*f8f0*/  STG.E desc[UR44][R8.64], R25 ;  /* 0x0000001908007986 */ /* 0x0003e4000c10192c */
.L_x_235:
[----:B------:R-:W-:Y:S05]  /*f900*/  BSYNC.RECONVERGENT B0 ;  /* 0x0000000000007941 */ /* 0x000fea0003800200 */
.L_x_234:
[----:B------:R-:W-:Y:S01]  /*f910*/  UISETP.NE.AND UP0, UPT, UR37, URZ, UPT ;  /* 0x000000ff2500728c */ /* 0x000fe2000bf05270 */
[----:B------:R-:W-:-:S08]  /*f920*/  NOP ;  /* 0x0000000000007918 */ /* 0x000fd00000000000 */
[----:B------:R-:W-:Y:S05]  /*f930*/  BRA.U UP0, `(.L_x_236) ;  /* 0x0000000100087547 */ /* 0x000fea000b800000 */
[----:B------:R-:W-:Y:S05]  /*f940*/  BPT.TRAP 0x1 ;  /* 0x000000040000795c */ /* 0x000fea0000300000 */
[----:B------:R-:W-:Y:S05]  /*f950*/  BPT.TRAP 0x1 ;  /* 0x000000040000795c */ /* 0x000fea0000300000 */
.L_x_236:
[----:B------:R-:W-:Y:S01]  /*f960*/  IADD3 R3, PT, PT, R59, 0x380a0, RZ ;  /* 0x000380a03b037810 */ /* 0x000fe20007ffe0ff */
[----:B------:R-:W-:-:S03]  /*f970*/  UISETP.NE.AND UP0, UPT, UR37, URZ, UPT ;  /* 0x000000ff2500728c */ /* 0x000fc6000bf05270 */
[----:B------:R-:W-:-:S04]  /*f980*/  PRMT R0, R60, 0x654, R3 ;  /* 0x000006543c007816 */ /* 0x000fc80000000003 */
[----:B--2---:R2:W-:Y:S02]  /*f990*/  SYNCS.ARRIVE.TRANS64.RED.A1T0 RZ, [R0+URZ], RZ ;  /* 0x000000ff00ff79a7 */ /* 0x0045e400081004ff */
[----:B------:R-:W-:Y:S05]  /*f9a0*/  BRA.U UP0, `(.L_x_237) ;  /* 0x0000000100047547 */ /* 0x000fea000b800000 */
[----:B------:R-:W-:Y:S05]  /*f9b0*/  BPT.TRAP 0x1 ;  /* 0x000000040000795c */ /* 0x000fea0000300000 */
.L_x_237:
[----:B------:R3:W-:Y:S01]  /*f9c0*/  SYNCS.ARRIVE.TRANS64.A1T0 RZ, [R59+URZ+0x380b0], RZ ;  /* 0x0380b0ff3bff79a7 */ /* 0x0007e200081000ff */
[----:B------:R-:W-:-:S09]  /*f9d0*/  UISETP.NE.AND UP0, UPT, UR42, URZ, UPT ;  /* 0x000000ff2a00728c */ /* 0x000fd2000bf05270 */
[----:B------:R-:W-:Y:S05]  /*f9e0*/  BRA.U !UP0, `(.L_x_238) ;  /* 0x0000000108047547 */ /* 0x000fea000b800000 */
[----:B------:R-:W-:Y:S05]  /*f9f0*/  BPT.TRAP 0x1 ;  /* 0x000000040000795c */ /* 0x000fea0000300000 */
.L_x_238:
[----:B------:R-:W-:Y:S01]  /*fa00*/  ULOP3.LUT UR4, UR38, 0x1, URZ, 0x3c, !UPT ;  /* 0x0000000126047892 */ /* 0x000fe2000f8e3cff */
[----:B--2---:R-:W-:-:S05]  /*fa10*/  LOP3.LUT R0, R28, 0x80, RZ, 0xfc, !PT ;  /* 0x000000801c007812 */ /* 0x004fca00078efcff */
[----:B-1----:R-:W-:-:S05]  /*fa20*/  IMAD.U32 R4, RZ, RZ, UR4 ;  /* 0x00000004ff047e24 */ /* 0x002fca000f8e00ff */
[----:B------:R-:W-:-:S04]  /*fa30*/  SHF.L.U32 R4, R4, 0x1f, RZ ;  /* 0x0000001f04047819 */ /* 0x000fc800000006ff */
[----:B------:R-:W1:Y:S02]  /*fa40*/  SYNCS.PHASECHK.TRANS64.TRYWAIT P0, [R59+URZ+0x38080], R4 ;  /* 0x038080043b0075a7 */ /* 0x000e6400080011ff */
[----:B-1----:R-:W-:Y:S05]  /*fa50*/  @!P0 BRA `(.L_x_239) ;  /* 0x0000012c00fc8947 */ /* 0x002fea0003800000 */
.L_x_465:
[----:B------:R-:W-:Y:S01]  /*fa60*/  R2UR UR4, R0 ;  /* 0x00000000000472ca */ /* 0x000fe200000e0000 */
[----:B------:R-:W-:-:S12]  /*fa70*/  UISETP.NE.AND UP0, UPT, UR42, URZ, UPT ;  /* 0x000000ff2a00728c */ /* 0x000fd8000bf05270 */
[----:B------:R-:W2:Y:S02]  /*fa80*/  LDTM.x2 R24, tmem[UR4] ;  /* 0x00000004001879ee */ /* 0x000ea400080c0000 */
[----:B--2---:R-:W-:Y:S05]  /*fa90*/  BRA.U !UP0, `(.L_x_240) ;  /* 0x0000000108047547 */ /* 0x004fea000b800000 */
[----:B------:R-:W-:Y:S05]  /*faa0*/  BPT.TRAP 0x1 ;  /* 0x000000040000795c */ /* 0x000fea0000300000 */
.L_x_240:
[----:B------:R-:W-:Y:S01]  /*fab0*/  PRMT R31, R60, 0x654, R31 ;  /* 0x000006543c1f7816 */ /* 0x000fe2000000001f */
[----:B------:R-:W-:-:S03]  /*fac0*/  UISETP.NE.AND UP0, UPT, UR37, URZ, UPT ;  /* 0x000000ff2500728c */ /* 0x000fc6000bf05270 */
[----:B------:R2:W-:Y:S06]  /*fad0*/  SYNCS.ARRIVE.TRANS64.RED.A1T0 RZ, [R31+URZ], RZ ;  /* 0x000000ff1fff79a7 */ /* 0x0005ec00081004ff */
[----:B------:R-:W-:Y:S05]  /*fae0*/  BRA.U UP0, `(.L_x_241) ;  /* 0x0000000100047547 */ /* 0x000fea000b800000 */
[----:B------:R-:W-:Y:S05]  /*faf0*/  BPT.TRAP 0x1 ;  /* 0x000000040000795c */ /* 0x000fea0000300000 */
.L_x_241:
[----:B------:R-:W-:-:S04]  /*fb00*/  MOV R0, UR36 ;  /* 0x0000002400007c02 */ /* 0x000fc80008000f00 */
[----:B------:R-:W-:-:S04]  /*fb10*/  SHF.L.U32 R0, R0, 0x1f, RZ ;  /* 0x0000001f00007819 */ /* 0x000fc800000006ff */
[----:B------:R-:W5:Y:S02]  /*fb20*/  SYNCS.PHASECHK.TRANS64.TRYWAIT P0, [R59+URZ+0x38098], R0 ;  /* 0x038098003b0075a7 */ /* 0x000f6400080011ff */
[----:B-----5:R-:W-:Y:S05]  /*fb30*/  @!P0 BRA `(.L_x_242) ;  /* 0x0000012c00d88947 */ /* 0x020fea0003800000 */
.L_x_466:
[----:B------:R-:W-:-:S09]  /*fb40*/  UISETP.NE.AND UP0, UPT, UR37, URZ, UPT ;  /* 0x000000ff2500728c */ /* 0x000fd2000bf05270 */
[----:B------:R-:W-:Y:S05]  /*fb50*/  BRA.U UP0, `(.L_x_243) ;  /* 0x0000000100047547 */ /* 0x000fea000b800000 */
[----:B------:R-:W-:Y:S05]  /*fb60*/  BPT.TRAP 0x1 ;  /* 0x000000040000795c */ /* 0x000fea0000300000 */
.L_x_243:
[----:B------:R-:W-:Y:S01]  /*fb70*/  SHF.L.U32 R0, R56, 0x1f, RZ ;  /* 0x0000001f38007819 */ /* 0x000fe200000006ff */
[----:B------:R1:W1:Y:S01]  /*fb80*/  MUFU.RCP R3, R24 ;  /* 0x0000001800037308 */ /* 0x0002620000001000 */
[----:B------:R-:W-:Y:S02]  /*fb90*/  BSSY B0, `(.L_x_244) ;  /* 0x0000003000007945 */ /* 0x000fe40003800000 */
[----:B------:R-:W5:Y:S02]  /*fba0*/  SYNCS.PHASECHK.TRANS64.TRYWAIT P0, [R59+URZ+0x380c8], R0 ;  /* 0x0380c8003b0075a7 */ /* 0x000f6400080011ff */
[----:B-1---5:R-:W-:Y:S05]  /*fbb0*/  @!P0 BRA `(.L_x_245) ;  /* 0x0000012c00cc8947 */ /* 0x022fea0003800000 */
.L_x_467:
[----:B------:R-:W-:Y:S05]  /*fbc0*/  BSYNC B0 ;  /* 0x0000000000007941 */ /* 0x000fea0003800000 */
.L_x_244:
[----:B------:R-:W1:Y:S01]  /*fbd0*/  LDCU UR4, c[0x0][0x708] ;  /* 0x0000e100ff0477ac */ /* 0x000e620008000800 */
[----:B------:R-:W-:-:S04]  /*fbe0*/  FFMA R0, -R24, R3, 1 ;  /* 0x3f80000018007423 */ /* 0x000fc80000000103 */
[----:B------:R-:W-:Y:S01]  /*fbf0*/  FFMA R0, R3, R0, R3 ;  /* 0x0000000003007223 */ /* 0x000fe20000000003 */
[----:B-1----:R-:W-:-:S03]  /*fc00*/  MOV R3, UR4 ;  /* 0x0000000400037c02 */ /* 0x002fc60008000f00 */
[----:B--2---:R-:W-:Y:S01]  /*fc10*/  FFMA R31, R0, UR4, RZ ;  /* 0x00000004001f7c23 */ /* 0x004fe200080000ff */
[----:B------:R-:W1:Y:S03]  /*fc20*/  FCHK P0, R3, R24 ;  /* 0x0000001803007302 */ /* 0x000e660000000000 */
[----:B------:R-:W-:-:S04]  /*fc30*/  FFMA R4, -R24, R31, UR4 ;  /* 0x0000000418047e23 */ /* 0x000fc8000800011f */
[----:B------:R-:W-:Y:S01]  /*fc40*/  FFMA R31, R0, R4, R31 ;  /* 0x00000004001f7223 */ /* 0x000fe2000000001f */
[----:B-1----:R-:W-:Y:S06]  /*fc50*/  @!P0 BRA `(.L_x_246) ;  /* 0x00000000000c8947 */ /* 0x002fec0003800000 */
[----:B------:R-:W-:Y:S02]  /*fc60*/  MOV R4, 0xfc80 ;  /* 0x0000fc8000047802 */ /* 0x000fe40000000f00 */
[----:B---34-:R-:W-:Y:S05]  /*fc70*/  CALL.REL.NOINC `($__internal_3_$__cuda_sm3x_div_rn_noftz_f32_slowpath) ;  /* 0x0000013800a47944 */ /* 0x018fea0003c00000 */
[----:B------:R-:W-:-:S07]  /*fc80*/  MOV R31, R33 ;  /* 0x00000021001f7202 */ /* 0x000fce0000000f00 */
.L_x_246:
[----:B------:R-:W-:Y:S01]  /*fc90*/  LOP3.LUT R0, R28, 0x180, RZ, 0xfc, !PT ;  /* 0x000001801c007812 */ /* 0x000fe200078efcff */
[----:B------:R-:W-:Y:S05]  /*fca0*/  WARPSYNC.ALL ;  /* 0x0000000000007948 */ /* 0x000fea0003800000 */
[----:B------:R-:W-:Y:S02]  /*fcb0*/  R2UR UR4, R0 ;  /* 0x00000000000472ca */ /* 0x000fe400000e0000 */
[----:B------:R-:W1:Y:S11]  /*fcc0*/  S2R R0, SR_SWINHI ;  /* 0x0000000000007919 */ /* 0x000e760000002f00 */
[----:B------:R-:W2:Y:S01]  /*fcd0*/  LDTM.x16 R4, tmem[UR4] ;  /* 0x00000004000479ee */ /* 0x000ea20008240000 */
[----:B------:R-:W-:-:S02]  /*fce0*/  MOV R34, R59 ;  /* 0x0000003b00227202 */ /* 0x000fc40000000f00 */
[----:B-1----:R-:W-:Y:S01]  /*fcf0*/  MOV R35, R0 ;  /* 0x0000000000237202 */ /* 0x002fe20000000f00 */
[----:B--2---:R-:W-:Y:S02]  /*fd00*/  FMUL2 R6, R31.F32, R6.F32x2.HI_LO ;  /* 0x000000061f06724a */ /* 0x004fe40000040000 */
        /* <DEDUP_REMOVED lines=44> */
.L_x_247:
        /* <DEDUP_REMOVED lines=52> */
.L_x_248:
        /* <DEDUP_REMOVED lines=52> */
.L_x_249:
        /* <DEDUP_REMOVED lines=52> */
.L_x_250:
        /* <DEDUP_REMOVED lines=52> */
.L_x_251:
        /* <DEDUP_REMOVED lines=52> */
.L_x_252:
        /* <DEDUP_REMOVED lines=52> */
.L_x_253:
[----:B------:R-:W2:Y:S01]  /*11350*/  LDCU.64 UR4, c[0x0][0x880] ;  /* 0x00011000ff0477ac */ /* 0x000ea20008000a00 */
[----:B------:R-:W5:Y:S01]  /*11360*/  S2R R0, SR_SWINHI ;  /* 0x0000000000007919 */ /* 0x000f620000002f00 */
[----:B------:R-:W-:Y:S02]  /*11370*/  LOP3.LUT R28, R28, 0x1f0, RZ, 0xfc, !PT ;  /* 0x000001f01c1c7812 */ /* 0x000fe400078efcff */
[----:B--2---:R-:W-:-:S04]  /*11380*/  ISETP.NE.U32.AND P0, PT, RZ, UR4, PT ;  /* 0x00000004ff007c0c */ /* 0x004fc8000bf05070 */
[----:B------:R-:W-:Y:S01]  /*11390*/  ISETP.NE.AND.EX P0, PT, RZ, UR5, PT, P0 ;  /* 0x00000005ff007c0c */ /* 0x000fe2000bf05300 */
[----:B------:R-:W-:Y:S05]  /*113a0*/  WARPSYNC.ALL ;  /* 0x0000000000007948 */ /* 0x000fea0003800000 */
[----:B------:R-:W-:Y:S02]  /*113b0*/  R2UR UR4, R28 ;  /* 0x000000001c0472ca */ /* 0x000fe400000e0000 */
[----:B-1----:R-:W-:Y:S02]  /*113c0*/  MOV R34, R59 ;  /* 0x0000003b00227202 */ /* 0x002fe40000000f00 */
[----:B-----5:R-:W-:-:S03]  /*113d0*/  MOV R35, R0 ;  /* 0x0000000000237202 */ /* 0x020fc60000000f00 */
[----:B------:R-:W-:-:S06]  /*113e0*/  IMAD.WIDE.U32 R34, R27, 0x2, R34 ;  /* 0x000000021b227825 */ /* 0x000fcc00078e0022 */
[----:B------:R-:W1:Y:S01]  /*113f0*/  LDTM.x16 R4, tmem[UR4] ;  /* 0x00000004000479ee */ /* 0x000e620008240000 */
[C---:B------:R-:W-:Y:S02]  /*11400*/  IADD3 R27, P1, PT, R34.reuse, 0x30460, RZ ;  /* 0x00030460221b7810 */ /* 0x040fe40007f3e0ff */
[----:B------:R-:W-:-:S03]  /*11410*/  IADD3 R3, P2, PT, R34, 0x30470, RZ ;  /* 0x0003047022037810 */ /* 0x000fc60007f5e0ff */
[--C-:B------:R-:W-:Y:S02]  /*11420*/  IMAD.X R33, RZ, RZ, R35.reuse, P1 ;  /* 0x000000ffff217224 */ /* 0x100fe400008e0623 */
[----:B------:R-:W-:-:S05]  /*11430*/  IMAD.X R35, RZ, RZ, R35, P2 ;  /* 0x000000ffff237224 */ /* 0x000fca00010e0623 */
[----:B------:R-:W-:-:S04]  /*11440*/  SHF.R.U64 R0, R3, 0x3, R35 ;  /* 0x0000000303007819 */ /* 0x000fc80000001223 */
[----:B------:R-:W-:Y:S01]  /*11450*/  LOP3.LUT R34, R3, 0x70, R0, 0x78, !PT ;  /* 0x0000007003227812 */ /* 0x000fe200078e7800 */
[----:B-1----:R-:W-:Y:S01]  /*11460*/  FMUL2 R20, R31.F32, R8.F32x2.HI_LO ;  /* 0x000000081f14724a */ /* 0x002fe20000040000 */
[----:B------:R-:W-:Y:S01]  /*11470*/  SHF.R.U64 R8, R27, 0x3, R33 ;  /* 0x000000031b087819 */ /* 0x000fe20000001221 */
[C---:B------:R-:W-:Y:S02]  /*11480*/  FMUL2 R4, R31.reuse.F32, R4.F32x2.HI_LO ;  /* 0x000000041f04724a */ /* 0x040fe40000040000 */
[----:B------:R-:W-:Y:S01]  /*11490*/  FMUL2 R6, R31.F32, R6.F32x2.HI_LO ;  /* 0x000000061f06724a */ /* 0x000fe20000040000 */
[----:B------:R-:W-:Y:S01]  /*114a0*/  LOP3.LUT R32, R27, 0x70, R8, 0x78, !PT ;  /* 0x000000701b207812 */ /* 0x000fe200078e7808 */
[----:B------:R-:W-:Y:S01]  /*114b0*/  FMUL2 R28, R31.F32, R10.F32x2.HI_LO ;  /* 0x0000000a1f1c724a */ /* 0x000fe20000040000 */
[----:B------:R-:W-:Y:S01]  /*114c0*/  F2FP.F16.F32.PACK_AB R8, R5, R4 ;  /* 0x000000040508723e */ /* 0x000fe200000000ff */
[----:B------:R-:W-:Y:S01]  /*114d0*/  FMUL2 R12, R31.F32, R12.F32x2.HI_LO ;  /* 0x0000000c1f0c724a */ /* 0x000fe20000040000 */
[----:B------:R-:W-:Y:S01]  /*114e0*/  F2FP.F16.F32.PACK_AB R9, R7, R6 ;  /* 0x000000060709723e */ /* 0x000fe200000000ff */
[----:B------:R-:W-:Y:S01]  /*114f0*/  FMUL2 R14, R31.F32, R14.F32x2.HI_LO ;  /* 0x0000000e1f0e724a */ /* 0x000fe20000040000 */
[----:B------:R-:W-:Y:S01]  /*11500*/  F2FP.F16.F32.PACK_AB R10, R21, R20 ;  /* 0x00000014150a723e */ /* 0x000fe200000000ff */
[----:B------:R-:W-:Y:S01]  /*11510*/  FMUL2 R16, R31.F32, R16.F32x2.HI_LO ;  /* 0x000000101f10724a */ /* 0x000fe20000040000 */
[----:B------:R-:W-:Y:S01]  /*11520*/  F2FP.F16.F32.PACK_AB R11, R29, R28 ;  /* 0x0000001c1d0b723e */ /* 0x000fe200000000ff */
[----:B------:R-:W-:Y:S01]  /*11530*/  FMUL2 R18, R31.F32, R18.F32x2.HI_LO ;  /* 0x000000121f12724a */ /* 0x000fe20000040000 */
[----:B------:R-:W-:-:S02]  /*11540*/  F2FP.F16.F32.PACK_AB R4, R13, R12 ;  /* 0x0000000c0d04723e */ /* 0x000fc400000000ff */
[----:B------:R-:W-:Y:S01]  /*11550*/  F2FP.F16.F32.PACK_AB R5, R15, R14 ;  /* 0x0000000e0f05723e */ /* 0x000fe200000000ff */
[----:B------:R1:W-:Y:S01]  /*11560*/  ST.E.128 desc[UR44][R32.64], R8 ;  /* 0x0000000820007985 */ /* 0x0003e2000c101d2c */
        /* <DEDUP_REMOVED lines=9> */
[----:B------:R-:W-:Y:S05]  /*11600*/  @!P0 BRA `(.L_x_254) ;  /* 0x00000004003c8947 */ /* 0x000fea0003800000 */
[C---:B------:R-:W-:Y:S01]  /*11610*/  FSETP.GEU.AND P1, PT, R24.reuse, 1.175494350822287508e-38, PT ;  /* 0x008000001800780b */ /* 0x040fe20003f2e000 */
[----:B------:R-:W5:Y:S01]  /*11620*/  LDC R3, c[0x0][0x904] ;  /* 0x00024100ff037b82 */ /* 0x000f620000000800 */
[----:B------:R-:W-:Y:S01]  /*11630*/  MOV R0, 0x3e055027 ;  /* 0x3e05502700007802 */ /* 0x000fe20000000f00 */
[----:B------:R-:W3:Y:S01]  /*11640*/  LDCU.64 UR4, c[0x0][0x908] ;  /* 0x00012100ff0477ac */ /* 0x000ee20008000a00 */
[----:B-1----:R-:W-:Y:S01]  /*11650*/  FSEL R7, RZ, -23, P1 ;  /* 0xc1b80000ff077808 */ /* 0x002fe20000800000 */
[----:B------:R-:W-:Y:S08]  /*11660*/  BSSY.RECONVERGENT B0, `(.L_x_254) ;  /* 0x0000049000007945 */ /* 0x000ff00003800200 */
[----:B------:R-:W-:-:S05]  /*11670*/  @!P1 FMUL R24, R24, 8388608 ;  /* 0x4b00000018189820 */ /* 0x000fca0000400000 */
[C---:B------:R-:W-:Y:S02]  /*11680*/  IADD3 R9, PT, PT, R24.reuse, -0x3f2aaaab, RZ ;  /* 0xc0d5555518097810 */ /* 0x040fe40007ffe0ff */
[C---:B------:R-:W-:Y:S02]  /*11690*/  FSETP.NEU.AND P1, PT, R24.reuse, RZ, PT ;  /* 0x000000ff1800720b */ /* 0x040fe40003f2d000 */
[----:B------:R-:W-:Y:S02]  /*116a0*/  LOP3.LUT R9, R9, 0xff800000, RZ, 0xc0, !PT ;  /* 0xff80000009097812 */ /* 0x000fe400078ec0ff */
[----:B-----5:R-:W-:Y:S02]  /*116b0*/  ISETP.NE.AND P0, PT, R3, 0x1, PT ;  /* 0x000000010300780c */ /* 0x020fe40003f05270 */
[-C--:B------:R-:W-:Y:S02]  /*116c0*/  IADD3 R5, PT, PT, R24, -R9.reuse, RZ ;  /* 0x8000000918057210 */ /* 0x080fe40007ffe0ff */
[----:B------:R-:W-:-:S03]  /*116d0*/  I2FP.F32.S32 R6, R9 ;  /* 0x0000000900067245 */ /* 0x000fc60000201400 */
[----:B------:R-:W-:Y:S02]  /*116e0*/  FADD R5, R5, -1 ;  /* 0xbf80000005057421 */ /* 0x000fe40000000000 */
[----:B------:R-:W-:Y:S01]  /*116f0*/  FFMA R6, R6, 1.1920928955078125e-07, R7 ;  /* 0x3400000006067823 */ /* 0x000fe20000000007 */
[----:B------:R-:W-:Y:S01]  /*11700*/  LOP3.LUT R7, R26, 0x7f, RZ, 0xc0, !PT ;  /* 0x0000007f1a077812 */ /* 0x000fe200078ec0ff */
[----:B------:R-:W-:-:S04]  /*11710*/  FFMA R0, R5, -R0, 0.14084610342979431152 ;  /* 0x3e1039f605007423 */ /* 0x000fc80000000800 */
[----:B------:R-:W-:Y:S01]  /*11720*/  FFMA R4, R5, R0, -0.12148627638816833496 ;  /* 0xbdf8cdcc05047423 */ /* 0x000fe20000000000 */
[----:B---3--:R-:W-:Y:S01]  /*11730*/  IMAD.HI.U32 R0, R57, UR4, RZ ;  /* 0x0000000439007c27 */ /* 0x008fe2000f8e00ff */
[----:B------:R-:W1:Y:S03]  /*11740*/  LDCU UR4, c[0x0][0x380] ;  /* 0x00007000ff0477ac */ /* 0x000e660008000800 */
[C---:B------:R-:W-:Y:S01]  /*11750*/  FFMA R4, R5.reuse, R4, 0.13980610668659210205 ;  /* 0x3e0f295505047423 */ /* 0x040fe20000000004 */
[----:B------:R-:W-:Y:S01]  /*11760*/  SHF.R.U32.HI R0, RZ, UR5, R0 ;  /* 0x00000005ff007c19 */ /* 0x000fe20008011600 */
[----:B------:R-:W3:Y:S02]  /*11770*/  LDCU UR5, c[0x0][0x700] ;  /* 0x0000e000ff0577ac */ /* 0x000ee40008000800 */
[----:B------:R-:W-:Y:S01]  /*11780*/  FFMA R4, R5, R4, -0.16684235632419586182 ;  /* 0xbe2ad8b905047423 */ /* 0x000fe20000000004 */
[----:B------:R-:W-:-:S03]  /*11790*/  SEL R0, R57, R0, !P0 ;  /* 0x0000000039007207 */ /* 0x000fc60004000000 */
[C---:B------:R-:W-:Y:S01]  /*117a0*/  FFMA R4, R5.reuse, R4, 0.20012299716472625732 ;  /* 0x3e4ced0b05047423 */ /* 0x040fe20000000004 */
[----:B------:R-:W-:Y:S02]  /*117b0*/  ISETP.GT.U32.AND P0, PT, R24, 0x7f7fffff, PT ;  /* 0x7f7fffff1800780c */ /* 0x000fe40003f04070 */
[----:B------:R-:W-:Y:S01]  /*117c0*/  IADD3 R0, PT, PT, -R0, RZ, RZ ;  /* 0x000000ff00007210 */ /* 0x000fe20007ffe1ff */
[----:B------:R-:W-:-:S04]  /*117d0*/  FFMA R4, R5, R4, -0.24999669194221496582 ;  /* 0xbe7fff2205047423 */ /* 0x000fc80000000004 */
[----:B------:R-:W-:Y:S01]  /*117e0*/  FFMA R4, R5, R4, 0.33333182334899902344 ;  /* 0x3eaaaa7805047423 */ /* 0x000fe20000000004 */
[----:B------:R-:W-:Y:S01]  /*117f0*/  IMAD R0, R3, R0, R57 ;  /* 0x0000000003007224 */ /* 0x000fe200078e0239 */
[----:B------:R-:W-:Y:S02]  /*11800*/  MOV R3, 0x7f800000 ;  /* 0x7f80000000037802 */ /* 0x000fe40000000f00 */
[C---:B------:R-:W-:Y:S02]  /*11810*/  FFMA R4, R5.reuse, R4, -0.5 ;  /* 0xbf00000005047423 */ /* 0x040fe40000000004 */
[----:B------:R-:W-:Y:S02]  /*11820*/  LEA R0, R0, R7, 0x8 ;  /* 0x0000000700007211 */ /* 0x000fe400078e40ff */
[----:B------:R-:W-:-:S04]  /*11830*/  FMUL R4, R5, R4 ;  /* 0x0000000405047220 */ /* 0x000fc80000400000 */
[----:B------:R-:W-:-:S04]  /*11840*/  FFMA R5, R5, R4, R5 ;  /* 0x0000000405057223 */ /* 0x000fc80000000005 */
[----:B------:R-:W-:Y:S01]  /*11850*/  FFMA R5, R6, 0.69314718246459960938, R5 ;  /* 0x3f31721806057823 */ /* 0x000fe20000000005 */
[----:B------:R-:W-:Y:S01]  /*11860*/  @P0 FFMA R5, R24, R3, +INF ;  /* 0x7f80000018050423 */ /* 0x000fe20000000003 */
[----:B------:R-:W-:-:S04]  /*11870*/  IADD3 R3, PT, PT, R0, 0x80, RZ ;  /* 0x0000008000037810 */ /* 0x000fc80007ffe0ff */
[----:B-1----:R-:W-:Y:S02]  /*11880*/  ISETP.GE.AND P0, PT, R3, UR4, PT ;  /* 0x0000000403007c0c */ /* 0x002fe4000bf06270 */
[----:B------:R-:W-:-:S05]  /*11890*/  FSEL R0, R5, -INF , P1 ;  /* 0xff80000005007808 */ /* 0x000fca0000800000 */
[----:B---3--:R-:W-:-:S06]  /*118a0*/  FFMA R25, R25, UR5, R0 ;  /* 0x0000000519197c23 */ /* 0x008fcc0008000000 */
        /* <DEDUP_REMOVED lines=36> */
.L_x_255:
[----:B------:R-:W-:Y:S05]  /*11af0*/  BSYNC.RECONVERGENT B0 ;  /* 0x0000000000007941 */ /* 0x000fea0003800200 */
.L_x_254:
[----:B------:R-:W-:Y:S01]  /*11b00*/  UISETP.NE.AND UP0, UPT, UR37, URZ, UPT ;  /* 0x000000ff2500728c */ /* 0x000fe2000bf05270 */
[----:B------:R-:W-:-:S08]  /*11b10*/  NOP ;  /* 0x0000000000007918 */ /* 0x000fd00000000000 */
[----:B------:R-:W-:Y:S05]  /*11b20*/  BRA.U UP0, `(.L_x_256) ;  /* 0x0000000100087547 */ /* 0x000fea000b800000 */
[----:B------:R-:W-:Y:S05]  /*11b30*/  BPT.TRAP 0x1 ;  /* 0x000000040000795c */ /* 0x000fea0000300000 */
[----:B------:R-:W-:Y:S05]  /*11b40*/  BPT.TRAP 0x1 ;  /* 0x000000040000795c */ /* 0x000fea0000300000 */
.L_x_256:
[----:B------:R-:W-:Y:S01]  /*11b50*/  IADD3 R3, PT, PT, R59, 0x380a8, RZ ;  /* 0x000380a83b037810 */ /* 0x000fe20007ffe0ff */
[----:B------:R-:W-:-:S03]  /*11b60*/  UISETP.NE.AND UP0, UPT, UR37, URZ, UPT ;  /* 0x000000ff2500728c */ /* 0x000fc6000bf05270 */
[----:B------:R-:W-:-:S04]  /*11b70*/  PRMT R3, R60, 0x654, R3 ;  /* 0x000006543c037816 */ /* 0x000fc80000000003 */
[----:B--2---:R2:W-:Y:S02]  /*11b80*/  SYNCS.ARRIVE.TRANS64.RED.A1T0 RZ, [R3+URZ], RZ ;  /* 0x000000ff03ff79a7 */ /* 0x0045e400081004ff */
[----:B------:R-:W-:Y:S05]  /*11b90*/  BRA.U UP0, `(.L_x_257) ;  /* 0x0000000100047547 */ /* 0x000fea000b800000 */
[----:B------:R-:W-:Y:S05]  /*11ba0*/  BPT.TRAP 0x1 ;  /* 0x000000040000795c */ /* 0x000fea0000300000 */
.L_x_257:
[----:B------:R1:W-:Y:S01]  /*11bb0*/  SYNCS.ARRIVE.TRANS64.A1T0 RZ, [R59+URZ+0x380b8], RZ ;  /* 0x0380b8ff3bff79a7 */ /* 0x0003e200081000ff */
[----:B------:R-:W-:Y:S01]  /*11bc0*/  LOP3.LUT R56, R56, 0x1, RZ, 0x3c, !PT ;  /* 0x0000000138387812 */ /* 0x000fe200078e3cff */
[----:B------:R-:W-:Y:S01]  /*11bd0*/  ULOP3.LUT UR36, UR36, 0x1, URZ, 0x3c, !UPT ;  /* 0x0000000124247892 */ /* 0x000fe2000f8e3cff */
[----:B------:R-:W-:-:S11]  /*11be0*/  IADD3 R62, PT, PT, R61, 0x2, RZ ;  /* 0x000000023d3e7810 */ /* 0x000fd60007ffe0ff */
.L_x_92:
[----:B------:R-:W-:Y:S05]  /*11bf0*/  BSYNC B7 ;  /* 0x0000000000077941 */ /* 0x000fea0003800000 */
.L_x_91:
[----:B------:R-:W5:Y:S01]  /*11c00*/  LDCU UR4, c[0x0][0x370] ;  /* 0x00006e00ff0477ac */ /* 0x000f620008000800 */
[----:B------:R-:W2:Y:S01]  /*11c10*/  LDCU UR5, c[0x0][0x900] ;  /* 0x00012000ff0577ac */ /* 0x000ea20008000800 */
[----:B-----5:R-:W-:-:S04]  /*11c20*/  IADD3 R57, PT, PT, R57, UR4, RZ ;  /* 0x0000000439397c10 */ /* 0x020fc8000fffe0ff */
[----:B--2---:R-:W-:-:S13]  /*11c30*/  ISETP.GE.AND P0, PT, R57, UR5, PT ;  /* 0x0000000539007c0c */ /* 0x004fda000bf06270 */
[----:B------:R-:W-:Y:S05]  /*11c40*/  @!P0 BRA `(.L_x_258) ;  /* 0xffffff3400988947 */ /* 0x000fea000383ffff */
[----:B------:R-:W-:Y:S05]  /*11c50*/  BSYNC B8 ;  /* 0x0000000000087941 */ /* 0x000fea0003800000 */
.L_x_90:
[----:B------:R-:W-:Y:S05]  /*11c60*/  EXIT ;  /* 0x000000000000794d */ /* 0x000fea0003800000 */
.L_x_27:
[----:B------:R-:W-:-:S08]  /*11c70*/  NOP ;  /* 0x0000000000007918 */ /* 0x000fd00000000000 */
[----:B------:R-:W1:Y:S02]  /*11c80*/  USETMAXREG.TRY_ALLOC.CTAPOOL UP0, 0xc0 ;  /* 0x000000c0000079c8 */ /* 0x000e640008000600 */
[----:B-1----:R-:W-:Y:S05]  /*11c90*/  BRA.U !UP0, `(.L_x_27) ;  /* 0xfffffffd08f47547 */ /* 0x002fea000b83ffff */
[----:B------:R-:W1:Y:S01]  /*11ca0*/  LDC R0, c[0x0][0x900] ;  /* 0x00024000ff007b82 */ /* 0x000e620000000800 */
[----:B------:R-:W-:-:S13]  /*11cb0*/  R2UR UR4, R2 ;  /* 0x00000000020472ca */ /* 0x000fda00000e0000 */
[----:B-1----:R-:W-:-:S13]  /*11cc0*/  ISETP.LE.AND P0, PT, R0, UR4, PT ;  /* 0x0000000400007c0c */ /* 0x002fda000bf03270 */
[----:B------:R-:W-:Y:S05]  /*11cd0*/  @P0 EXIT ;  /* 0x000000000000094d */ /* 0x000fea0003800000 */
[----:B------:R-:W1:Y:S01]  /*11ce0*/  S2UR UR4, SR_CgaCtaId ;  /* 0x00000000000479c3 */ /* 0x000e620000008800 */
[----:B------:R-:W-:Y:S02]  /*11cf0*/  UISETP.NE.AND UP0, UPT, UR40, URZ, UPT ;  /* 0x000000ff2800728c */ /* 0x000fe4000bf05270 */
[----:B------:R-:W-:Y:S01]  /*11d00*/  USHF.L.U32 UR49, UR11, 0x3, URZ ;  /* 0x000000030b317899 */ /* 0x000fe200080006ff */
[----:B------:R-:W-:Y:S01]  /*11d10*/  UMOV UR50, 0x400 ;  /* 0x0000040000327882 */ /* 0x000fe20000000000 */
[----:B------:R-:W-:Y:S02]  /*11d20*/  USEL UR47, UR10, UR5, UP0 ;  /* 0x000000050a2f7287 */ /* 0x000fe40008000000 */
[----:B------:R-:W-:Y:S02]  /*11d30*/  USEL UR48, UR13, UR12, UP0 ;  /* 0x0000000c0d307287 */ /* 0x000fe40008000000 */
[----:B------:R-:W-:Y:S01]  /*11d40*/  ULOP3.LUT UR47, UR47, 0x1, URZ, 0xc0, !UPT ;  /* 0x000000012f2f7892 */ /* 0x000fe2000f8ec0ff */
[----:B------:R-:W-:Y:S01]  /*11d50*/  UMOV UR43, URZ ;  /* 0x000000ff002b7c82 */ /* 0x000fe20008000000 */
[----:B------:R-:W-:Y:S01]  /*11d60*/  UMOV UR46, 0x1 ;  /* 0x00000001002e7882 */ /* 0x000fe20000000000 */
[----:B------:R-:W-:Y:S01]  /*11d70*/  UMOV UR45, 0x1 ;  /* 0x00000001002d7882 */ /* 0x000fe20000000000 */
[----:B------:R-:W-:Y:S01]  /*11d80*/  UMOV UR42, URZ ;  /* 0x000000ff002a7c82 */ /* 0x000fe20008000000 */
[----:B-1----:R-:W-:-:S02]  /*11d90*/  ULEA UR50, UR4, UR50, 0x18 ;  /* 0x0000003204327291 */ /* 0x002fc4000f8ec0ff */
[----:B------:R-:W-:Y:S02]  /*11da0*/  ULOP3.LUT UR4, UR49, 0x8, URZ, 0x3c, !UPT ;  /* 0x0000000831047892 */ /* 0x000fe4000f8e3cff */
[----:B------:R-:W-:Y:S02]  /*11db0*/  UIADD3 UR49, UPT, UPT, UR49, 0x380d0, UR50 ;  /* 0x000380d031317890 */ /* 0x000fe4000fffe032 */
[----:B------:R-:W-:-:S12]  /*11dc0*/  UIADD3 UR50, UPT, UPT, UR4, 0x380d0, UR50 ;  /* 0x000380d004327890 */ /* 0x000fd8000fffe032 */
.L_x_308:
[----:B-1----:R-:W1:Y:S01]  /*11dd0*/  LDCU.64 UR8, c[0x0][0x908] ;  /* 0x00012100ff0877ac */ /* 0x002e620008000a00 */
[----:B------:R-:W-:Y:S01]  /*11de0*/  R2UR UR11, R2 ;  /* 0x00000000020b72ca */ /* 0x000fe200000e0000 */
[----:B--2---:R-:W2:Y:S01]  /*11df0*/  LDCU UR10, c[0x0][0x904] ;  /* 0x00012080ff0a77ac */ /* 0x004ea20008000800 */
[----:B---3--:R-:W3:Y:S11]  /*11e00*/  LDCU.64 UR4, c[0x0][0x380] ;  /* 0x00007000ff0477ac */ /* 0x008ef60008000a00 */
[----:B-1----:R-:W-:-:S02]  /*11e10*/  UIMAD.WIDE.U32 UR6, UR11, UR8, URZ ;  /* 0x000000080b0672a5 */ /* 0x002fc4000f8e00ff */
[----:B--2---:R-:W-:-:S05]  /*11e20*/  UISETP.NE.AND UP0, UPT, UR10, 0x1, UPT ;  /* 0x000000010a00788c */ /* 0x004fca000bf05270 */
[----:B------:R-:W-:Y:S02]  /*11e30*/  UMOV UR6, UR7 ;  /* 0x0000000700067c82 */ /* 0x000fe40008000000 */
[----:B------:R-:W-:-:S04]  /*11e40*/  USHF.R.U32.HI UR6, URZ, UR9, UR6 ;  /* 0x00000009ff067299 */ /* 0x000fc80008011606 */
[----:B------:R-:W-:Y:S02]  /*11e50*/  USEL UR6, UR11, UR6, !UP0 ;  /* 0x000000060b067287 */ /* 0x000fe4000c000000 */
[----:B---3--:R-:W-:Y:S02]  /*11e60*/  UISETP.NE.AND UP0, UPT, UR5, URZ, UPT ;  /* 0x000000ff0500728c */ /* 0x008fe4000bf05270 */
[----:B------:R-:W-:-:S04]  /*11e70*/  UIADD3 UR6, UPT, UPT, -UR6, URZ, URZ ;  /* 0x000000ff06067290 */ /* 0x000fc8000fffe1ff */
[----:B------:R-:W-:-:S04]  /*11e80*/  UIMAD UR6, UR10, UR6, UR11 ;  /* 0x000000060a0672a4 */ /* 0x000fc8000f8e020b */
[----:B------:R-:W-:-:S04]  /*11e90*/  USHF.L.U32 UR6, UR6, 0x8, URZ ;  /* 0x0000000806067899 */ /* 0x000fc800080006ff */
[----:B------:R-:W-:-:S09]  /*11ea0*/  UISETP.GE.OR UP0, UPT, UR6, UR4, !UP0 ;  /* 0x000000040600728c */ /* 0x000fd2000c706670 */
[----:B------:R-:W-:Y:S05]  /*11eb0*/  BRA.U UP0, `(.L_x_259) ;  /* 0x000000a500bc7547 */ /* 0x000fea000b800000 */
[----:B------:R-:W-:Y:S02]  /*11ec0*/  UIADD3 UR6, UPT, UPT, UR5, 0x7f, URZ ;  /* 0x0000007f05067890 */ /* 0x000fe4000fffe0ff */
[----:B------:R-:W-:Y:S02]  /*11ed0*/  ULOP3.LUT UP0, URZ, UR5, 0x7f, URZ, 0xc0, !UPT ;  /* 0x0000007f05ff7892 */ /* 0x000fe4000f80c0ff */
[----:B------:R-:W-:-:S04]  /*11ee0*/  USHF.R.S32.HI UR4, URZ, 0x1f, UR6 ;  /* 0x0000001fff047899 */ /* 0x000fc80008011406 */
[----:B------:R-:W-:-:S05]  /*11ef0*/  ULEA.HI UR4, UR4, UR6, URZ, 0x7 ;  /* 0x0000000604047291 */ /* 0x000fca000f8f38ff */
[----:B------:R-:W-:Y:S02]  /*11f00*/  @UP0 ULEA.HI.SX32 UR5, UR4, 0xffffffff, 0x19 ;  /* 0xffffffff04050891 */ /* 0x000fe4000f8fcaff */
[----:B------:R-:W-:Y:S02]  /*11f10*/  @!UP0 USHF.R.S32.HI UR5, URZ, 0x7, UR4 ;  /* 0x00000007ff058899 */ /* 0x000fe40008011404 */
[----:B------:R-:W-:-:S09]  /*11f20*/  UISETP.NE.AND UP0, UPT, UR47, URZ, UPT ;  /* 0x000000ff2f00728c */ /* 0x000fd2000bf05270 */
[----:B------:R-:W-:Y:S05]  /*11f30*/  BRA.U UP0, `(.L_x_260) ;  /* 0x0000000100047547 */ /* 0x000fea000b800000 */
[----:B------:R-:W-:Y:S05]  /*11f40*/  BPT.TRAP 0x1 ;  /* 0x000000040000795c */ /* 0x000fea0000300000 */
.L_x_260:
[----:B------:R-:W1:Y:S01]  /*11f50*/  S2UR UR6, SR_CgaCtaId ;  /* 0x00000000000679c3 */ /* 0x000e620000008800 */
[----:B------:R-:W-:Y:S01]  /*11f60*/  UISETP.NE.AND UP0, UPT, UR40, URZ, UPT ;  /* 0x000000ff2800728c */ /* 0x000fe2000bf05270 */
[----:B------:R-:W-:-:S03]  /*11f70*/  UMOV UR4, 0x400 ;  /* 0x0000040000047882 */ /* 0x000fc60000000000 */
[----:B------:R-:W-:-:S06]  /*11f80*/  USEL UR7, UR45, UR46, UP0 ;  /* 0x0000002e2d077287 */ /* 0x000fcc0008000000 */
[----:B------:R-:W-:-:S04]  /*11f90*/  MOV R3, UR7 ;  /* 0x0000000700037c02 */ /* 0x000fc80008000f00 */
[----:B------:R-:W-:Y:S01]  /*11fa0*/  SHF.L.U32 R3, R3, 0x1f, RZ ;  /* 0x0000001f03037819 */ /* 0x000fe200000006ff */
[----:B-1----:R-:W-:-:S04]  /*11fb0*/  ULEA UR6, UR6, UR4, 0x18 ;  /* 0x0000000406067291 */ /* 0x002fc8000f8ec0ff */
[----:B------:R-:W-:Y:S02]  /*11fc0*/  UIADD3 UR4, UPT, UPT, UR6, 0x38088, URZ ;  /* 0x0003808806047890 */ /* 0x000fe4000fffe0ff */
[----:B------:R-:W-:-:S09]  /*11fd0*/  @UP0 UIADD3 UR4, UPT, UPT, UR6, 0x38078, URZ ;  /* 0x0003807806040890 */ /* 0x000fd2000fffe0ff */
[----:B------:R-:W1:Y:S02]  /*11fe0*/  SYNCS.PHASECHK.TRANS64.TRYWAIT P0, [UR4], R3 ;  /* 0x00000003ff0075a7 */ /* 0x000e640008001104 */
[----:B-1----:R-:W-:Y:S05]  /*11ff0*/  @!P0 BRA `(.L_x_261) ;  /* 0x0000010800d08947 */ /* 0x002fea0003800000 */
.L_x_469:
[----:B------:R-:W-:Y:S01]  /*12000*/  UISETP.GE.AND UP0, UPT, UR5, 0x1, UPT ;  /* 0x000000010500788c */ /* 0x000fe2000bf06270 */
[----:B------:R-:W-:Y:S01]  /*12010*/  HFMA2 R16, -RZ, RZ, 0, 0 ;  /* 0x00000000ff107431 */ /* 0x000fe200000001ff */
[----:B------:R-:W-:Y:S01]  /*12020*/  MOV R17, 0xff800000 ;  /* 0xff80000000117802 */ /* 0x000fe20000000f00 */
[----:B------:R-:W-:-:S06]  /*12030*/  UMOV UR37, URZ ;  /* 0x000000ff00257c82 */ /* 0x000fcc0008000000 */
[----:B------:R-:W-:Y:S05]  /*12040*/  BRA.U !UP0, `(.L_x_262) ;  /* 0x0000004508707547 */ /* 0x000fea000b800000 */
[----:B------:R-:W-:Y:S01]  /*12050*/  MOV R16, RZ ;  /* 0x000000ff00107202 */ /* 0x000fe20000000f00 */
[----:B------:R-:W2:Y:S01]  /*12060*/  LDCU UR36, c[0x0][0x704] ;  /* 0x0000e080ff2477ac */ /* 0x000ea20008000800 */
[----:B------:R-:W-:Y:S01]  /*12070*/  MOV R156, 0xff800000 ;  /* 0xff800000009c7802 */ /* 0x000fe20000000f00 */
[----:B------:R-:W3:Y:S01]  /*12080*/  LDCU UR51, c[0x0][0x384] ;  /* 0x00007080ff3377ac */ /* 0x000ee20008000800 */
[----:B------:R-:W-:Y:S02]  /*12090*/  USHF.L.U32 UR37, UR5, 0x7, URZ ;  /* 0x0000000705257899 */ /* 0x000fe400080006ff */
[----:B------:R-:W-:-:S12]  /*120a0*/  UIADD3 UR41, UPT, UPT, UR5, -0x1, URZ ;  /* 0xffffffff05297890 */ /* 0x000fd8000fffe0ff */
.L_x_283:
[----:B------:R-:W4:Y:S01]  /*120b0*/  S2R R56, SR_TID.X ;  /* 0x0000000000387919 */ /* 0x000f220000002100 */
[----:B------:R-:W-:Y:S01]  /*120c0*/  UISETP.NE.AND UP0, UPT, UR40, URZ, UPT ;  /* 0x000000ff2800728c */ /* 0x000fe2000bf05270 */
[----:B------:R-:W-:-:S03]  /*120d0*/  UMOV UR4, 0x20 ;  /* 0x0000002000047882 */ /* 0x000fc60000000000 */
[----:B------:R-:W-:Y:S02]  /*120e0*/  USEL UR4, UR4, 0xa0, UP0 ;  /* 0x000000a004047887 */ /* 0x000fe40008000000 */
[----:B------:R-:W-:Y:S02]  /*120f0*/  USEL UR5, UR42, UR43, UP0 ;  /* 0x0000002b2a057287 */ /* 0x000fe40008000000 */
[----:B------:R-:W-:Y:S01]  /*12100*/  UISETP.GT.U32.AND UP0, UPT, UR48, 0x1, UPT ;  /* 0x000000013000788c */ /* 0x000fe2000bf04070 */
[----:B----4-:R-:W-:-:S05]  /*12110*/  IMAD.U32 R18, R56, 0x10000, RZ ;  /* 0x0001000038127824 */ /* 0x010fca00078e00ff */
[----:B------:R-:W-:-:S05]  /*12120*/  LOP3.LUT R18, R18, 0x600000, RZ, 0xc0, !PT ;  /* 0x0060000012127812 */ /* 0x000fca00078ec0ff */
[----:B-1----:R-:W-:-:S06]  /*12130*/  VIADD R0, R18, UR4 ;  /* 0x0000000412007c36 */ /* 0x002fcc0008000000 */
[----:B------:R-:W1:Y:S02]  /*12140*/  SHFL.IDX PT, R0, R0, RZ, 0x1f ;  /* 0x00001fff00007589 */ /* 0x000e6400000e0000 */
[----:B-1----:R-:W-:Y:S01]  /*12150*/  R2UR UR38, R0 ;  /* 0x00000000002672ca */ /* 0x002fe200000e0000 */
[----:B--2---:R-:W-:-:S14]  /*12160*/  BRA.U UP0, `(.L_x_263) ;  /* 0x0000000100047547 */ /* 0x004fdc000b800000 */
[----:B--23--:R-:W-:Y:S05]  /*12170*/  BPT.TRAP 0x1 ;  /* 0x000000040000795c */ /* 0x00cfea0000300000 */
.L_x_263:
[----:B------:R-:W1:Y:S01]  /*12180*/  S2UR UR39, SR_CgaCtaId ;  /* 0x00000000002779c3 */ /* 0x000e620000008800 */
[----:B------:R-:W-:Y:S01]  /*12190*/  UISETP.NE.AND UP0, UPT, UR40, URZ, UPT ;  /* 0x000000ff2800728c */ /* 0x000fe2000bf05270 */
[----:B------:R-:W-:Y:S01]  /*121a0*/  IMAD.U32 R3, RZ, RZ, UR5 ;  /* 0x00000005ff037e24 */ /* 0x000fe2000f8e00ff */
[----:B------:R-:W-:Y:S01]  /*121b0*/  UMOV UR4, 0x400 ;  /* 0x0000040000047882 */ /* 0x000fe20000000000 */
[----:B------:R-:W-:Y:S01]  /*121c0*/  SHF.R.U32.HI R56, RZ, 0x5, R56 ;  /* 0x00000005ff387819 */ /* 0x000fe20000011638 */
[----:B------:R-:W-:Y:S01]  /*121d0*/  USEL UR5, URZ, 0x80, UP0 ;  /* 0x00000080ff057887 */ /* 0x000fe20008000000 */
[----:B------:R-:W-:Y:S02]  /*121e0*/  SHF.R.U32.HI R22, RZ, 0x15, R18 ;  /* 0x00000015ff167819 */ /* 0x000fe40000011612 */
[----:B------:R-:W-:Y:S02]  /*121f0*/  SHF.L.U32 R3, R3, 0x1f, RZ ;  /* 0x0000001f03037819 */ /* 0x000fe400000006ff */
[----:B------:R-:W-:-:S02]  /*12200*/  LOP3.LUT R19, R56, 0x3, RZ, 0xc0, !PT ;  /* 0x0000000338137812 */ /* 0x000fc400078ec0ff */
[----:B------:R-:W-:Y:S02]  /*12210*/  LOP3.LUT R18, R18, UR5, RZ, 0xfc, !PT ;  /* 0x0000000512127c12 */ /* 0x000fe4000f8efcff */
[----:B------:R-:W-:Y:S01]  /*12220*/  ISETP.NE.AND P0, PT, R19, R22, PT ;  /* 0x000000161300720c */ /* 0x000fe20003f05270 */
[----:B-1----:R-:W-:-:S04]  /*12230*/  ULEA UR39, UR39, UR4, 0x18 ;  /* 0x0000000427277291 */ /* 0x002fc8000f8ec0ff */
[----:B------:R-:W-:Y:S02]  /*12240*/  UIADD3 UR4, UPT, UPT, UR39, 0x38060, URZ ;  /* 0x0003806027047890 */ /* 0x000fe4000fffe0ff */
[----:B------:R-:W-:-:S09]  /*12250*/  @UP0 UIADD3 UR4, UPT, UPT, UR39, 0x38050, URZ ;  /* 0x0003805027040890 */ /* 0x000fd2000fffe0ff */
[----:B------:R-:W1:Y:S02]  /*12260*/  SYNCS.PHASECHK.TRANS64.TRYWAIT P1, [UR4], R3 ;  /* 0x00000003ff0075a7 */ /* 0x000e640008021104 */
[----:B-1----:R-:W-:Y:S05]  /*12270*/  @!P1 BRA `(.L_x_264) ;  /* 0x0000010800489947 */ /* 0x002fea0003800000 */
.L_x_471:
[----:B------:R-:W-:Y:S05]  /*12280*/  @!P0 BRA `(.L_x_265) ;  /* 0x0000000000408947 */ /* 0x000fea0003800000 */
[----:B------:R-:W-:Y:S01]  /*12290*/  MOV R14, 0x8 ;  /* 0x00000008000e7802 */ /* 0x000fe20000000f00 */
[----:B------:R-:W4:Y:S01]  /*122a0*/  LDCU.64 UR6, c[0x4][0xb0] ;  /* 0x01001600ff0677ac */ /* 0x000f220008000a00 */
[----:B------:R-:W-:Y:S02]  /*122b0*/  HFMA2 R12, -RZ, RZ, 0, 5.9604644775390625e-08 ;  /* 0x00000001ff0c7431 */ /* 0x000fe400000001ff */
[----:B------:R-:W-:Y:S01]  /*122c0*/  IMAD.MOV.U32 R8, RZ, RZ, 0x192 ;  /* 0x00000192ff087424 */ /* 0x000fe200078e00ff */
[----:B------:R-:W5:Y:S01]  /*122d0*/  LDCU.64 UR4, c[0x4][0xb8] ;  /* 0x01001700ff0477ac */ /* 0x000f620008000a00 */
[----:B------:R-:W1:Y:S01]  /*122e0*/  LDC.64 R14, c[0x4][R14] ;  /* 0x010000000e0e7b82 */ /* 0x000e620000000a00 */
[----:B------:R-:W-:Y:S01]  /*122f0*/  IMAD.MOV.U32 R13, RZ, RZ, RZ ;  /* 0x000000ffff0d7224 */ /* 0x000fe200078e00ff */
[----:B------:R-:W2:Y:S01]  /*12300*/  LDCU.64 UR8, c[0x4][0x10] ;  /* 0x01000200ff0877ac */ /* 0x000ea20008000a00 */
[----:B----4-:R-:W-:Y:S01]  /*12310*/  IMAD.U32 R4, RZ, RZ, UR6 ;  /* 0x00000006ff047e24 */ /* 0x010fe2000f8e00ff */
[----:B------:R-:W-:Y:S01]  /*12320*/  MOV R5, UR7 ;  /* 0x0000000700057c02 */ /* 0x000fe20008000f00 */
[----:B-----5:R-:W-:Y:S01]  /*12330*/  IMAD.U32 R6, RZ, RZ, UR4 ;  /* 0x00000004ff067e24 */ /* 0x020fe2000f8e00ff */
[----:B------:R-:W-:Y:S01]  /*12340*/  MOV R7, UR5 ;  /* 0x0000000500077c02 */ /* 0x000fe20008000f00 */
[----:B--2---:R-:W-:Y:S01]  /*12350*/  IMAD.U32 R10, RZ, RZ, UR8 ;  /* 0x00000008ff0a7e24 */ /* 0x004fe2000f8e00ff */
[----:B------:R-:W-:-:S02]  /*12360*/  MOV R11, UR9 ;  /* 0x00000009000b7c02 */ /* 0x000fc40008000f00 */
[----:B------:R-:W-:-:S07]  /*12370*/  LEPC R20, `(.L_x_265) ;  /* 0x000000001014794e */ /* 0x000fce0000000000 */
[----:B-1-3--:R-:W-:Y:S05]  /*12380*/  CALL.ABS.NOINC R14 ;  /* 0x000000000e007343 */ /* 0x00afea0003c00000 */
.L_x_265:
[C---:B-1----:R-:W-:Y:S01]  /*12390*/  VIADD R0, R18.reuse, 0x20 ;  /* 0x0000002012007836 */ /* 0x042fe20000000000 */
[----:B------:R-:W-:Y:S05]  /*123a0*/  WARPSYNC.ALL ;  /* 0x0000000000007948 */ /* 0x000fea0003800000 */
[----:B------:R-:W-:Y:S02]  /*123b0*/  SHF.R.U32.HI R0, RZ, 0x15, R0 ;  /* 0x00000015ff007819 */ /* 0x000fe40000011600 */
[----:B------:R-:W-:Y:S02]  /*123c0*/  R2UR UR4, R18 ;  /* 0x00000000120472ca */ /* 0x000fe400000e0000 */
[----:B------:R-:W-:-:S11]  /*123d0*/  ISETP.NE.AND P0, PT, R19, R0, PT ;  /* 0x000000001300720c */ /* 0x000fd60003f05270 */
[----:B------:R-:W1:Y:S02]  /*123e0*/  LDTM.x32 R124, tmem[UR4] ;  /* 0x00000004007c79ee */ /* 0x000e6400082c0000 */
[----:B-1----:R-:W-:Y:S05]  /*123f0*/  @!P0 BRA `(.L_x_266) ;  /* 0x0000000000408947 */ /* 0x002fea0003800000 */
[----:B------:R-:W-:Y:S01]  /*12400*/  MOV R14, 0x8 ;  /* 0x00000008000e7802 */ /* 0x000fe20000000f00 */
[----:B------:R-:W1:Y:S01]  /*12410*/  LDCU.64 UR8, c[0x4][0xb0] ;  /* 0x01001600ff0877ac */ /* 0x000e620008000a00 */
[----:B------:R-:W-:Y:S02]  /*12420*/  HFMA2 R12, -RZ, RZ, 0, 5.9604644775390625e-08 ;  /* 0x00000001ff0c7431 */ /* 0x000fe400000001ff */
[----:B------:R-:W-:Y:S01]  /*12430*/  IMAD.MOV.U32 R8, RZ, RZ, 0x192 ;  /* 0x00000192ff087424 */ /* 0x000fe200078e00ff */
[----:B------:R-:W4:Y:S01]  /*12440*/  LDCU.64 UR6, c[0x4][0xb8] ;  /* 0x01001700ff0677ac */ /* 0x000f220008000a00 */
[----:B------:R-:W2:Y:S01]  /*12450*/  LDC.64 R14, c[0x4][R14] ;  /* 0x010000000e0e7b82 */ /* 0x000ea20000000a00 */
[----:B------:R-:W-:Y:S01]  /*12460*/  IMAD.MOV.U32 R13, RZ, RZ, RZ ;  /* 0x000000ffff0d7224 */ /* 0x000fe200078e00ff */
[----:B------:R-:W5:Y:S01]  /*12470*/  LDCU.64 UR4, c[0x4][0x10] ;  /* 0x01000200ff0477ac */ /* 0x000f620008000a00 */
[----:B-1----:R-:W-:Y:S01]  /*12480*/  IMAD.U32 R4, RZ, RZ, UR8 ;  /* 0x00000008ff047e24 */ /* 0x002fe2000f8e00ff */
[----:B------:R-:W-:Y:S01]  /*12490*/  MOV R5, UR9 ;  /* 0x0000000900057c02 */ /* 0x000fe20008000f00 */
[----:B----4-:R-:W-:Y:S01]  /*124a0*/  IMAD.U32 R6, RZ, RZ, UR6 ;  /* 0x00000006ff067e24 */ /* 0x010fe2000f8e00ff */
[----:B------:R-:W-:Y:S01]  /*124b0*/  MOV R7, UR7 ;  /* 0x0000000700077c02 */ /* 0x000fe20008000f00 */
[----:B-----5:R-:W-:Y:S01]  /*124c0*/  IMAD.U32 R10, RZ, RZ, UR4 ;  /* 0x00000004ff0a7e24 */ /* 0x020fe2000f8e00ff */
[----:B------:R-:W-:-:S02]  /*124d0*/  MOV R11, UR5 ;  /* 0x00000005000b7c02 */ /* 0x000fc40008000f00 */
[----:B------:R-:W-:-:S07]  /*124e0*/  LEPC R20, `(.L_x_266) ;  /* 0x000000001014794e */ /* 0x000fce0000000000 */
[----:B--23--:R-:W-:Y:S05]  /*124f0*/  CALL.ABS.NOINC R14 ;  /* 0x000000000e007343 */ /* 0x00cfea0003c00000 */
.L_x_266:
[C---:B------:R-:W-:Y:S01]  /*12500*/  VIADD R0, R18.reuse, 0x40 ;  /* 0x0000004012007836 */ /* 0x040fe20000000000 */
[----:B------:R-:W-:Y:S05]  /*12510*/  WARPSYNC.ALL ;  /* 0x0000000000007948 */ /* 0x000fea0003800000 */
[----:B------:R-:W-:Y:S02]  /*12520*/  SHF.R.U32.HI R0, RZ, 0x15, R0 ;  /* 0x00000015ff007819 */ /* 0x000fe40000011600 */
[----:B------:R-:W-:Y:S02]  /*12530*/  R2UR UR4, R18 ;  /* 0x00000000120472ca */ /* 0x000fe400000e0000 */
[----:B------:R-:W-:-:S11]  /*12540*/  ISETP.NE.AND P0, PT, R19, R0, PT ;  /* 0x000000001300720c */ /* 0x000fd60003f05270 */
[----:B------:R-:W1:Y:S02]  /*12550*/  LDTM.x32 R92, tmem[UR4+0x20] ;  /* 0x00002004005c79ee */ /* 0x000e6400082c0000 */
        /* <DEDUP_REMOVED lines=17> */
.L_x_267:
        /* <DEDUP_REMOVED lines=23> */
.L_x_268:
[C---:B------:R-:W-:Y:S01]  /*127e0*/  FMNMX3 R3, R156.reuse, R124, R128, !PT ;  /* 0x0000007c9c037276 */ /* 0x040fe20007800080 */
[----:B------:R-:W-:Y:S05]  /*127f0*/  WARPSYNC.ALL ;  /* 0x0000000000007948 */ /* 0x000fea0003800000 */
[C---:B------:R-:W-:Y:S02]  /*12800*/  FMNMX3 R0, R156.reuse, R125, R129, !PT ;  /* 0x0000007d9c007276 */ /* 0x040fe40007800081 */
[----:B------:R-:W-:Y:S02]  /*12810*/  FMNMX3 R5, R156, R126, R130, !PT ;  /* 0x0000007e9c057276 */ /* 0x000fe40007800082 */
[----:B------:R-:W-:-:S02]  /*12820*/  FMNMX3 R3, R3, R132, R136, !PT ;  /* 0x0000008403037276 */ /* 0x000fc40007800088 */
[----:B------:R-:W-:Y:S02]  /*12830*/  FMNMX3 R0, R0, R133, R137, !PT ;  /* 0x0000008500007276 */ /* 0x000fe40007800089 */
[----:B------:R-:W-:Y:S02]  /*12840*/  FMNMX3 R6, R156, R127, R131, !PT ;  /* 0x0000007f9c067276 */ /* 0x000fe40007800083 */
[----:B------:R-:W-:Y:S02]  /*12850*/  FMNMX3 R5, R5, R134, R138, !PT ;  /* 0x0000008605057276 */ /* 0x000fe4000780008a */
[----:B------:R-:W-:Y:S02]  /*12860*/  FMNMX3 R3, R3, R140, R144, !PT ;  /* 0x0000008c03037276 */ /* 0x000fe40007800090 */
[----:B------:R-:W-:Y:S02]  /*12870*/  FMNMX3 R0, R0, R141, R145, !PT ;  /* 0x0000008d00007276 */ /* 0x000fe40007800091 */
[----:B------:R-:W-:-:S02]  /*12880*/  FMNMX3 R6, R6, R135, R139, !PT ;  /* 0x0000008706067276 */ /* 0x000fc4000780008b */
[----:B------:R-:W-:Y:S02]  /*12890*/  FMNMX3 R5, R5, R142, R146, !PT ;  /* 0x0000008e05057276 */ /* 0x000fe40007800092 */
[----:B------:R-:W-:Y:S02]  /*128a0*/  R2UR UR4, R18 ;  /* 0x00000000120472ca */ /* 0x000fe400000e0000 */
[----:B------:R-:W-:Y:S02]  /*128b0*/  FMNMX3 R3, R3, R148, R152, !PT ;  /* 0x0000009403037276 */ /* 0x000fe40007800098 */
[----:B------:R-:W-:Y:S02]  /*128c0*/  FMNMX3 R0, R0, R149, R153, !PT ;  /* 0x0000009500007276 */ /* 0x000fe40007800099 */
[----:B------:R-:W-:Y:S02]  /*128d0*/  FMNMX3 R6, R6, R143, R147, !PT ;  /* 0x0000008f06067276 */ /* 0x000fe40007800093 */
[----:B------:R-:W-:-:S02]  /*128e0*/  FMNMX3 R5, R5, R150, R154, !PT ;  /* 0x0000009605057276 */ /* 0x000fc4000780009a */
[----:B------:R-:W-:Y:S02]  /*128f0*/  FMNMX3 R3, R3, R92, R96, !PT ;  /* 0x0000005c03037276 */ /* 0x000fe40007800060 */
[----:B------:R-:W-:Y:S01]  /*12900*/  FMNMX3 R0, R0, R93, R97, !PT ;  /* 0x0000005d00007276 */ /* 0x000fe20007800061 */
[----:B------:R-:W1:Y:S01]  /*12910*/  LDTM.x32 R60, tmem[UR4+0x60] ;  /* 0x00006004003c79ee */ /* 0x000e6200082c0000 */
[----:B------:R-:W-:Y:S02]  /*12920*/  FMNMX3 R6, R6, R151, R155, !PT ;  /* 0x0000009706067276 */ /* 0x000fe4000780009b */
[----:B------:R-:W-:Y:S02]  /*12930*/  FMNMX3 R5, R5, R94, R98, !PT ;  /* 0x0000005e05057276 */ /* 0x000fe40007800062 */
        /* <DEDUP_REMOVED lines=28> */
[----:B-1----:R-:W-:Y:S02]  /*12b00*/  FMNMX3 R3, R3, R60, R64, !PT ;  /* 0x0000003c03037276 */ /* 0x002fe40007800040 */
        /* <DEDUP_REMOVED lines=15> */
[----:B------:R-:W-:Y:S02]  /*12c00*/  ISETP.NE.AND P0, PT, R19, R22, PT ;  /* 0x000000161300720c */ /* 0x000fe40003f05270 */
[----:B------:R-:W-:Y:S02]  /*12c10*/  FMNMX3 R17, R6, R87, R91, !PT ;  /* 0x0000005706117276 */ /* 0x000fe4000780005b */
[----:B------:R-:W-:-:S04]  /*12c20*/  FMNMX3 R0, R4, R3, R0, !PT ;  /* 0x0000000304007276 */ /* 0x000fc80007800000 */
[----:B------:R-:W-:-:S04]  /*12c30*/  FMNMX R17, R17, R0, !PT ;  /* 0x0000000011117209 */ /* 0x000fc80007800000 */
[----:B------:R-:W-:-:S04]  /*12c40*/  FSETP.NEU.AND P1, PT, R17, -INF , PT ;  /* 0xff8000001100780b */ /* 0x000fc80003f2d000 */
[----:B------:R-:W-:Y:S01]  /*12c50*/  FSEL R157, R17, RZ, P1 ;  /* 0x000000ff119d7208 */ /* 0x000fe20000800000 */
[----:B------:R-:W-:Y:S08]  /*12c60*/  @!P0 BRA `(.L_x_269) ;  /* 0x0000000000408947 */ /* 0x000ff00003800000 */
        /* <DEDUP_REMOVED lines=16> */
.L_x_269:
[----:B------:R-:W-:Y:S05]  /*12d70*/  WARPSYNC.ALL ;  /* 0x0000000000007948 */ /* 0x000fea0003800000 */
[----:B------:R-:W-:Y:S02]  /*12d80*/  R2UR UR4, R18 ;  /* 0x00000000120472ca */ /* 0x000fe400000e0000 */
[----:B------:R-:W-:-:S11]  /*12d90*/  ISETP.NE.AND P0, PT, RZ, UR47, PT ;  /* 0x0000002fff007c0c */ /* 0x000fd6000bf05270 */
[----:B------:R1:W-:Y:S02]  /*12da0*/  STTM.x2 tmem[UR4], R156 ;  /* 0x0000009c000079ed */ /* 0x0003e400080c0004 */
[----:B------:R-:W-:Y:S05]  /*12db0*/  @P0 BRA `(.L_x_270) ;  /* 0x0000000000040947 */ /* 0x000fea0003800000 */
[----:B--23--:R-:W-:Y:S05]  /*12dc0*/  BPT.TRAP 0x1 ;  /* 0x000000040000795c */ /* 0x00cfea0000300000 */
.L_x_270:
[----:B------:R-:W-:Y:S01]  /*12dd0*/  UISETP.NE.AND UP0, UPT, UR40, URZ, UPT ;  /* 0x000000ff2800728c */ /* 0x000fe2000bf05270 */
[----:B------:R-:W-:Y:S01]  /*12de0*/  MOV R3, UR44 ;  /* 0x0000002c00037c02 */ /* 0x000fe20008000f00 */
[----:B------:R-:W-:Y:S01]  /*12df0*/  UIADD3 UR4, UPT, UPT, UR39, 0x38080, URZ ;  /* 0x0003808027047890 */ /* 0x000fe2000fffe0ff */
[----:B------:R-:W-:Y:S02]  /*12e00*/  FSETP.NEU.AND P0, PT, R17, -INF , PT ;  /* 0xff8000001100780b */ /* 0x000fe40003f0d000 */
[----:B------:R-:W-:Y:S02]  /*12e10*/  SHF.L.U32 R3, R3, 0x1f, RZ ;  /* 0x0000001f03037819 */ /* 0x000fe400000006ff */
[----:B------:R-:W-:-:S04]  /*12e20*/  FSEL R0, R17, RZ, P0 ;  /* 0x000000ff11007208 */ /* 0x000fc80000000000 */
[----:B------:R-:W-:Y:S01]  /*12e30*/  @UP0 UIADD3 UR4, UPT, UPT, UR39, 0x38070, URZ ;  /* 0x0003807027040890 */ /* 0x000fe2000fffe0ff */
[----:B--2---:R-:W-:-:S04]  /*12e40*/  FMUL R0, R0, -UR36 ;  /* 0x8000002400007c20 */ /* 0x004fc80008400000 */
[--C-:B------:R-:W-:Y:S02]  /*12e50*/  FFMA2 R18, R124.F32x2.HI_LO, UR36.F32, R0.reuse.F32 ;  /* 0x000000247c127c49 */ /* 0x100fe40009200000 */
[--C-:B------:R-:W-:Y:S02]  /*12e60*/  FFMA2 R22, R126.F32x2.HI_LO, UR36.F32, R0.reuse.F32 ;  /* 0x000000247e167c49 */ /* 0x100fe40009200000 */
[----:B------:R-:W-:Y:S01]  /*12e70*/  SYNCS.ARRIVE.TRANS64.A1T0 RZ, [UR4], RZ ;  /* 0x000000ffffff79a7 */ /* 0x000fe20008100004 */
[----:B------:R-:W-:Y:S01]  /*12e80*/  FSETP.GEU.AND P4, PT, R18, -126, PT ;  /* 0xc2fc00001200780b */ /* 0x000fe20003f8e000 */
[----:B------:R-:W-:Y:S01]  /*12e90*/  USEL UR4, UR45, UR46, UP0 ;  /* 0x0000002e2d047287 */ /* 0x000fe20008000000 */
[----:B------:R-:W-:Y:S01]  /*12ea0*/  FSETP.GEU.AND P3, PT, R19, -126, PT ;  /* 0xc2fc00001300780b */ /* 0x000fe20003f6e000 */
[--C-:B------:R-:W-:Y:S01]  /*12eb0*/  FFMA2 R124, R128.F32x2.HI_LO, UR36.F32, R0.reuse.F32 ;  /* 0x00000024807c7c49 */ /* 0x100fe20009200000 */
[----:B------:R-:W-:Y:S01]  /*12ec0*/  FSETP.GEU.AND P2, PT, R22, -126, PT ;  /* 0xc2fc00001600780b */ /* 0x000fe20003f4e000 */
[----:B------:R-:W-:Y:S01]  /*12ed0*/  ULOP3.LUT UR39, UR4, 0x1, URZ, 0x3c, !UPT ;  /* 0x0000000104277892 */ /* 0x000fe2000f8e3cff */
[----:B------:R-:W-:Y:S01]  /*12ee0*/  FSETP.GEU.AND P1, PT, R23, -126, PT ;  /* 0xc2fc00001700780b */ /* 0x000fe20003f2e000 */
[----:B------:R-:W2:Y:S01]  /*12ef0*/  SYNCS.PHASECHK.TRANS64.TRYWAIT P5, [UR49], R3 ;  /* 0x00000003ff0075a7 */ /* 0x000ea200080a1131 */
[----:B------:R-:W-:Y:S01]  /*12f00*/  FSETP.GEU.AND P0, PT, R124, -126, PT ;  /* 0xc2fc00007c00780b */ /* 0x000fe20003f0e000 */
[----:B------:R-:W-:Y:S01]  /*12f10*/  FFMA2 R126, R130.F32x2.HI_LO, UR36.F32, R0.F32 ;  /* 0x00000024827e7c49 */ /* 0x000fe20009200000 */
[----:B------:R-:W-:-:S03]  /*12f20*/  FSETP.GEU.AND P6, PT, R125, -126, PT ;  /* 0xc2fc00007d00780b */ /* 0x000fc60003fce000 */
[----:B------:R-:W-:Y:S02]  /*12f30*/  @!P4 FMUL R18, R18, 0.5 ;  /* 0x3f0000001212c820 */ /* 0x000fe40000400000 */
[----:B------:R-:W-:Y:S02]  /*12f40*/  @!P3 FMUL R19, R19, 0.5 ;  /* 0x3f0000001313b820 */ /* 0x000fe40000400000 */
[----:B------:R-:W-:Y:S02]  /*12f50*/  @!P2 FMUL R22, R22, 0.5 ;  /* 0x3f0000001616a820 */ /* 0x000fe40000400000 */
[----:B------:R-:W-:Y:S01]  /*12f60*/  @!P1 FMUL R23, R23, 0.5 ;  /* 0x3f00000017179820 */ /* 0x000fe20000400000 */
[----:B------:R-:W4:Y:S08]  /*12f70*/  MUFU.EX2 R18, R18 ;  /* 0x0000001200127308 */ /* 0x000f300000000800 */
[----:B------:R-:W1:Y:S08]  /*12f80*/  MUFU.EX2 R19, R19 ;  /* 0x0000001300137308 */ /* 0x000e700000000800 */
[----:B------:R-:W1:Y:S08]  /*12f90*/  MUFU.EX2 R22, R22 ;  /* 0x0000001600167308 */ /* 0x000e700000000800 */
[----:B------:R-:W1:Y:S02]  /*12fa0*/  MUFU.EX2 R23, R23 ;  /* 0x0000001700177308 */ /* 0x000e640000000800 */
[----:B-12-4-:R-:W-:Y:S05]  /*12fb0*/  @!P5 BRA `(.L_x_271) ;  /* 0x000000fc0010d947 */ /* 0x016fea0003800000 */
.L_x_472:
[----:B------:R-:W-:Y:S01]  /*12fc0*/  @!P0 FMUL R124, R124, 0.5 ;  /* 0x3f0000007c7c8820 */ /* 0x000fe20000400000 */
[--C-:B------:R-:W-:Y:S01]  /*12fd0*/  FFMA2 R128, R132.F32x2.HI_LO, UR36.F32, R0.reuse.F32 ;  /* 0x0000002484807c49 */ /* 0x100fe20009200000 */
[----:B------:R-:W-:Y:S01]  /*12fe0*/  FSETP.GEU.AND P5, PT, R126, -126, PT ;  /* 0xc2fc00007e00780b */ /* 0x000fe20003fae000 */
[----:B------:R-:W-:Y:S01]  /*12ff0*/  @!P4 FMUL R18, R18, R18 ;  /* 0x000000121212c220 */ /* 0x000fe20000400000 */
[--C-:B------:R-:W-:Y:S01]  /*13000*/  FFMA2 R130, R134.F32x2.HI_LO, UR36.F32, R0.reuse.F32 ;  /* 0x0000002486827c49 */ /* 0x100fe20009200000 */
[----:B------:R-:W-:Y:S01]  /*13010*/  FSETP.GEU.AND P4, PT, R127, -126, PT ;  /* 0xc2fc00007f00780b */ /* 0x000fe20003f8e000 */
[----:B------:R-:W2:Y:S01]  /*13020*/  MUFU.EX2 R124, R124 ;  /* 0x0000007c007c7308 */ /* 0x000ea20000000800 */
[----:B------:R-:W-:Y:S01]  /*13030*/  @!P3 FMUL R19, R19, R19 ;  /* 0x000000131313b220 */ /* 0x000fe20000400000 */
[----:B------:R-:W-:Y:S01]  /*13040*/  FSETP.GEU.AND P3, PT, R128, -126, PT ;  /* 0xc2fc00008000780b */ /* 0x000fe20003f6e000 */
[----:B------:R-:W-:Y:S01]  /*13050*/  @!P2 FMUL R22, R22, R22 ;  /* 0x000000161616a220 */ /* 0x000fe20000400000 */
[----:B------:R-:W-:Y:S01]  /*13060*/  @!P1 FMUL R23, R23, R23 ;  /* 0x0000001717179220 */ /* 0x000fe20000400000 */
[----:B------:R-:W-:Y:S01]  /*13070*/  FSETP.GEU.AND P2, PT, R129, -126, PT ;  /* 0xc2fc00008100780b */ /* 0x000fe20003f4e000 */
[----:B------:R-:W-:Y:S01]  /*13080*/  @!P6 FMUL R125, R125, 0.5 ;  /* 0x3f0000007d7de820 */ /* 0x000fe20000400000 */
[----:B------:R-:W-:Y:S01]  /*13090*/  FSETP.GEU.AND P1, PT, R130, -126, PT ;  /* 0xc2fc00008200780b */ /* 0x000fe20003f2e000 */
[--C-:B------:R-:W-:Y:S01]  /*130a0*/  FFMA2 R132, R136.F32x2.HI_LO, UR36.F32, R0.reuse.F32 ;  /* 0x0000002488847c49 */ /* 0x100fe20009200000 */
[----:B------:R-:W-:Y:S01]  /*130b0*/  USHF.R.U32.HI UR4, URZ, 0x15, UR38 ;  /* 0x00000015ff047899 */ /* 0x000fe20008011626 */
[----:B------:R-:W-:Y:S01]  /*130c0*/  @!P5 FMUL R126, R126, 0.5 ;  /* 0x3f0000007e7ed820 */ /* 0x000fe20000400000 */
[--C-:B------:R-:W-:Y:S01]  /*130d0*/  FFMA2 R134, R138.F32x2.HI_LO, UR36.F32, R0.reuse.F32 ;  /* 0x000000248a867c49 */ /* 0x100fe20009200000 */
[----:B------:R-:W4:Y:S01]  /*130e0*/  MUFU.EX2 R125, R125 ;  /* 0x0000007d007d7308 */ /* 0x000f220000000800 */
[----:B------:R-:W-:Y:S01]  /*130f0*/  @!P4 FMUL R127, R127, 0.5 ;  /* 0x3f0000007f7fc820 */ /* 0x000fe20000400000 */
[--C-:B------:R-:W-:Y:S01]  /*13100*/  FFMA2 R136, R140.F32x2.HI_LO, UR36.F32, R0.reuse.F32 ;  /* 0x000000248c887c49 */ /* 0x100fe20009200000 */
[----:B-1----:R-:W-:Y:S01]  /*13110*/  MOV R3, UR4 ;  /* 0x0000000400037c02 */ /* 0x002fe20008000f00 */
[----:B------:R-:W-:Y:S01]  /*13120*/  @!P3 FMUL R128, R128, 0.5 ;  /* 0x3f0000008080b820 */ /* 0x000fe20000400000 */
[----:B--2---:R-:W-:Y:S01]  /*13130*/  @!P0 FMUL R124, R124, R124 ;  /* 0x0000007c7c7c8220 */ /* 0x004fe20000400000 */
[----:B------:R-:W-:Y:S01]  /*13140*/  FSETP.GEU.AND P0, PT, R131, -126, PT ;  /* 0xc2fc00008300780b */ /* 0x000fe20003f0e000 */
[----:B------:R-:W-:Y:S01]  /*13150*/  @!P2 FMUL R129, R129, 0.5 ;  /* 0x3f0000008181a820 */ /* 0x000fe20000400000 */
[----:B------:R-:W-:Y:S01]  /*13160*/  @!P1 FMUL R130, R130, 0.5 ;  /* 0x3f00000082829820 */ /* 0x000fe20000400000 */
[----:B------:R-:W1:Y:S01]  /*13170*/  MUFU.EX2 R126, R126 ;  /* 0x0000007e007e7308 */ /* 0x000e620000000800 */
[--C-:B------:R-:W-:Y:S01]  /*13180*/  FFMA2 R138, R142.F32x2.HI_LO, UR36.F32, R0.reuse.F32 ;  /* 0x000000248e8a7c49 */ /* 0x100fe20009200000 */
[----:B------:R-:W-:Y:S01]  /*13190*/  UISETP.NE.AND UP0, UPT, UR40, URZ, UPT ;  /* 0x000000ff2800728c */ /* 0x000fe2000bf05270 */
[--C-:B------:R-:W-:Y:S01]  /*131a0*/  FFMA2 R140, R144.F32x2.HI_LO, UR36.F32, R0.reuse.F32 ;  /* 0x00000024908c7c49 */ /* 0x100fe20009200000 */
[----:B------:R-:W-:Y:S01]  /*131b0*/  ULOP3.LUT UR44, UR44, 0x1, URZ, 0x3c, !UPT ;  /* 0x000000012c2c7892 */ /* 0x000fe2000f8e3cff */
[--C-:B------:R-:W-:Y:S01]  /*131c0*/  FFMA2 R142, R146.F32x2.HI_LO, UR36.F32, R0.reuse.F32 ;  /* 0x00000024928e7c49 */ /* 0x100fe20009200000 */
[----:B------:R-:W-:Y:S01]  /*131d0*/  USEL UR45, UR39, UR45, UP0 ;  /* 0x0000002d272d7287 */ /* 0x000fe20008000000 */
[--C-:B------:R-:W-:Y:S01]  /*131e0*/  FFMA2 R144, R148.F32x2.HI_LO, UR36.F32, R0.reuse.F32 ;  /* 0x0000002494907c49 */ /* 0x100fe20009200000 */
[----:B------:R-:W2:Y:S01]  /*131f0*/  MUFU.EX2 R127, R127 ;  /* 0x0000007f007f7308 */ /* 0x000ea20000000800 */
[----:B----4-:R-:W-:Y:S01]  /*13200*/  @!P6 FMUL R125, R125, R125 ;  /* 0x0000007d7d7de220 */ /* 0x010fe20000400000 */
[----:B------:R-:W-:Y:S01]  /*13210*/  @!P0 FMUL R131, R131, 0.5 ;  /* 0x3f00000083838820 */ /* 0x000fe20000400000 */
[----:B------:R-:W-:Y:S01]  /*13220*/  FSETP.GEU.AND P6, PT, R132, -126, PT ;  /* 0xc2fc00008400780b */ /* 0x000fe20003fce000 */
[--C-:B------:R-:W-:Y:S01]  /*13230*/  FFMA2 R146, R150.F32x2.HI_LO, UR36.F32, R0.reuse.F32 ;  /* 0x0000002496927c49 */ /* 0x100fe20009200000 */
[----:B------:R-:W-:Y:S01]  /*13240*/  USEL UR46, UR46, UR39, UP0 ;  /* 0x000000272e2e7287 */ /* 0x000fe20008000000 */
[--C-:B------:R-:W-:Y:S01]  /*13250*/  FFMA2 R148, R152.F32x2.HI_LO, UR36.F32, R0.reuse.F32 ;  /* 0x0000002498947c49 */ /* 0x100fe20009200000 */
[----:B------:R-:W-:Y:S01]  /*13260*/  SYNCS.ARRIVE.TRANS64.A1T0 RZ, [UR50], RZ ;  /* 0x000000ffffff79a7 */ /* 0x000fe20008100032 */
[----:B------:R-:W4:Y:S01]  /*13270*/  MUFU.EX2 R128, R128 ;  /* 0x0000008000807308 */ /* 0x000f220000000800 */
[----:B-1----:R-:W-:Y:S01]  /*13280*/  @!P5 FMUL R126, R126, R126 ;  /* 0x0000007e7e7ed220 */ /* 0x002fe20000400000 */
[----:B------:R-:W-:Y:S01]  /*13290*/  FSETP.GEU.AND P5, PT, R133, -126, PT ;  /* 0xc2fc00008500780b */ /* 0x000fe20003fae000 */
[--C-:B------:R-:W-:Y:S01]  /*132a0*/  FFMA2 R154, R154.F32x2.HI_LO, UR36.F32, R0.reuse.F32 ;  /* 0x000000249a9a7c49 */ /* 0x100fe20009200000 */
[----:B------:R-:W-:Y:S01]  /*132b0*/  F2FP.F16.F32.PACK_AB R57, R23, R22 ;  /* 0x000000161739723e */ /* 0x000fe200000000ff */
[--C-:B------:R-:W-:Y:S01]  /*132c0*/  FFMA2 R8, R92.F32x2.HI_LO, UR36.F32, R0.reuse.F32 ;  /* 0x000000245c087c49 */ /* 0x100fe20009200000 */
[----:B------:R-:W-:Y:S01]  /*132d0*/  F2FP.F16.F32.PACK_AB R58, R125, R124 ;  /* 0x0000007c7d3a723e */ /* 0x000fe200000000ff */
[--C-:B------:R-:W-:Y:S01]  /*132e0*/  FFMA2 R6, R94.F32x2.HI_LO, UR36.F32, R0.reuse.F32 ;  /* 0x000000245e067c49 */ /* 0x100fe20009200000 */
[----:B------:R-:W1:Y:S01]  /*132f0*/  MUFU.EX2 R129, R129 ;  /* 0x0000008100817308 */ /* 0x000e620000000800 */
[----:B--2---:R-:W-:Y:S01]  /*13300*/  @!P4 FMUL R127, R127, R127 ;  /* 0x0000007f7f7fc220 */ /* 0x004fe20000400000 */
[----:B------:R-:W-:Y:S01]  /*13310*/  FSETP.GEU.AND P4, PT, R134, -126, PT ;  /* 0xc2fc00008600780b */ /* 0x000fe20003f8e000 */
[----:B------:R-:W-:Y:S01]  /*13320*/  @!P6 FMUL R132, R132, 0.5 ;  /* 0x3f0000008484e820 */ /* 0x000fe20000400000 */
[----:B------:R-:W-:-:S02]  /*13330*/  FFMA2 R4, R96.F32x2.HI_LO, UR36.F32, R0.F32 ;  /* 0x0000002460047c49 */ /* 0x000fc40009200000 */
[--C-:B------:R-:W-:Y:S01]  /*13340*/  FFMA2 R10, R98.F32x2.HI_LO, UR36.F32, R0.reuse.F32 ;  /* 0x00000024620a7c49 */ /* 0x100fe20009200000 */
[----:B------:R-:W-:Y:S01]  /*13350*/  F2FP.F16.F32.PACK_AB R59, R127, R126 ;  /* 0x0000007e7f3b723e */ /* 0x000fe200000000ff */
[----:B------:R-:W2:Y:S01]  /*13360*/  MUFU.EX2 R130, R130 ;  /* 0x0000008200827308 */ /* 0x000ea20000000800 */
[----:B----4-:R-:W-:Y:S01]  /*13370*/  @!P3 FMUL R128, R128, R128 ;  /* 0x000000808080b220 */ /* 0x010fe20000400000 */
[----:B------:R-:W-:Y:S01]  /*13380*/  FSETP.GEU.AND P3, PT, R135, -126, PT ;  /* 0xc2fc00008700780b */ /* 0x000fe20003f6e000 */
[----:B------:R-:W-:Y:S01]  /*13390*/  @!P5 FMUL R133, R133, 0.5 ;  /* 0x3f0000008585d820 */ /* 0x000fe20000400000 */
[--C-:B------:R-:W-:Y:S02]  /*133a0*/  FFMA2 R150, R122.F32x2.HI_LO, UR36.F32, R0.reuse.F32 ;  /* 0x000000247a967c49 */ /* 0x100fe40009200000 */
[--C-:B------:R-:W-:Y:S02]  /*133b0*/  FFMA2 R24, R24.F32x2.HI_LO, UR36.F32, R0.reuse.F32 ;  /* 0x0000002418187c49 */ /* 0x100fe40009200000 */
[----:B------:R-:W4:Y:S01]  /*133c0*/  MUFU.EX2 R131, R131 ;  /* 0x0000008300837308 */ /* 0x000f220000000800 */
[----:B-1----:R-:W-:Y:S01]  /*133d0*/  @!P2 FMUL R129, R129, R129 ;  /* 0x000000818181a220 */ /* 0x002fe20000400000 */
[----:B------:R-:W-:Y:S01]  /*133e0*/  FSETP.GEU.AND P2, PT, R136, -126, PT ;  /* 0xc2fc00008800780b */ /* 0x000fe20003f4e000 */
[----:B------:R-:W-:Y:S01]  /*133f0*/  @!P4 FMUL R134, R134, 0.5 ;  /* 0x3f0000008686c820 */ /* 0x000fe20000400000 */
[----:B------:R-:W-:-:S02]  /*13400*/  FFMA2 R26, R26.F32x2.HI_LO, UR36.F32, R0.F32 ;  /* 0x000000241a1a7c49 */ /* 0x000fc40009200000 */
[--C-:B------:R-:W-:Y:S02]  /*13410*/  FFMA2 R28, R28.F32x2.HI_LO, UR36.F32, R0.reuse.F32 ;  /* 0x000000241c1c7c49 */ /* 0x100fe40009200000 */
[----:B------:R-:W-:Y:S01]  /*13420*/  @!P3 FMUL R135, R135, 0.5 ;  /* 0x3f0000008787b820 */ /* 0x000fe20000400000 */
[----:B--2---:R-:W-:Y:S01]  /*13430*/  @!P1 FMUL R130, R130, R130 ;  /* 0x0000008282829220 */ /* 0x004fe20000400000 */
[----:B------:R-:W-:Y:S01]  /*13440*/  FSETP.GEU.AND P1, PT, R137, -126, PT ;  /* 0xc2fc00008900780b */ /* 0x000fe20003f2e000 */
[----:B------:R-:W1:Y:S01]  /*13450*/  MUFU.EX2 R132, R132 ;  /* 0x0000008400847308 */ /* 0x000e620000000800 */
[--C-:B------:R-:W-:Y:S02]  /*13460*/  FFMA2 R30, R30.F32x2.HI_LO, UR36.F32, R0.reuse.F32 ;  /* 0x000000241e1e7c49 */ /* 0x100fe40009200000 */
[--C-:B------:R-:W-:Y:S02]  /*13470*/  FFMA2 R32, R32.F32x2.HI_LO, UR36.F32, R0.reuse.F32 ;  /* 0x0000002420207c49 */ /* 0x100fe40009200000 */
[----:B------:R-:W-:Y:S01]  /*13480*/  @!P2 FMUL R136, R136, 0.5 ;  /* 0x3f0000008888a820 */ /* 0x000fe20000400000 */
[----:B----4-:R-:W-:Y:S01]  /*13490*/  @!P0 FMUL R131, R131, R131 ;  /* 0x0000008383838220 */ /* 0x010fe20000400000 */
[----:B------:R-:W-:Y:S01]  /*134a0*/  FSETP.GEU.AND P0, PT, R138, -126, PT ;  /* 0xc2fc00008a00780b */ /* 0x000fe20003f0e000 */
[----:B------:R-:W2:Y:S01]  /*134b0*/  MUFU.EX2 R133, R133 ;  /* 0x0000008500857308 */ /* 0x000ea20000000800 */
[----:B------:R-:W-:-:S02]  /*134c0*/  FFMA2 R34, R34.F32x2.HI_LO, UR36.F32, R0.F32 ;  /* 0x0000002422227c49 */ /* 0x000fc40009200000 */
[--C-:B------:R-:W-:Y:S02]  /*134d0*/  FFMA2 R36, R36.F32x2.HI_LO, UR36.F32, R0.reuse.F32 ;  /* 0x0000002424247c49 */ /* 0x100fe40009200000 */
[----:B------:R-:W-:Y:S01]  /*134e0*/  @!P1 FMUL R137, R137, 0.5 ;  /* 0x3f00000089899820 */ /* 0x000fe20000400000 */
[--C-:B------:R-:W-:Y:S02]  /*134f0*/  FFMA2 R38, R38.F32x2.HI_LO, UR36.F32, R0.reuse.F32 ;  /* 0x0000002426267c49 */ /* 0x100fe40009200000 */
[----:B------:R-:W4:Y:S01]  /*13500*/  MUFU.EX2 R134, R134 ;  /* 0x0000008600867308 */ /* 0x000f220000000800 */
[----:B-1----:R-:W-:Y:S01]  /*13510*/  @!P6 FMUL R132, R132, R132 ;  /* 0x000000848484e220 */ /* 0x002fe20000400000 */
[----:B------:R-:W-:Y:S01]  /*13520*/  FSETP.GEU.AND P6, PT, R139, -126, PT ;  /* 0xc2fc00008b00780b */ /* 0x000fe20003fce000 */
[--C-:B------:R-:W-:Y:S02]  /*13530*/  FFMA2 R40, R40.F32x2.HI_LO, UR36.F32, R0.reuse.F32 ;  /* 0x0000002428287c49 */ /* 0x100fe40009200000 */
[----:B------:R-:W-:Y:S01]  /*13540*/  @!P0 FMUL R138, R138, 0.5 ;  /* 0x3f0000008a8a8820 */ /* 0x000fe20000400000 */
[----:B------:R-:W-:-:S02]  /*13550*/  FFMA2 R42, R42.F32x2.HI_LO, UR36.F32, R0.F32 ;  /* 0x000000242a2a7c49 */ /* 0x000fc40009200000 */
[----:B------:R-:W1:Y:S01]  /*13560*/  MUFU.EX2 R135, R135 ;  /* 0x0000008700877308 */ /* 0x000e620000000800 */
[----:B--2---:R-:W-:Y:S01]  /*13570*/  @!P5 FMUL R133, R133, R133 ;  /* 0x000000858585d220 */ /* 0x004fe20000400000 */
[----:B------:R-:W-:Y:S01]  /*13580*/  FSETP.GEU.AND P5, PT, R140, -126, PT ;  /* 0xc2fc00008c00780b */ /* 0x000fe20003fae000 */
[--C-:B------:R-:W-:Y:S02]  /*13590*/  FFMA2 R44, R44.F32x2.HI_LO, UR36.F32, R0.reuse.F32 ;  /* 0x000000242c2c7c49 */ /* 0x100fe40009200000 */
[--C-:B------:R-:W-:Y:S02]  /*135a0*/  FFMA2 R46, R46.F32x2.HI_LO, UR36.F32, R0.reuse.F32 ;  /* 0x000000242e2e7c49 */ /* 0x100fe40009200000 */
[----:B------:R-:W-:Y:S01]  /*135b0*/  @!P6 FMUL R139, R139, 0.5 ;  /* 0x3f0000008b8be820 */ /* 0x000fe20000400000 */
[----:B------:R-:W2:Y:S01]  /*135c0*/  MUFU.EX2 R136, R136 ;  /* 0x0000008800887308 */ /* 0x000ea20000000800 */
[----:B----4-:R-:W-:Y:S01]  /*135d0*/  @!P4 FMUL R134, R134, R134 ;  /* 0x000000868686c220 */ /* 0x010fe20000400000 */
[----:B------:R-:W-:Y:S01]  /*135e0*/  FSETP.GEU.AND P4, PT, R141, -126, PT ;  /* 0xc2fc00008d00780b */ /* 0x000fe20003f8e000 */
[----:B------:R-:W-:-:S02]  /*135f0*/  FFMA2 R48, R48.F32x2.HI_LO, UR36.F32, R0.F32 ;  /* 0x0000002430307c49 */ /* 0x000fc40009200000 */
[--C-:B------:R-:W-:Y:S02]  /*13600*/  FFMA2 R50, R50.F32x2.HI_LO, UR36.F32, R0.reuse.F32 ;  /* 0x0000002432327c49 */ /* 0x100fe40009200000 */
[----:B------:R-:W-:Y:S01]  /*13610*/  @!P5 FMUL R140, R140, 0.5 ;  /* 0x3f0000008c8cd820 */ /* 0x000fe20000400000 */
[----:B------:R-:W4:Y:S01]  /*13620*/  MUFU.EX2 R137, R137 ;  /* 0x0000008900897308 */ /* 0x000f220000000800 */
[----:B-1----:R-:W-:Y:S01]  /*13630*/  @!P3 FMUL R135, R135, R135 ;  /* 0x000000878787b220 */ /* 0x002fe20000400000 */
[----:B------:R-:W-:Y:S01]  /*13640*/  FSETP.GEU.AND P3, PT, R142, -126, PT ;  /* 0xc2fc00008e00780b */ /* 0x000fe20003f6e000 */
[--C-:B------:R-:W-:Y:S02]  /*13650*/  FFMA2 R52, R52.F32x2.HI_LO, UR36.F32, R0.reuse.F32 ;  /* 0x0000002434347c49 */ /* 0x100fe40009200000 */
[--C-:B------:R-:W-:Y:S02]  /*13660*/  FFMA2 R54, R54.F32x2.HI_LO, UR36.F32, R0.reuse.F32 ;  /* 0x0000002436367c49 */ /* 0x100fe40009200000 */
[----:B------:R-:W-:Y:S01]  /*13670*/  @!P4 FMUL R141, R141, 0.5 ;  /* 0x3f0000008d8dc820 */ /* 0x000fe20000400000 */
[----:B------:R-:W1:Y:S01]  /*13680*/  MUFU.EX2 R138, R138 ;  /* 0x0000008a008a7308 */ /* 0x000e620000000800 */
[----:B--2---:R-:W-:Y:S01]  /*13690*/  @!P2 FMUL R136, R136, R136 ;  /* 0x000000888888a220 */ /* 0x004fe20000400000 */
[----:B------:R-:W-:Y:S01]  /*136a0*/  FSETP.GEU.AND P2, PT, R143, -126, PT ;  /* 0xc2fc00008f00780b */ /* 0x000fe20003f4e000 */
[----:B------:R-:W-:-:S02]  /*136b0*/  FFMA2 R60, R60.F32x2.HI_LO, UR36.F32, R0.F32 ;  /* 0x000000243c3c7c49 */ /* 0x000fc40009200000 */
[--C-:B------:R-:W-:Y:S02]  /*136c0*/  FFMA2 R62, R62.F32x2.HI_LO, UR36.F32, R0.reuse.F32 ;  /* 0x000000243e3e7c49 */ /* 0x100fe40009200000 */
[----:B------:R-:W-:Y:S01]  /*136d0*/  @!P3 FMUL R142, R142, 0.5 ;  /* 0x3f0000008e8eb820 */ /* 0x000fe20000400000 */
[----:B------:R-:W2:Y:S01]  /*136e0*/  MUFU.EX2 R139, R139 ;  /* 0x0000008b008b7308 */ /* 0x000ea20000000800 */
[----:B----4-:R-:W-:Y:S01]  /*136f0*/  @!P1 FMUL R137, R137, R137 ;  /* 0x0000008989899220 */ /* 0x010fe20000400000 */
[----:B------:R-:W-:Y:S01]  /*13700*/  FSETP.GEU.AND P1, PT, R144, -126, PT ;  /* 0xc2fc00009000780b */ /* 0x000fe20003f2e000 */
[--C-:B------:R-:W-:Y:S02]  /*13710*/  FFMA2 R64, R64.F32x2.HI_LO, UR36.F32, R0.reuse.F32 ;  /* 0x0000002440407c49 */ /* 0x100fe40009200000 */
[--C-:B------:R-:W-:Y:S02]  /*13720*/  FFMA2 R66, R66.F32x2.HI_LO, UR36.F32, R0.reuse.F32 ;  /* 0x0000002442427c49 */ /* 0x100fe40009200000 */
[----:B------:R-:W-:Y:S01]  /*13730*/  @!P2 FMUL R143, R143, 0.5 ;  /* 0x3f0000008f8fa820 */ /* 0x000fe20000400000 */
[----:B------:R-:W4:Y:S01]  /*13740*/  MUFU.EX2 R140, R140 ;  /* 0x0000008c008c7308 */ /* 0x000f220000000800 */
[----:B-1----:R-:W-:Y:S01]  /*13750*/  @!P0 FMUL R138, R138, R138 ;  /* 0x0000008a8a8a8220 */ /* 0x002fe20000400000 */
[----:B------:R-:W-:Y:S01]  /*13760*/  FSETP.GEU.AND P0, PT, R145, -126, PT ;  /* 0xc2fc00009100780b */ /* 0x000fe20003f0e000 */
[----:B------:R-:W-:-:S02]  /*13770*/  FFMA2 R68, R68.F32x2.HI_LO, UR36.F32, R0.F32 ;  /* 0x0000002444447c49 */ /* 0x000fc40009200000 */
[--C-:B------:R-:W-:Y:S02]  /*13780*/  FFMA2 R70, R70.F32x2.HI_LO, UR36.F32, R0.reuse.F32 ;  /* 0x0000002446467c49 */ /* 0x100fe40009200000 */
[----:B------:R-:W-:Y:S01]  /*13790*/  @!P1 FMUL R144, R144, 0.5 ;  /* 0x3f00000090909820 */ /* 0x000fe20000400000 */
        /* <DEDUP_REMOVED lines=22> */
[----:B------:R-:W-:Y:S02]  /*13900*/  FFMA2 R86, R86.F32x2.HI_LO, UR36.F32, R0.F32 ;  /* 0x0000002456567c49 */ /* 0x000fe40009200000 */
[----:B------:R-:W-:Y:S01]  /*13910*/  @!P4 FMUL R148, R148, 0.5 ;  /* 0x3f0000009494c820 */ /* 0x000fe20000400000 */
[----:B------:R-:W2:Y:S01]  /*13920*/  MUFU.EX2 R145, R145 ;  /* 0x0000009100917308 */ /* 0x000ea20000000800 */
[----:B----4-:R-:W-:Y:S01]  /*13930*/  @!P2 FMUL R143, R143, R143 ;  /* 0x0000008f8f8fa220 */ /* 0x010fe20000400000 */
[----:B------:R-:W-:-:S05]  /*13940*/  FSETP.GEU.AND P2, PT, R154, -126, PT ;  /* 0xc2fc00009a00780b */ /* 0x000fca0003f4e000 */
[----:B------:R-:W-:Y:S01]  /*13950*/  @!P3 FMUL R149, R149, 0.5 ;  /* 0x3f0000009595b820 */ /* 0x000fe20000400000 */
[----:B------:R-:W4:Y:S01]  /*13960*/  MUFU.EX2 R146, R146 ;  /* 0x0000009200927308 */ /* 0x000f220000000800 */
[----:B-1----:R-:W-:Y:S01]  /*13970*/  @!P1 FMUL R144, R144, R144 ;  /* 0x0000009090909220 */ /* 0x002fe20000400000 */
[----:B------:R-:W-:-:S05]  /*13980*/  FSETP.GEU.AND P1, PT, R155, -126, PT ;  /* 0xc2fc00009b00780b */ /* 0x000fca0003f2e000 */
[----:B------:R-:W-:Y:S01]  /*13990*/  @!P2 FMUL R154, R154, 0.5 ;  /* 0x3f0000009a9aa820 */ /* 0x000fe20000400000 */
[----:B------:R-:W1:Y:S01]  /*139a0*/  MUFU.EX2 R147, R147 ;  /* 0x0000009300937308 */ /* 0x000e620000000800 */
[----:B--2---:R-:W-:Y:S01]  /*139b0*/  @!P0 FMUL R145, R145, R145 ;  /* 0x0000009191918220 */ /* 0x004fe20000400000 */
[----:B------:R-:W-:-:S05]  /*139c0*/  FSETP.GEU.AND P0, PT, R8, -126, PT ;  /* 0xc2fc00000800780b */ /* 0x000fca0003f0e000 */
        /* <DEDUP_REMOVED lines=21> */
[----:B------:R1:W5:Y:S01]  /*13b20*/  MUFU.EX2 R95, R9 ;  /* 0x00000009005f7308 */ /* 0x0003620000000800 */
[----:B--2---:R-:W-:Y:S01]  /*13b30*/  @!P1 FMUL R93, R93, R93 ;  /* 0x0000005d5d5d9220 */ /* 0x004fe20000400000 */
[----:B------:R-:W-:-:S05]  /*13b40*/  FSETP.GEU.AND P1, PT, R10, -126, PT ;  /* 0xc2fc00000a00780b */ /* 0x000fca0003f2e000 */
[----:B------:R-:W-:Y:S01]  /*13b50*/  @!P2 FMUL R5, R5, 0.5 ;  /* 0x3f0000000505a820 */ /* 0x000fe20000400000 */
[----:B------:R-:W2:Y:S01]  /*13b60*/  MUFU.EX2 R96, R6 ;  /* 0x0000000600607308 */ /* 0x000ea20000000800 */
[----:B----4-:R-:W-:Y:S01]  /*13b70*/  @!P0 FMUL R94, R94, R94 ;  /* 0x0000005e5e5e8220 */ /* 0x010fe20000400000 */
[----:B------:R-:W-:-:S05]  /*13b80*/  FSETP.GEU.AND P0, PT, R11, -126, PT ;  /* 0xc2fc00000b00780b */ /* 0x000fca0003f0e000 */
[----:B------:R-:W-:Y:S01]  /*13b90*/  @!P1 FMUL R10, R10, 0.5 ;  /* 0x3f0000000a0a9820 */ /* 0x000fe20000400000 */
[----:B------:R4:W3:Y:S01]  /*13ba0*/  MUFU.EX2 R97, R7 ;  /* 0x0000000700617308 */ /* 0x0008e20000000800 */
[----:B-1----:R-:W-:Y:S02]  /*13bb0*/  FFMA2 R8, R100.F32x2.HI_LO, UR36.F32, R0.F32 ;  /* 0x0000002464087c49 */ /* 0x002fe40009200000 */
[----:B-----5:R-:W-:-:S03]  /*13bc0*/  @!P6 FMUL R95, R95, R95 ;  /* 0x0000005f5f5fe220 */ /* 0x020fc60000400000 */
[----:B------:R-:W-:Y:S01]  /*13bd0*/  FSETP.GEU.AND P6, PT, R8, -126, PT ;  /* 0xc2fc00000800780b */ /* 0x000fe20003fce000 */
[----:B------:R-:W-:Y:S01]  /*13be0*/  @!P0 FMUL R11, R11, 0.5 ;  /* 0x3f0000000b0b8820 */ /* 0x000fe20000400000 */
[----:B------:R-:W1:Y:S01]  /*13bf0*/  MUFU.EX2 R98, R4 ;  /* 0x0000000400627308 */ /* 0x000e620000000800 */
[----:B--2---:R-:W-:Y:S01]  /*13c00*/  @!P5 FMUL R96, R96, R96 ;  /* 0x000000606060d220 */ /* 0x004fe20000400000 */
[----:B------:R-:W-:-:S06]  /*13c10*/  FSETP.GEU.AND P5, PT, R9, -126, PT ;  /* 0xc2fc00000900780b */ /* 0x000fcc0003fae000 */
[----:B------:R2:W5:Y:S01]  /*13c20*/  MUFU.EX2 R99, R5 ;  /* 0x0000000500637308 */ /* 0x0005620000000800 */
[----:B----4-:R-:W-:Y:S02]  /*13c30*/  FFMA2 R6, R102.F32x2.HI_LO, UR36.F32, R0.F32 ;  /* 0x0000002466067c49 */ /* 0x010fe40009200000 */
[----:B---3--:R-:W-:Y:S01]  /*13c40*/  @!P4 FMUL R97, R97, R97 ;  /* 0x000000616161c220 */ /* 0x008fe20000400000 */
[----:B------:R-:W-:Y:S02]  /*13c50*/  @!P6 FMUL R8, R8, 0.5 ;  /* 0x3f0000000808e820 */ /* 0x000fe40000400000 */
[----:B------:R-:W-:Y:S01]  /*13c60*/  FSETP.GEU.AND P4, PT, R6, -126, PT ;  /* 0xc2fc00000600780b */ /* 0x000fe20003f8e000 */
[----:B------:R-:W-:Y:S01]  /*13c70*/  @!P5 FMUL R9, R9, 0.5 ;  /* 0x3f0000000909d820 */ /* 0x000fe20000400000 */
[----:B------:R-:W3:Y:S01]  /*13c80*/  MUFU.EX2 R100, R10 ;  /* 0x0000000a00647308 */ /* 0x000ee20000000800 */
[----:B-1----:R-:W-:Y:S01]  /*13c90*/  @!P3 FMUL R98, R98, R98 ;  /* 0x000000626262b220 */ /* 0x002fe20000400000 */
[----:B------:R-:W-:-:S06]  /*13ca0*/  FSETP.GEU.AND P3, PT, R7, -126, PT ;  /* 0xc2fc00000700780b */ /* 0x000fcc0003f6e000 */
[----:B------:R1:W4:Y:S01]  /*13cb0*/  MUFU.EX2 R101, R11 ;  /* 0x0000000b00657308 */ /* 0x0003220000000800 */
[----:B--2---:R-:W-:Y:S02]  /*13cc0*/  FFMA2 R4, R104.F32x2.HI_LO, UR36.F32, R0.F32 ;  /* 0x0000002468047c49 */ /* 0x004fe40009200000 */
[----:B-----5:R-:W-:Y:S01]  /*13cd0*/  @!P2 FMUL R99, R99, R99 ;  /* 0x000000636363a220 */ /* 0x020fe20000400000 */
[----:B------:R-:W-:Y:S02]  /*13ce0*/  @!P4 FMUL R6, R6, 0.5 ;  /* 0x3f0000000606c820 */ /* 0x000fe40000400000 */
[----:B------:R-:W-:Y:S01]  /*13cf0*/  FSETP.GEU.AND P2, PT, R4, -126, PT ;  /* 0xc2fc00000400780b */ /* 0x000fe20003f4e000 */
[----:B------:R-:W-:Y:S01]  /*13d00*/  @!P3 FMUL R7, R7, 0.5 ;  /* 0x3f0000000707b820 */ /* 0x000fe20000400000 */
[----:B------:R-:W2:Y:S01]  /*13d10*/  MUFU.EX2 R102, R8 ;  /* 0x0000000800667308 */ /* 0x000ea20000000800 */
[----:B---3--:R-:W-:Y:S01]  /*13d20*/  @!P1 FMUL R100, R100, R100 ;  /* 0x0000006464649220 */ /* 0x008fe20000400000 */
[----:B------:R-:W-:-:S06]  /*13d30*/  FSETP.GEU.AND P1, PT, R5, -126, PT ;  /* 0xc2fc00000500780b */ /* 0x000fcc0003f2e000 */
[----:B------:R3:W5:Y:S01]  /*13d40*/  MUFU.EX2 R103, R9 ;  /* 0x0000000900677308 */ /* 0x0007620000000800 */
[----:B-1----:R-:W-:Y:S02]  /*13d50*/  FFMA2 R10, R106.F32x2.HI_LO, UR36.F32, R0.F32 ;  /* 0x000000246a0a7c49 */ /* 0x002fe40009200000 */
[----:B----4-:R-:W-:Y:S01]  /*13d60*/  @!P0 FMUL R101, R101, R101 ;  /* 0x0000006565658220 */ /* 0x010fe20000400000 */
[----:B------:R-:W-:Y:S02]  /*13d70*/  @!P2 FMUL R4, R4, 0.5 ;  /* 0x3f0000000404a820 */ /* 0x000fe40000400000 */
[----:B------:R-:W-:Y:S01]  /*13d80*/  FSETP.GEU.AND P0, PT, R10, -126, PT ;  /* 0xc2fc00000a00780b */ /* 0x000fe20003f0e000 */
[----:B------:R-:W-:Y:S01]  /*13d90*/  @!P1 FMUL R5, R5, 0.5 ;  /* 0x3f00000005059820 */ /* 0x000fe20000400000 */
[----:B------:R-:W1:Y:S01]  /*13da0*/  MUFU.EX2 R104, R6 ;  /* 0x0000000600687308 */ /* 0x000e620000000800 */
[----:B--2---:R-:W-:Y:S01]  /*13db0*/  @!P6 FMUL R102, R102, R102 ;  /* 0x000000666666e220 */ /* 0x004fe20000400000 */
[----:B------:R-:W-:-:S06]  /*13dc0*/  FSETP.GEU.AND P6, PT, R11, -126, PT ;  /* 0xc2fc00000b00780b */ /* 0x000fcc0003fce000 */
[----:B------:R2:W4:Y:S01]  /*13dd0*/  MUFU.EX2 R105, R7 ;  /* 0x0000000700697308 */ /* 0x0005220000000800 */
[----:B---3--:R-:W-:Y:S02]  /*13de0*/  FFMA2 R8, R108.F32x2.HI_LO, UR36.F32, R0.F32 ;  /* 0x000000246c087c49 */ /* 0x008fe40009200000 */
[----:B------:R-:W-:Y:S01]  /*13df0*/  @!P0 FMUL R10, R10, 0.5 ;  /* 0x3f0000000a0a8820 */ /* 0x000fe20000400000 */
[----:B-----5:R-:W-:Y:S02]  /*13e00*/  @!P5 FMUL R103, R103, R103 ;  /* 0x000000676767d220 */ /* 0x020fe40000400000 */
[----:B------:R-:W-:Y:S01]  /*13e10*/  FSETP.GEU.AND P5, PT, R8, -126, PT ;  /* 0xc2fc00000800780b */ /* 0x000fe20003fae000 */
[----:B------:R-:W-:Y:S01]  /*13e20*/  @!P6 FMUL R11, R11, 0.5 ;  /* 0x3f0000000b0be820 */ /* 0x000fe20000400000 */
[----:B------:R-:W3:Y:S01]  /*13e30*/  MUFU.EX2 R106, R4 ;  /* 0x00000004006a7308 */ /* 0x000ee20000000800 */
[----:B-1----:R-:W-:Y:S01]  /*13e40*/  @!P4 FMUL R104, R104, R104 ;  /* 0x000000686868c220 */ /* 0x002fe20000400000 */
[----:B------:R-:W-:-:S06]  /*13e50*/  FSETP.GEU.AND P4, PT, R9, -126, PT ;  /* 0xc2fc00000900780b */ /* 0x000fcc0003f8e000 */
[----:B------:R1:W5:Y:S01]  /*13e60*/  MUFU.EX2 R107, R5 ;  /* 0x00000005006b7308 */ /* 0x0003620000000800 */
[----:B--2---:R-:W-:Y:S02]  /*13e70*/  FFMA2 R6, R110.F32x2.HI_LO, UR36.F32, R0.F32 ;  /* 0x000000246e067c49 */ /* 0x004fe40009200000 */
[----:B----4-:R-:W-:Y:S01]  /*13e80*/  @!P3 FMUL R105, R105, R105 ;  /* 0x000000696969b220 */ /* 0x010fe20000400000 */
[----:B------:R-:W-:Y:S02]  /*13e90*/  @!P5 FMUL R8, R8, 0.5 ;  /* 0x3f0000000808d820 */ /* 0x000fe40000400000 */
[----:B------:R-:W-:Y:S01]  /*13ea0*/  FSETP.GEU.AND P3, PT, R6, -126, PT ;  /* 0xc2fc00000600780b */ /* 0x000fe20003f6e000 */
[----:B------:R-:W-:Y:S01]  /*13eb0*/  @!P4 FMUL R9, R9, 0.5 ;  /* 0x3f0000000909c820 */ /* 0x000fe20000400000 */
[----:B------:R-:W2:Y:S01]  /*13ec0*/  MUFU.EX2 R108, R10 ;  /* 0x0000000a006c7308 */ /* 0x000ea20000000800 */
[----:B---3--:R-:W-:Y:S01]  /*13ed0*/  @!P2 FMUL R106, R106, R106 ;  /* 0x0000006a6a6aa220 */ /* 0x008fe20000400000 */
[----:B------:R-:W-:-:S06]  /*13ee0*/  FSETP.GEU.AND P2, PT, R7, -126, PT ;  /* 0xc2fc00000700780b */ /* 0x000fcc0003f4e000 */
[----:B------:R3:W4:Y:S01]  /*13ef0*/  MUFU.EX2 R109, R11 ;  /* 0x0000000b006d7308 */ /* 0x0007220000000800 */
[----:B-1----:R-:W-:Y:S02]  /*13f00*/  FFMA2 R4, R112.F32x2.HI_LO, UR36.F32, R0.F32 ;  /* 0x0000002470047c49 */ /* 0x002fe40009200000 */
[----:B-----5:R-:W-:Y:S01]  /*13f10*/  @!P1 FMUL R107, R107, R107 ;  /* 0x0000006b6b6b9220 */ /* 0x020fe20000400000 */
[----:B------:R-:W-:Y:S02]  /*13f20*/  @!P3 FMUL R6, R6, 0.5 ;  /* 0x3f0000000606b820 */ /* 0x000fe40000400000 */
[----:B------:R-:W-:Y:S01]  /*13f30*/  FSETP.GEU.AND P1, PT, R4, -126, PT ;  /* 0xc2fc00000400780b */ /* 0x000fe20003f2e000 */
[----:B------:R-:W-:Y:S01]  /*13f40*/  @!P2 FMUL R7, R7, 0.5 ;  /* 0x3f0000000707a820 */ /* 0x000fe20000400000 */
[----:B------:R-:W1:Y:S01]  /*13f50*/  MUFU.EX2 R110, R8 ;  /* 0x00000008006e7308 */ /* 0x000e620000000800 */
[----:B--2---:R-:W-:Y:S01]  /*13f60*/  @!P0 FMUL R108, R108, R108 ;  /* 0x0000006c6c6c8220 */ /* 0x004fe20000400000 */
[----:B------:R-:W-:-:S06]  /*13f70*/  FSETP.GEU.AND P0, PT, R5, -126, PT ;  /* 0xc2fc00000500780b */ /* 0x000fcc0003f0e000 */
[----:B------:R2:W5:Y:S01]  /*13f80*/  MUFU.EX2 R111, R9 ;  /* 0x00000009006f7308 */ /* 0x0005620000000800 */
[----:B---3--:R-:W-:Y:S02]  /*13f90*/  FFMA2 R10, R114.F32x2.HI_LO, UR36.F32, R0.F32 ;  /* 0x00000024720a7c49 */ /* 0x008fe40009200000 */
[----:B------:R-:W-:Y:S01]  /*13fa0*/  @!P1 FMUL R4, R4, 0.5 ;  /* 0x3f00000004049820 */ /* 0x000fe20000400000 */
[----:B----4-:R-:W-:Y:S02]  /*13fb0*/  @!P6 FMUL R109, R109, R109 ;  /* 0x0000006d6d6de220 */ /* 0x010fe40000400000 */
        /* <DEDUP_REMOVED lines=23> */
[----:B------:R-:W2:Y:S01]  /*14130*/  MUFU.EX2 R118, R8 ;  /* 0x0000000800767308 */ /* 0x000ea20000000800 */
[----:B---3--:R-:W-:Y:S02]  /*14140*/  FFMA2 R4, R120.F32x2.HI_LO, UR36.F32, R0.F32 ;  /* 0x0000002478047c49 */ /* 0x008fe40009200000 */
[----:B-----5:R-:W-:Y:S01]  /*14150*/  @!P0 FMUL R115, R115, R115 ;  /* 0x0000007373738220 */ /* 0x020fe20000400000 */
[----:B------:R-:W-:Y:S02]  /*14160*/  @!P2 FMUL R6, R6, 0.5 ;  /* 0x3f0000000606a820 */ /* 0x000fe40000400000 */
[----:B------:R-:W-:Y:S01]  /*14170*/  FSETP.GEU.AND P0, PT, R4, -126, PT ;  /* 0xc2fc00000400780b */ /* 0x000fe20003f0e000 */
[----:B------:R-:W-:Y:S01]  /*14180*/  @!P1 FMUL R7, R7, 0.5 ;  /* 0x3f00000007079820 */ /* 0x000fe20000400000 */
[----:B------:R-:W3:Y:S01]  /*14190*/  MUFU.EX2 R116, R10 ;  /* 0x0000000a00747308 */ /* 0x000ee20000000800 */
[----:B-1----:R-:W-:Y:S01]  /*141a0*/  @!P5 FMUL R117, R117, R117 ;  /* 0x000000757575d220 */ /* 0x002fe20000400000 */
[----:B------:R-:W-:-:S06]  /*141b0*/  FSETP.GEU.AND P5, PT, R150, -126, PT ;  /* 0xc2fc00009600780b */ /* 0x000fcc0003fae000 */
[----:B------:R-:W1:Y:S01]  /*141c0*/  MUFU.EX2 R119, R9 ;  /* 0x0000000900777308 */ /* 0x000e620000000800 */
[----:B--2---:R-:W-:Y:S01]  /*141d0*/  @!P4 FMUL R118, R118, R118 ;  /* 0x000000767676c220 */ /* 0x004fe20000400000 */
[----:B------:R-:W-:Y:S01]  /*141e0*/  FSETP.GEU.AND P4, PT, R151, -126, PT ;  /* 0xc2fc00009700780b */ /* 0x000fe20003f8e000 */
[----:B------:R-:W-:-:S04]  /*141f0*/  @!P0 FMUL R4, R4, 0.5 ;  /* 0x3f00000004048820 */ /* 0x000fc80000400000 */
[----:B------:R-:W-:Y:S01]  /*14200*/  @!P5 FMUL R150, R150, 0.5 ;  /* 0x3f0000009696d820 */ /* 0x000fe20000400000 */
[----:B------:R-:W2:Y:S01]  /*14210*/  MUFU.EX2 R120, R6 ;  /* 0x0000000600787308 */ /* 0x000ea20000000800 */
[----:B---3--:R-:W-:Y:S01]  /*14220*/  @!P6 FMUL R116, R116, R116 ;  /* 0x000000747474e220 */ /* 0x008fe20000400000 */
[----:B------:R-:W-:-:S05]  /*14230*/  FSETP.GEU.AND P6, PT, R5, -126, PT ;  /* 0xc2fc00000500780b */ /* 0x000fca0003fce000 */
[----:B------:R-:W-:Y:S01]  /*14240*/  @!P4 FMUL R151, R151, 0.5 ;  /* 0x3f0000009797c820 */ /* 0x000fe20000400000 */
[----:B------:R-:W3:Y:S01]  /*14250*/  MUFU.EX2 R121, R7 ;  /* 0x0000000700797308 */ /* 0x000ee20000000800 */
        /* <DEDUP_REMOVED lines=33> */
[----:B------:R-:W-:-:S04]  /*14470*/  FSETP.GEU.AND P2, PT, R32, -126, PT ;  /* 0xc2fc00002000780b */ /* 0x000fc80003f4e000 */
[----:B------:R-:W-:Y:S01]  /*14480*/  F2FP.F16.F32.PACK_AB R24, R153, R152 ;  /* 0x000000989918723e */ /* 0x000fe200000000ff */
[----:B------:R-:W-:Y:S01]  /*14490*/  @!P3 FMUL R31, R31, 0.5 ;  /* 0x3f0000001f1fb820 */ /* 0x000fe20000400000 */
[----:B------:R-:W3:Y:S01]  /*144a0*/  MUFU.EX2 R158, R28 ;  /* 0x0000001c009e7308 */ /* 0x000ee20000000800 */
[----:B-1----:R-:W-:Y:S01]  /*144b0*/  @!P1 FMUL R154, R154, R154 ;  /* 0x0000009a9a9a9220 */ /* 0x002fe20000400000 */
[----:B------:R-:W-:-:S05]  /*144c0*/  FSETP.GEU.AND P1, PT, R33, -126, PT ;  /* 0xc2fc00002100780b */ /* 0x000fca0003f2e000 */
[----:B------:R-:W-:Y:S01]  /*144d0*/  @!P2 FMUL R32, R32, 0.5 ;  /* 0x3f0000002020a820 */ /* 0x000fe20000400000 */
[----:B------:R-:W1:Y:S01]  /*144e0*/  MUFU.EX2 R159, R29 ;  /* 0x0000001d009f7308 */ /* 0x000e620000000800 */
[----:B--2---:R-:W-:Y:S01]  /*144f0*/  @!P0 FMUL R155, R155, R155 ;  /* 0x0000009b9b9b8220 */ /* 0x004fe20000400000 */
[----:B------:R-:W-:-:S04]  /*14500*/  FSETP.GEU.AND P0, PT, R34, -126, PT ;  /* 0xc2fc00002200780b */ /* 0x000fc80003f0e000 */
[----:B------:R-:W-:Y:S01]  /*14510*/  F2FP.F16.F32.PACK_AB R25, R155, R154 ;  /* 0x0000009a9b19723e */ /* 0x000fe200000000ff */
[----:B------:R-:W-:Y:S01]  /*14520*/  @!P1 FMUL R33, R33, 0.5 ;  /* 0x3f00000021219820 */ /* 0x000fe20000400000 */
[----:B------:R-:W2:Y:S01]  /*14530*/  MUFU.EX2 R160, R30 ;  /* 0x0000001e00a07308 */ /* 0x000ea20000000800 */
[----:B---3--:R-:W-:Y:S01]  /*14540*/  @!P6 FMUL R158, R158, R158 ;  /* 0x0000009e9e9ee220 */ /* 0x008fe20000400000 */
[----:B------:R-:W-:-:S05]  /*14550*/  FSETP.GEU.AND P6, PT, R35, -126, PT ;  /* 0xc2fc00002300780b */ /* 0x000fca0003fce000 */
[----:B------:R-:W-:Y:S01]  /*14560*/  @!P0 FMUL R34, R34, 0.5 ;  /* 0x3f00000022228820 */ /* 0x000fe20000400000 */
[----:B------:R-:W3:Y:S01]  /*14570*/  MUFU.EX2 R161, R31 ;  /* 0x0000001f00a17308 */ /* 0x000ee20000000800 */
[----:B-1----:R-:W-:Y:S01]  /*14580*/  @!P5 FMUL R159, R159, R159 ;  /* 0x0000009f9f9fd220 */ /* 0x002fe20000400000 */
[----:B------:R-:W-:-:S04]  /*14590*/  FSETP.GEU.AND P5, PT, R36, -126, PT ;  /* 0xc2fc00002400780b */ /* 0x000fc80003fae000 */
[----:B------:R-:W-:Y:S01]  /*145a0*/  F2FP.F16.F32.PACK_AB R26, R159, R158 ;  /* 0x0000009e9f1a723e */ /* 0x000fe200000000ff */
        /* <DEDUP_REMOVED lines=120> */
[----:B------:R-:W-:Y:S02]  /*14d30*/  FSETP.GEU.AND P6, PT, R67, -126, PT ;  /* 0xc2fc00004300780b */ /* 0x000fe40003fce000 */
[----:B------:R-:W-:-:S03]  /*14d40*/  F2FP.F16.F32.PACK_AB R60, R129, R128 ;  /* 0x00000080813c723e */ /* 0x000fc600000000ff */
[----:B------:R-:W-:Y:S01]  /*14d50*/  @!P0 FMUL R66, R66, 0.5 ;  /* 0x3f00000042428820 */ /* 0x000fe20000400000 */
[----:B------:R-:W1:Y:S01]  /*14d60*/  MUFU.EX2 R189, R63 ;  /* 0x0000003f00bd7308 */ /* 0x000e620000000800 */
[----:B--2---:R-:W-:Y:S01]  /*14d70*/  @!P5 FMUL R187, R187, R187 ;  /* 0x000000bbbbbbd220 */ /* 0x004fe20000400000 */
[----:B------:R-:W-:Y:S02]  /*14d80*/  FSETP.GEU.AND P5, PT, R68, -126, PT ;  /* 0xc2fc00004400780b */ /* 0x000fe40003fae000 */
[----:B------:R-:W-:Y:S02]  /*14d90*/  F2FP.F16.F32.PACK_AB R61, R131, R130 ;  /* 0x00000082833d723e */ /* 0x000fe400000000ff */
[----:B------:R-:W-:Y:S01]  /*14da0*/  F2FP.F16.F32.PACK_AB R40, R187, R186 ;  /* 0x000000babb28723e */ /* 0x000fe200000000ff */
[----:B------:R-:W-:Y:S01]  /*14db0*/  @!P6 FMUL R67, R67, 0.5 ;  /* 0x3f0000004343e820 */ /* 0x000fe20000400000 */
[----:B------:R-:W2:Y:S01]  /*14dc0*/  MUFU.EX2 R42, R64 ;  /* 0x00000040002a7308 */ /* 0x000ea20000000800 */
[----:B---3--:R-:W-:Y:S01]  /*14dd0*/  @!P4 FMUL R188, R188, R188 ;  /* 0x000000bcbcbcc220 */ /* 0x008fe20000400000 */
[----:B------:R-:W-:-:S02]  /*14de0*/  FSETP.GEU.AND P4, PT, R69, -126, PT ;  /* 0xc2fc00004500780b */ /* 0x000fc40003f8e000 */
[----:B------:R-:W-:-:S03]  /*14df0*/  F2FP.F16.F32.PACK_AB R62, R133, R132 ;  /* 0x00000084853e723e */ /* 0x000fc600000000ff */
[----:B------:R-:W-:Y:S01]  /*14e00*/  @!P5 FMUL R68, R68, 0.5 ;  /* 0x3f0000004444d820 */ /* 0x000fe20000400000 */
[----:B------:R-:W3:Y:S01]  /*14e10*/  MUFU.EX2 R50, R65 ;  /* 0x0000004100327308 */ /* 0x000ee20000000800 */
[----:B-1----:R-:W-:Y:S01]  /*14e20*/  @!P3 FMUL R189, R189, R189 ;  /* 0x000000bdbdbdb220 */ /* 0x002fe20000400000 */
[----:B------:R-:W-:Y:S02]  /*14e30*/  FSETP.GEU.AND P3, PT, R70, -126, PT ;  /* 0xc2fc00004600780b */ /* 0x000fe40003f6e000 */
[----:B------:R-:W-:Y:S02]  /*14e40*/  F2FP.F16.F32.PACK_AB R63, R135, R134 ;  /* 0x00000086873f723e */ /* 0x000fe400000000ff */
[----:B------:R-:W-:Y:S01]  /*14e50*/  F2FP.F16.F32.PACK_AB R41, R189, R188 ;  /* 0x000000bcbd29723e */ /* 0x000fe200000000ff */
[----:B------:R-:W-:Y:S01]  /*14e60*/  @!P4 FMUL R69, R69, 0.5 ;  /* 0x3f0000004545c820 */ /* 0x000fe20000400000 */
[----:B------:R-:W1:Y:S01]  /*14e70*/  MUFU.EX2 R43, R66 ;  /* 0x00000042002b7308 */ /* 0x000e620000000800 */
[----:B--2---:R-:W-:Y:S01]  /*14e80*/  @!P2 FMUL R42, R42, R42 ;  /* 0x0000002a2a2aa220 */ /* 0x004fe20000400000 */
[----:B------:R-:W-:-:S02]  /*14e90*/  FSETP.GEU.AND P2, PT, R71, -126, PT ;  /* 0xc2fc00004700780b */ /* 0x000fc40003f4e000 */
[----:B------:R-:W-:Y:S02]  /*14ea0*/  F2FP.F16.F32.PACK_AB R64, R137, R136 ;  /* 0x000000888940723e */ /* 0x000fe400000000ff */
[----:B------:R2:W-:Y:S01]  /*14eb0*/  STL [R1+0x10], R42 ;  /* 0x0000102a01007387 */ /* 0x0005e20000100800 */
[----:B------:R-:W-:Y:S01]  /*14ec0*/  @!P3 FMUL R70, R70, 0.5 ;  /* 0x3f0000004646b820 */ /* 0x000fe20000400000 */
[----:B------:R-:W4:Y:S01]  /*14ed0*/  MUFU.EX2 R49, R67 ;  /* 0x0000004300317308 */ /* 0x000f220000000800 */
[----:B---3--:R-:W-:Y:S01]  /*14ee0*/  @!P1 FMUL R50, R50, R50 ;  /* 0x0000003232329220 */ /* 0x008fe20000400000 */
[----:B------:R-:W-:Y:S02]  /*14ef0*/  FSETP.GEU.AND P1, PT, R72, -126, PT ;  /* 0xc2fc00004800780b */ /* 0x000fe40003f2e000 */
[----:B------:R-:W-:Y:S02]  /*14f00*/  F2FP.F16.F32.PACK_AB R65, R139, R138 ;  /* 0x0000008a8b41723e */ /* 0x000fe400000000ff */
[----:B------:R-:W-:Y:S01]  /*14f10*/  STL [R1+0x14], R50 ;  /* 0x0000143201007387 */ /* 0x000fe20000100800 */
[----:B------:R-:W-:Y:S01]  /*14f20*/  @!P2 FMUL R71, R71, 0.5 ;  /* 0x3f0000004747a820 */ /* 0x000fe20000400000 */
[----:B------:R-:W3:Y:S01]  /*14f30*/  MUFU.EX2 R44, R68 ;  /* 0x00000044002c7308 */ /* 0x000ee20000000800 */
[----:B-1----:R-:W-:Y:S01]  /*14f40*/  @!P0 FMUL R43, R43, R43 ;  /* 0x0000002b2b2b8220 */ /* 0x002fe20000400000 */
[----:B------:R-:W-:-:S02]  /*14f50*/  FSETP.GEU.AND P0, PT, R73, -126, PT ;  /* 0xc2fc00004900780b */ /* 0x000fc40003f0e000 */
[----:B------:R-:W-:Y:S02]  /*14f60*/  F2FP.F16.F32.PACK_AB R66, R141, R140 ;  /* 0x0000008c8d42723e */ /* 0x000fe400000000ff */
[----:B------:R1:W-:Y:S01]  /*14f70*/  STL [R1+0x18], R43 ;  /* 0x0000182b01007387 */ /* 0x0003e20000100800 */
[----:B------:R-:W-:Y:S01]  /*14f80*/  @!P1 FMUL R72, R72, 0.5 ;  /* 0x3f00000048489820 */ /* 0x000fe20000400000 */
[----:B------:R-:W5:Y:S01]  /*14f90*/  MUFU.EX2 R48, R69 ;  /* 0x0000004500307308 */ /* 0x000f620000000800 */
[----:B----4-:R-:W-:Y:S01]  /*14fa0*/  @!P6 FMUL R49, R49, R49 ;  /* 0x000000313131e220 */ /* 0x010fe20000400000 */
[----:B------:R-:W-:Y:S02]  /*14fb0*/  FSETP.GEU.AND P6, PT, R74, -126, PT ;  /* 0xc2fc00004a00780b */ /* 0x000fe40003fce000 */
[----:B------:R-:W-:Y:S02]  /*14fc0*/  F2FP.F16.F32.PACK_AB R67, R143, R142 ;  /* 0x0000008e8f43723e */ /* 0x000fe400000000ff */
[----:B------:R-:W-:Y:S01]  /*14fd0*/  STL [R1+0x1c], R49 ;  /* 0x00001c3101007387 */ /* 0x000fe20000100800 */
[----:B------:R-:W-:Y:S01]  /*14fe0*/  @!P0 FMUL R73, R73, 0.5 ;  /* 0x3f00000049498820 */ /* 0x000fe20000400000 */
[----:B------:R-:W4:Y:S01]  /*14ff0*/  MUFU.EX2 R45, R70 ;  /* 0x00000046002d7308 */ /* 0x000f220000000800 */
[----:B---3--:R-:W-:Y:S01]  /*15000*/  @!P5 FMUL R44, R44, R44 ;  /* 0x0000002c2c2cd220 */ /* 0x008fe20000400000 */
[----:B------:R-:W-:-:S02]  /*15010*/  FSETP.GEU.AND P5, PT, R75, -126, PT ;  /* 0xc2fc00004b00780b */ /* 0x000fc40003fae000 */
[----:B--2---:R-:W-:Y:S02]  /*15020*/  F2FP.F16.F32.PACK_AB R42, R50, R42 ;  /* 0x0000002a322a723e */ /* 0x004fe400000000ff */
[----:B------:R2:W-:Y:S01]  /*15030*/  STL [R1+0x20], R44 ;  /* 0x0000202c01007387 */ /* 0x0005e20000100800 */
[----:B------:R-:W-:Y:S01]  /*15040*/  @!P6 FMUL R74, R74, 0.5 ;  /* 0x3f0000004a4ae820 */ /* 0x000fe20000400000 */
[----:B------:R-:W3:Y:S01]  /*15050*/  MUFU.EX2 R47, R71 ;  /* 0x00000047002f7308 */ /* 0x000ee20000000800 */
[----:B-----5:R-:W-:Y:S01]  /*15060*/  @!P4 FMUL R48, R48, R48 ;  /* 0x000000303030c220 */ /* 0x020fe20000400000 */
[----:B------:R-:W-:Y:S02]  /*15070*/  FSETP.GEU.AND P4, PT, R76, -126, PT ;  /* 0xc2fc00004c00780b */ /* 0x000fe40003f8e000 */
[----:B------:R-:W-:Y:S02]  /*15080*/  F2FP.F16.F32.PACK_AB R68, R145, R144 ;  /* 0x000000909144723e */ /* 0x000fe400000000ff */
[----:B------:R-:W-:Y:S01]  /*15090*/  STL [R1+0x24], R48 ;  /* 0x0000243001007387 */ /* 0x000fe20000100800 */
[----:B------:R-:W-:Y:S01]  /*150a0*/  @!P5 FMUL R75, R75, 0.5 ;  /* 0x3f0000004b4bd820 */ /* 0x000fe20000400000 */
[----:B------:R-:W5:Y:S01]  /*150b0*/  MUFU.EX2 R5, R72 ;  /* 0x0000004800057308 */ /* 0x000f620000000800 */
[----:B----4-:R-:W-:Y:S01]  /*150c0*/  @!P3 FMUL R45, R45, R45 ;  /* 0x0000002d2d2db220 */ /* 0x010fe20000400000 */
[----:B------:R-:W-:-:S02]  /*150d0*/  FSETP.GEU.AND P3, PT, R77, -126, PT ;  /* 0xc2fc00004d00780b */ /* 0x000fc40003f6e000 */
[----:B-1----:R-:W-:Y:S02]  /*150e0*/  F2FP.F16.F32.PACK_AB R43, R49, R43 ;  /* 0x0000002b312b723e */ /* 0x002fe400000000ff */
        /* <DEDUP_REMOVED lines=9> */
[----:B-----5:R-:W-:Y:S01]  /*15180*/  @!P1 FMUL R5, R5, R5 ;  /* 0x0000000505059220 */ /* 0x020fe20000400000 */
[----:B------:R-:W-:-:S02]  /*15190*/  FSETP.GEU.AND P1, PT, R79, -126, PT ;  /* 0xc2fc00004f00780b */ /* 0x000fc40003f2e000 */
[----:B--2---:R-:W-:Y:S02]  /*151a0*/  F2FP.F16.F32.PACK_AB R44, R48, R44 ;  /* 0x0000002c302c723e */ /* 0x004fe400000000ff */
[----:B------:R-:W-:Y:S01]  /*151b0*/  STL [R1+0x30], R5 ;  /* 0x0000300501007387 */ /* 0x000fe20000100800 */
[----:B------:R-:W-:Y:S01]  /*151c0*/  @!P2 FMUL R78, R78, 0.5 ;  /* 0x3f0000004e4ea820 */ /* 0x000fe20000400000 */
[----:B------:R-:W2:Y:S01]  /*151d0*/  MUFU.EX2 R4, R75 ;  /* 0x0000004b00047308 */ /* 0x000ea20000000800 */
[----:B----4-:R-:W-:Y:S01]  /*151e0*/  @!P0 FMUL R46, R46, R46 ;  /* 0x0000002e2e2e8220 */ /* 0x010fe20000400000 */
[----:B------:R-:W-:Y:S02]  /*151f0*/  FSETP.GEU.AND P0, PT, R80, -126, PT ;  /* 0xc2fc00005000780b */ /* 0x000fe40003f0e000 */
[----:B------:R-:W-:Y:S02]  /*15200*/  F2FP.F16.F32.PACK_AB R70, R149, R148 ;  /* 0x000000949546723e */ /* 0x000fe400000000ff */
[----:B------:R4:W-:Y:S01]  /*15210*/  STL [R1+0x34], R46 ;  /* 0x0000342e01007387 */ /* 0x0009e20000100800 */
[----:B------:R-:W-:Y:S01]  /*15220*/  @!P1 FMUL R79, R79, 0.5 ;  /* 0x3f0000004f4f9820 */ /* 0x000fe20000400000 */
[----:B------:R-:W5:Y:S01]  /*15230*/  MUFU.EX2 R9, R76 ;  /* 0x0000004c00097308 */ /* 0x000f620000000800 */
[----:B---3--:R-:W-:Y:S01]  /*15240*/  @!P6 FMUL R7, R7, R7 ;  /* 0x000000070707e220 */ /* 0x008fe20000400000 */
[----:B------:R-:W-:-:S02]  /*15250*/  FSETP.GEU.AND P6, PT, R81, -126, PT ;  /* 0xc2fc00005100780b */ /* 0x000fc40003fce000 */
[----:B-1----:R-:W-:Y:S02]  /*15260*/  F2FP.F16.F32.PACK_AB R45, R47, R45 ;  /* 0x0000002d2f2d723e */ /* 0x002fe400000000ff */
[----:B------:R1:W-:Y:S01]  /*15270*/  STL [R1+0x38], R7 ;  /* 0x0000380701007387 */ /* 0x0003e20000100800 */
[----:B------:R-:W-:Y:S01]  /*15280*/  @!P0 FMUL R80, R80, 0.5 ;  /* 0x3f00000050508820 */ /* 0x000fe20000400000 */
[----:B------:R-:W3:Y:S01]  /*15290*/  MUFU.EX2 R6, R77 ;  /* 0x0000004d00067308 */ /* 0x000ee20000000800 */
[----:B--2---:R-:W-:Y:S01]  /*152a0*/  @!P5 FMUL R4, R4, R4 ;  /* 0x000000040404d220 */ /* 0x004fe20000400000 */
[----:B------:R-:W-:Y:S02]  /*152b0*/  FSETP.GEU.AND P5, PT, R82, -126, PT ;  /* 0xc2fc00005200780b */ /* 0x000fe40003fae000 */
[----:B------:R-:W-:Y:S02]  /*152c0*/  F2FP.F16.F32.PACK_AB R71, R93, R92 ;  /* 0x0000005c5d47723e */ /* 0x000fe400000000ff */
[----:B------:R1:W-:Y:S01]  /*152d0*/  STL [R1+0x3c], R4 ;  /* 0x00003c0401007387 */ /* 0x0003e20000100800 */
[----:B------:R-:W-:Y:S01]  /*152e0*/  @!P6 FMUL R81, R81, 0.5 ;  /* 0x3f0000005151e820 */ /* 0x000fe20000400000 */
[----:B------:R-:W2:Y:S01]  /*152f0*/  MUFU.EX2 R11, R78 ;  /* 0x0000004e000b7308 */ /* 0x000ea20000000800 */
[----:B-----5:R-:W-:Y:S01]  /*15300*/  @!P4 FMUL R9, R9, R9 ;  /* 0x000000090909c220 */ /* 0x020fe20000400000 */
[----:B------:R-:W-:-:S02]  /*15310*/  FSETP.GEU.AND P4, PT, R83, -126, PT ;  /* 0xc2fc00005300780b */ /* 0x000fc40003f8e000 */
[----:B------:R-:W-:Y:S02]  /*15320*/  F2FP.F16.F32.PACK_AB R72, R95, R94 ;  /* 0x0000005e5f48723e */ /* 0x000fe400000000ff */
[----:B------:R1:W-:Y:S01]  /*15330*/  STL [R1+0x40], R9 ;  /* 0x0000400901007387 */ /* 0x0003e20000100800 */
[----:B------:R-:W-:Y:S01]  /*15340*/  @!P5 FMUL R82, R82, 0.5 ;  /* 0x3f0000005252d820 */ /* 0x000fe20000400000 */
[----:B------:R-:W5:Y:S01]  /*15350*/  MUFU.EX2 R8, R79 ;  /* 0x0000004f00087308 */ /* 0x000f620000000800 */
[----:B---3--:R-:W-:Y:S01]  /*15360*/  @!P3 FMUL R6, R6, R6 ;  /* 0x000000060606b220 */ /* 0x008fe20000400000 */
[----:B------:R-:W-:Y:S02]  /*15370*/  FSETP.GEU.AND P3, PT, R84, -126, PT ;  /* 0xc2fc00005400780b */ /* 0x000fe40003f6e000 */
[----:B------:R-:W-:Y:S02]  /*15380*/  F2FP.F16.F32.PACK_AB R73, R97, R96 ;  /* 0x000000606149723e */ /* 0x000fe400000000ff */
[----:B------:R1:W-:Y:S01]  /*15390*/  STL [R1+0x44], R6 ;  /* 0x0000440601007387 */ /* 0x0003e20000100800 */
[----:B------:R-:W-:Y:S01]  /*153a0*/  @!P4 FMUL R83, R83, 0.5 ;  /* 0x3f0000005353c820 */ /* 0x000fe20000400000 */
[----:B------:R-:W3:Y:S01]  /*153b0*/  MUFU.EX2 R157, R80 ;  /* 0x00000050009d7308 */ /* 0x000ee20000000800 */
[----:B--2---:R-:W-:Y:S01]  /*153c0*/  @!P2 FMUL R11, R11, R11 ;  /* 0x0000000b0b0ba220 */ /* 0x004fe20000400000 */
[----:B------:R-:W-:-:S02]  /*153d0*/  FSETP.GEU.AND P2, PT, R85, -126, PT ;  /* 0xc2fc00005500780b */ /* 0x000fc40003f4e000 */
[----:B------:R-:W-:Y:S02]  /*153e0*/  F2FP.F16.F32.PACK_AB R74, R99, R98 ;  /* 0x00000062634a723e */ /* 0x000fe400000000ff */
[----:B------:R1:W-:Y:S01]  /*153f0*/  STL [R1+0x48], R11 ;  /* 0x0000480b01007387 */ /* 0x0003e20000100800 */
[----:B------:R-:W-:Y:S01]  /*15400*/  @!P3 FMUL R84, R84, 0.5 ;  /* 0x3f0000005454b820 */ /* 0x000fe20000400000 */
[----:B------:R-:W2:Y:S01]  /*15410*/  MUFU.EX2 R10, R81 ;  /* 0x00000051000a7308 */ /* 0x000ea20000000800 */
[----:B-----5:R-:W-:Y:S01]  /*15420*/  @!P1 FMUL R8, R8, R8 ;  /* 0x0000000808089220 */ /* 0x020fe20000400000 */
[----:B------:R-:W-:Y:S02]  /*15430*/  FSETP.GEU.AND P1, PT, R86, -126, PT ;  /* 0xc2fc00005600780b */ /* 0x000fe40003f2e000 */
[----:B------:R-:W-:Y:S02]  /*15440*/  F2FP.F16.F32.PACK_AB R75, R101, R100 ;  /* 0x00000064654b723e */ /* 0x000fe400000000ff */
[----:B------:R1:W-:Y:S01]  /*15450*/  STL [R1+0x4c], R8 ;  /* 0x00004c0801007387 */ /* 0x0003e20000100800 */
[----:B------:R-:W-:Y:S01]  /*15460*/  @!P2 FMUL R85, R85, 0.5 ;  /* 0x3f0000005555a820 */ /* 0x000fe20000400000 */
[----:B------:R-:W5:Y:S01]  /*15470*/  MUFU.EX2 R20, R82 ;  /* 0x0000005200147308 */ /* 0x000f620000000800 */
[----:B---3--:R-:W-:Y:S01]  /*15480*/  @!P0 FMUL R157, R157, R157 ;  /* 0x0000009d9d9d8220 */ /* 0x008fe20000400000 */
[----:B------:R-:W-:-:S02]  /*15490*/  FSETP.GEU.AND P0, PT, R87, -126, PT ;  /* 0xc2fc00005700780b */ /* 0x000fc40003f0e000 */
[----:B------:R-:W-:Y:S02]  /*154a0*/  F2FP.F16.F32.PACK_AB R76, R103, R102 ;  /* 0x00000066674c723e */ /* 0x000fe400000000ff */
[----:B------:R1:W-:Y:S01]  /*154b0*/  STL [R1+0x50], R157 ;  /* 0x0000509d01007387 */ /* 0x0003e20000100800 */
[----:B------:R-:W-:Y:S01]  /*154c0*/  @!P1 FMUL R86, R86, 0.5 ;  /* 0x3f00000056569820 */ /* 0x000fe20000400000 */
[----:B------:R-:W3:Y:S01]  /*154d0*/  MUFU.EX2 R21, R83 ;  /* 0x0000005300157308 */ /* 0x000ee20000000800 */
[----:B--2---:R-:W-:Y:S01]  /*154e0*/  @!P6 FMUL R10, R10, R10 ;  /* 0x0000000a0a0ae220 */ /* 0x004fe20000400000 */
[----:B------:R-:W-:Y:S02]  /*154f0*/  LOP3.LUT P6, RZ, R3, 0x3, R56, 0x48, !PT ;  /* 0x0000000303ff7812 */ /* 0x000fe400078c4838 */
[----:B------:R-:W-:Y:S02]  /*15500*/  F2FP.F16.F32.PACK_AB R56, R19, R18 ;  /* 0x000000121338723e */ /* 0x000fe400000000ff */
[----:B------:R1:W-:Y:S01]  /*15510*/  STL [R1+0x54], R10 ;  /* 0x0000540a01007387 */ /* 0x0003e20000100800 */
[----:B------:R-:W-:Y:S01]  /*15520*/  @!P0 FMUL R87, R87, 0.5 ;  /* 0x3f00000057578820 */ /* 0x000fe20000400000 */
[----:B------:R-:W2:Y:S01]  /*15530*/  MUFU.EX2 R14, R84 ;  /* 0x00000054000e7308 */ /* 0x000ea20000000800 */
[----:B-----5:R-:W-:Y:S01]  /*15540*/  @!P5 FMUL R20, R20, R20 ;  /* 0x000000141414d220 */ /* 0x020fe20000400000 */
[----:B------:R-:W-:-:S02]  /*15550*/  F2FP.F16.F32.PACK_AB R77, R105, R104 ;  /* 0x00000068694d723e */ /* 0x000fc400000000ff */
[----:B------:R-:W-:Y:S02]  /*15560*/  F2FP.F16.F32.PACK_AB R78, R107, R106 ;  /* 0x0000006a6b4e723e */ /* 0x000fe400000000ff */
[----:B------:R1:W-:Y:S01]  /*15570*/  STL [R1+0x58], R20 ;  /* 0x0000581401007387 */ /* 0x0003e20000100800 */
[----:B------:R-:W-:Y:S01]  /*15580*/  F2FP.F16.F32.PACK_AB R79, R109, R108 ;  /* 0x0000006c6d4f723e */ /* 0x000fe200000000ff */
[----:B------:R-:W5:Y:S01]  /*15590*/  MUFU.EX2 R15, R85 ;  /* 0x00000055000f7308 */ /* 0x000f620000000800 */
[----:B---3--:R-:W-:Y:S01]  /*155a0*/  @!P4 FMUL R21, R21, R21 ;  /* 0x000000151515c220 */ /* 0x008fe20000400000 */
[----:B------:R-:W-:Y:S02]  /*155b0*/  F2FP.F16.F32.PACK_AB R80, R111, R110 ;  /* 0x0000006e6f50723e */ /* 0x000fe400000000ff */
[----:B------:R-:W-:Y:S02]  /*155c0*/  F2FP.F16.F32.PACK_AB R81, R113, R112 ;  /* 0x000000707151723e */ /* 0x000fe400000000ff */
[----:B------:R1:W-:Y:S01]  /*155d0*/  STL [R1+0x5c], R21 ;  /* 0x00005c1501007387 */ /* 0x0003e20000100800 */
[----:B------:R-:W-:Y:S01]  /*155e0*/  F2FP.F16.F32.PACK_AB R82, R115, R114 ;  /* 0x000000727352723e */ /* 0x000fe200000000ff */
[----:B------:R-:W3:Y:S01]  /*155f0*/  MUFU.EX2 R12, R86 ;  /* 0x00000056000c7308 */ /* 0x000ee20000000800 */
[----:B--2---:R-:W-:Y:S01]  /*15600*/  @!P3 FMUL R14, R14, R14 ;  /* 0x0000000e0e0eb220 */ /* 0x004fe20000400000 */
[----:B------:R-:W-:-:S02]  /*15610*/  F2FP.F16.F32.PACK_AB R83, R117, R116 ;  /* 0x000000747553723e */ /* 0x000fc400000000ff */
[----:B------:R-:W-:Y:S02]  /*15620*/  F2FP.F16.F32.PACK_AB R84, R119, R118 ;  /* 0x000000767754723e */ /* 0x000fe400000000ff */
[----:B------:R1:W-:Y:S01]  /*15630*/  STL [R1+0x68], R14 ;  /* 0x0000680e01007387 */ /* 0x0003e20000100800 */
[----:B----4-:R-:W-:Y:S01]  /*15640*/  F2FP.F16.F32.PACK_AB R46, R46, R5 ;  /* 0x000000052e2e723e */ /* 0x010fe200000000ff */
[----:B------:R-:W2:Y:S01]  /*15650*/  MUFU.EX2 R13, R87 ;  /* 0x00000057000d7308 */ /* 0x000ea20000000800 */
[----:B-----5:R-:W-:Y:S01]  /*15660*/  @!P2 FMUL R15, R15, R15 ;  /* 0x0000000f0f0fa220 */ /* 0x020fe20000400000 */
[----:B------:R-:W-:Y:S02]  /*15670*/  F2FP.F16.F32.PACK_AB R85, R121, R120 ;  /* 0x000000787955723e */ /* 0x000fe400000000ff */
[----:B------:R-:W-:Y:S02]  /*15680*/  F2FP.F16.F32.PACK_AB R47, R4, R7 ;  /* 0x00000007042f723e */ /* 0x000fe400000000ff */
[----:B------:R1:W-:Y:S01]  /*15690*/  STL [R1+0x6c], R15 ;  /* 0x00006c0f01007387 */ /* 0x0003e20000100800 */
[----:B------:R-:W-:Y:S01]  /*156a0*/  F2FP.F16.F32.PACK_AB R48, R6, R9 ;  /* 0x000000090630723e */ /* 0x000fe200000000ff */
[----:B---3--:R-:W-:Y:S01]  /*156b0*/  @!P1 FMUL R12, R12, R12 ;  /* 0x0000000c0c0c9220 */ /* 0x008fe20000400000 */
[----:B------:R-:W-:-:S02]  /*156c0*/  F2FP.F16.F32.PACK_AB R86, R123, R122 ;  /* 0x0000007a7b56723e */ /* 0x000fc400000000ff */
[----:B------:R-:W-:Y:S02]  /*156d0*/  F2FP.F16.F32.PACK_AB R49, R8, R11 ;  /* 0x0000000b0831723e */ /* 0x000fe400000000ff */
[----:B------:R1:W-:Y:S01]  /*156e0*/  STL [R1+0x60], R12 ;  /* 0x0000600c01007387 */ /* 0x0003e20000100800 */
[----:B------:R-:W-:Y:S01]  /*156f0*/  F2FP.F16.F32.PACK_AB R50, R10, R157 ;  /* 0x0000009d0a32723e */ /* 0x000fe200000000ff */
[----:B--2---:R-:W-:Y:S01]  /*15700*/  @!P0 FMUL R13, R13, R13 ;  /* 0x0000000d0d0d8220 */ /* 0x004fe20000400000 */
[----:B------:R-:W-:Y:S02]  /*15710*/  F2FP.F16.F32.PACK_AB R87, R151, R150 ;  /* 0x000000969757723e */ /* 0x000fe400000000ff */
[----:B------:R-:W-:Y:S02]  /*15720*/  F2FP.F16.F32.PACK_AB R51, R21, R20 ;  /* 0x000000141533723e */ /* 0x000fe400000000ff */
[----:B------:R1:W-:Y:S01]  /*15730*/  STL [R1+0x64], R13 ;  /* 0x0000640d01007387 */ /* 0x0003e20000100800 */
[----:B------:R-:W-:-:S02]  /*15740*/  F2FP.F16.F32.PACK_AB R52, R15, R14 ;  /* 0x0000000e0f34723e */ /* 0x000fc400000000ff */
[----:B------:R-:W-:Y:S01]  /*15750*/  F2FP.F16.F32.PACK_AB R53, R13, R12 ;  /* 0x0000000c0d35723e */ /* 0x000fe200000000ff */
[----:B------:R-:W-:Y:S06]  /*15760*/  @!P6 BRA `(.L_x_272) ;  /* 0x000000000040e947 */ /* 0x000fec0003800000 */
[----:B-1----:R-:W-:Y:S01]  /*15770*/  MOV R14, 0x8 ;  /* 0x00000008000e7802 */ /* 0x002fe20000000f00 */
[----:B------:R-:W1:Y:S01]  /*15780*/  LDCU.64 UR6, c[0x4][0xb0] ;  /* 0x01001600ff0677ac */ /* 0x000e620008000a00 */
[----:B------:R-:W-:Y:S02]  /*15790*/  HFMA2 R12, -RZ, RZ, 0, 5.9604644775390625e-08 ;  /* 0x00000001ff0c7431 */ /* 0x000fe400000001ff */
[----:B------:R-:W-:Y:S01]  /*157a0*/  IMAD.MOV.U32 R8, RZ, RZ, 0x1be ;  /* 0x000001beff087424 */ /* 0x000fe200078e00ff */
[----:B------:R-:W2:Y:S01]  /*157b0*/  LDCU.64 UR4, c[0x4][0xb8] ;  /* 0x01001700ff0477ac */ /* 0x000ea20008000a00 */
[----:B------:R-:W3:Y:S01]  /*157c0*/  LDC.64 R14, c[0x4][R14] ;  /* 0x010000000e0e7b82 */ /* 0x000ee20000000a00 */
[----:B------:R-:W-:Y:S01]  /*157d0*/  IMAD.MOV.U32 R13, RZ, RZ, RZ ;  /* 0x000000ffff0d7224 */ /* 0x000fe200078e00ff */
[----:B------:R-:W4:Y:S01]  /*157e0*/  LDCU.64 UR8, c[0x4][0x20] ;  /* 0x01000400ff0877ac */ /* 0x000f220008000a00 */
[----:B-1----:R-:W-:Y:S01]  /*157f0*/  IMAD.U32 R4, RZ, RZ, UR6 ;  /* 0x00000006ff047e24 */ /* 0x002fe2000f8e00ff */
[----:B------:R-:W-:Y:S01]  /*15800*/  MOV R5, UR7 ;  /* 0x0000000700057c02 */ /* 0x000fe20008000f00 */
[----:B--2---:R-:W-:Y:S01]  /*15810*/  IMAD.U32 R6, RZ, RZ, UR4 ;  /* 0x00000004ff067e24 */ /* 0x004fe2000f8e00ff */
[----:B------:R-:W-:Y:S01]  /*15820*/  MOV R7, UR5 ;  /* 0x0000000500077c02 */ /* 0x000fe20008000f00 */
[----:B----4-:R-:W-:Y:S01]  /*15830*/  IMAD.U32 R10, RZ, RZ, UR8 ;  /* 0x00000008ff0a7e24 */ /* 0x010fe2000f8e00ff */
[----:B------:R-:W-:-:S02]  /*15840*/  MOV R11, UR9 ;  /* 0x00000009000b7c02 */ /* 0x000fc40008000f00 */
[----:B------:R-:W-:-:S07]  /*15850*/  LEPC R20, `(.L_x_272) ;  /* 0x000000001014794e */ /* 0x000fce0000000000 */
[----:B---3--:R-:W-:Y:S05]  /*15860*/  CALL.ABS.NOINC R14 ;  /* 0x000000000e007343 */ /* 0x008fea0003c00000 */
.L_x_272:
[C---:B------:R-:W-:Y:S01]  /*15870*/  FSETP.NEU.AND P0, PT, R17.reuse, -INF , PT ;  /* 0xff8000001100780b */ /* 0x040fe20003f0d000 */
[----:B-1----:R-:W1:Y:S01]  /*15880*/  S2R R157, SR_TID.X ;  /* 0x00000000009d7919 */ /* 0x002e620000002100 */
[----:B------:R-:W-:Y:S05]  /*15890*/  WARPSYNC.ALL ;  /* 0x0000000000007948 */ /* 0x000fea0003800000 */
[----:B------:R-:W-:Y:S01]  /*158a0*/  FSEL R0, R17, RZ, P0 ;  /* 0x000000ff11007208 */ /* 0x000fe20000000000 */
[----:B------:R-:W-:Y:S01]  /*158b0*/  UIADD3 UR4, UPT, UPT, UR38, 0x20, URZ ;  /* 0x0000002026047890 */ /* 0x000fe2000fffe0ff */
[----:B------:R2:W-:Y:S03]  /*158c0*/  STTM.x32 tmem[UR38], R56 ;  /* 0x00000038000079ed */ /* 0x0005e600082c0026 */
[----:B------:R-:W-:Y:S01]  /*158d0*/  FMUL R0, R0, -UR36 ;  /* 0x8000002400007c20 */ /* 0x000fe20008400000 */
[----:B------:R-:W-:-:S03]  /*158e0*/  USHF.R.U32.HI UR4, URZ, 0x15, UR4 ;  /* 0x00000015ff047899 */ /* 0x000fc60008011604 */
[--C-:B------:R-:W-:Y:S02]  /*158f0*/  FFMA2 R88, R88.F32x2.HI_LO, UR36.F32, R0.reuse.F32 ;  /* 0x0000002458587c49 */ /* 0x100fe40009200000 */
[----:B------:R-:W-:Y:S01]  /*15900*/  FFMA2 R90, R90.F32x2.HI_LO, UR36.F32, R0.F32 ;  /* 0x000000245a5a7c49 */ /* 0x000fe20009200000 */
[----:B------:R-:W-:Y:S02]  /*15910*/  MOV R3, UR4 ;  /* 0x0000000400037c02 */ /* 0x000fe40008000f00 */
[----:B------:R-:W-:Y:S02]  /*15920*/  FSETP.GEU.AND P4, PT, R88, -126, PT ;  /* 0xc2fc00005800780b */ /* 0x000fe40003f8e000 */
[----:B------:R-:W-:Y:S02]  /*15930*/  FSETP.GEU.AND P3, PT, R89, -126, PT ;  /* 0xc2fc00005900780b */ /* 0x000fe40003f6e000 */
[----:B------:R-:W-:Y:S02]  /*15940*/  FSETP.GEU.AND P2, PT, R90, -126, PT ;  /* 0xc2fc00005a00780b */ /* 0x000fe40003f4e000 */
[----:B------:R-:W-:-:S07]  /*15950*/  FSETP.GEU.AND P1, PT, R91, -126, PT ;  /* 0xc2fc00005b00780b */ /* 0x000fce0003f2e000 */
[----:B------:R-:W-:Y:S02]  /*15960*/  @!P4 FMUL R88, R88, 0.5 ;  /* 0x3f0000005858c820 */ /* 0x000fe40000400000 */
[----:B------:R-:W-:Y:S02]  /*15970*/  @!P3 FMUL R89, R89, 0.5 ;  /* 0x3f0000005959b820 */ /* 0x000fe40000400000 */
[----:B------:R-:W-:Y:S02]  /*15980*/  @!P2 FMUL R90, R90, 0.5 ;  /* 0x3f0000005a5aa820 */ /* 0x000fe40000400000 */
[----:B------:R-:W-:Y:S01]  /*15990*/  @!P1 FMUL R91, R91, 0.5 ;  /* 0x3f0000005b5b9820 */ /* 0x000fe20000400000 */
[----:B--2---:R-:W2:Y:S01]  /*159a0*/  MUFU.EX2 R58, R88 ;  /* 0x00000058003a7308 */ /* 0x004ea20000000800 */
[----:B-1----:R-:W-:-:S04]  /*159b0*/  SHF.R.U32.HI R60, RZ, 0x5, R157 ;  /* 0x00000005ff3c7819 */ /* 0x002fc8000001169d */
[----:B------:R-:W-:-:S03]  /*159c0*/  LOP3.LUT P0, RZ, R3, 0x3, R60, 0x48, !PT ;  /* 0x0000000303ff7812 */ /* 0x000fc6000780483c */
[----:B------:R-:W1:Y:S08]  /*159d0*/  MUFU.EX2 R59, R89 ;  /* 0x00000059003b7308 */ /* 0x000e700000000800 */
[----:B------:R-:W3:Y:S01]  /*159e0*/  MUFU.EX2 R56, R90 ;  /* 0x0000005a00387308 */ /* 0x000ee20000000800 */
[----:B--2---:R-:W-:-:S07]  /*159f0*/  @!P4 FMUL R58, R58, R58 ;  /* 0x0000003a3a3ac220 */ /* 0x004fce0000400000 */
[----:B------:R-:W2:Y:S01]  /*15a00*/  MUFU.EX2 R57, R91 ;  /* 0x0000005b00397308 */ /* 0x000ea20000000800 */
[----:B-1----:R-:W-:-:S05]  /*15a10*/  @!P3 FMUL R59, R59, R59 ;  /* 0x0000003b3b3bb220 */ /* 0x002fca0000400000 */
[----:B------:R-:W-:Y:S01]  /*15a20*/  F2FP.F16.F32.PACK_AB R54, R59, R58 ;  /* 0x0000003a3b36723e */ /* 0x000fe200000000ff */
[----:B---3--:R-:W-:Y:S01]  /*15a30*/  @!P2 FMUL R56, R56, R56 ;  /* 0x000000383838a220 */ /* 0x008fe20000400000 */
[----:B--2---:R-:W-:-:S05]  /*15a40*/  @!P1 FMUL R57, R57, R57 ;  /* 0x0000003939399220 */ /* 0x004fca0000400000 */
[----:B------:R-:W-:Y:S01]  /*15a50*/  F2FP.F16.F32.PACK_AB R55, R57, R56 ;  /* 0x000000383937723e */ /* 0x000fe200000000ff */
[----:B------:R-:W-:Y:S06]  /*15a60*/  @!P0 BRA `(.L_x_273) ;  /* 0x0000000000408947 */ /* 0x000fec0003800000 */
[----:B------:R-:W-:Y:S01]  /*15a70*/  MOV R14, 0x8 ;  /* 0x00000008000e7802 */ /* 0x000fe20000000f00 */
        /* <DEDUP_REMOVED lines=15> */
.L_x_273:
[----:B------:R-:W-:Y:S01]  /*15b70*/  MOV R0, UR48 ;  /* 0x0000003000007c02 */ /* 0x000fe20008000f00 */
[----:B------:R-:W-:Y:S05]  /*15b80*/  WARPSYNC.ALL ;  /* 0x0000000000007948 */ /* 0x000fea0003800000 */
[----:B------:R-:W-:Y:S01]  /*15b90*/  ISETP.GT.U32.AND P1, PT, R0, 0x1, PT ;  /* 0x000000010000780c */ /* 0x000fe20003f24070 */
[----:B------:R1:W-:Y:S01]  /*15ba0*/  STTM.x32 tmem[UR38+0x20], R24 ;  /* 0x00002018000079ed */ /* 0x0003e200082c0026 */
[----:B------:R-:W2:Y:S11]  /*15bb0*/  FENCE.VIEW.ASYNC.T ;  /* 0x00000000000073c6 */ /* 0x000eb60000000200 */
[----:B------:R-:W-:Y:S05]  /*15bc0*/  @P1 BRA `(.L_x_274) ;  /* 0x0000000000081947 */ /* 0x000fea0003800000 */
[----:B------:R-:W-:Y:S05]  /*15bd0*/  BPT.TRAP 0x1 ;  /* 0x000000040000795c */ /* 0x000fea0000300000 */
[----:B------:R-:W-:Y:S05]  /*15be0*/  BPT.TRAP 0x1 ;  /* 0x000000040000795c */ /* 0x000fea0000300000 */
.L_x_274:
[----:B------:R-:W3:Y:S01]  /*15bf0*/  S2UR UR6, SR_CgaCtaId ;  /* 0x00000000000679c3 */ /* 0x000ee20000008800 */
[----:B------:R-:W-:Y:S01]  /*15c00*/  UISETP.NE.AND UP0, UPT, UR40, URZ, UPT ;  /* 0x000000ff2800728c */ /* 0x000fe2000bf05270 */
[----:B------:R-:W-:-:S06]  /*15c10*/  UMOV UR4, 0x400 ;  /* 0x0000040000047882 */ /* 0x000fcc0000000000 */
[----:B------:R-:W4:Y:S01]  /*15c20*/  S2UR UR5, SR_CgaCtaId ;  /* 0x00000000000579c3 */ /* 0x000f220000008800 */
[----:B---3--:R-:W-:-:S04]  /*15c30*/  ULEA UR6, UR6, UR4, 0x18 ;  /* 0x0000000406067291 */ /* 0x008fc8000f8ec0ff */
[----:B------:R-:W-:Y:S02]  /*15c40*/  UIADD3 UR4, UPT, UPT, UR6, 0x38068, URZ ;  /* 0x0003806806047890 */ /* 0x000fe4000fffe0ff */
[----:B------:R-:W-:-:S04]  /*15c50*/  @UP0 UIADD3 UR4, UPT, UPT, UR6, 0x38058, URZ ;  /* 0x0003805806040890 */ /* 0x000fc8000fffe0ff */
[----:B----4-:R-:W-:-:S09]  /*15c60*/  UPRMT UR4, UR5, 0x654, UR4 ;  /* 0x0000065405047896 */ /* 0x010fd20008000004 */
[----:B--2---:R-:W-:Y:S01]  /*15c70*/  SYNCS.ARRIVE.TRANS64.RED.A1T0 RZ, [UR4], RZ ;  /* 0x000000ffffff79a7 */ /* 0x004fe20008100404 */
[----:B------:R-:W-:-:S04]  /*15c80*/  USEL UR4, UR42, UR43, UP0 ;  /* 0x0000002b2a047287 */ /* 0x000fc80008000000 */
[----:B------:R-:W-:-:S04]  /*15c90*/  ULOP3.LUT UR5, UR4, 0x1, URZ, 0x3c, !UPT ;  /* 0x0000000104057892 */ /* 0x000fc8000f8e3cff */
[----:B------:R-:W-:Y:S02]  /*15ca0*/  USEL UR42, UR5, UR42, UP0 ;  /* 0x0000002a052a7287 */ /* 0x000fe40008000000 */
[----:B------:R-:W-:Y:S02]  /*15cb0*/  USEL UR43, UR43, UR5, UP0 ;  /* 0x000000052b2b7287 */ /* 0x000fe40008000000 */
[----:B------:R-:W-:-:S09]  /*15cc0*/  UISETP.NE.AND UP0, UPT, UR47, URZ, UPT ;  /* 0x000000ff2f00728c */ /* 0x000fd2000bf05270 */
[----:B------:R-:W-:Y:S05]  /*15cd0*/  BRA.U UP0, `(.L_x_275) ;  /* 0x0000000100047547 */ /* 0x000fea000b800000 */
[----:B------:R-:W-:Y:S05]  /*15ce0*/  BPT.TRAP 0x1 ;  /* 0x000000040000795c */ /* 0x000fea0000300000 */
.L_x_275:
[----:B------:R-:W-:Y:S01]  /*15cf0*/  UISETP.NE.AND UP0, UPT, UR40, URZ, UPT ;  /* 0x000000ff2800728c */ /* 0x000fe2000bf05270 */
[----:B------:R-:W-:Y:S01]  /*15d00*/  MOV R0, UR39 ;  /* 0x0000002700007c02 */ /* 0x000fe20008000f00 */
[----:B------:R-:W-:Y:S01]  /*15d10*/  UIADD3 UR4, UPT, UPT, UR6, 0x38078, URZ ;  /* 0x0003807806047890 */ /* 0x000fe2000fffe0ff */
[----:B------:R-:W-:Y:S01]  /*15d20*/  FADD2 R22, R22.F32x2.HI_LO, RZ.F32 ;  /* 0x000000ff1616724b */ /* 0x000fe20000200000 */
[----:B------:R-:W-:Y:S01]  /*15d30*/  FSETP.NEU.AND P0, PT, R17, -INF , PT ;  /* 0xff8000001100780b */ /* 0x000fe20003f0d000 */
[----:B------:R-:W-:Y:S01]  /*15d40*/  FADD2 R124, R124.F32x2.HI_LO, RZ.F32 ;  /* 0x000000ff7c7c724b */ /* 0x000fe20000200000 */
[----:B------:R-:W-:Y:S01]  /*15d50*/  SHF.L.U32 R0, R0, 0x1f, RZ ;  /* 0x0000001f00007819 */ /* 0x000fe200000006ff */
[----:B------:R-:W-:Y:S01]  /*15d60*/  FADD2 R22, R22.F32x2.HI_LO, R130.F32x2.HI_LO ;  /* 0x000000821616724b */ /* 0x000fe20000000000 */
[----:B------:R-:W-:Y:S01]  /*15d70*/  FSEL R3, R17, RZ, P0 ;  /* 0x000000ff11037208 */ /* 0x000fe20000000000 */
[----:B------:R-:W-:Y:S02]  /*15d80*/  FADD2 R126, R126.F32x2.HI_LO, RZ.F32 ;  /* 0x000000ff7e7e724b */ /* 0x000fe40000200000 */
[----:B------:R-:W-:Y:S01]  /*15d90*/  @!UP0 UIADD3 UR4, UPT, UPT, UR6, 0x38088, URZ ;  /* 0x0003808806048890 */ /* 0x000fe2000fffe0ff */
[----:B------:R-:W-:Y:S01]  /*15da0*/  FADD2 R124, R124.F32x2.HI_LO, R132.F32x2.HI_LO ;  /* 0x000000847c7c724b */ /* 0x000fe20000000000 */
[----:B------:R-:W-:Y:S01]  /*15db0*/  FSETP.NEU.AND P0, PT, R156, R3, PT ;  /* 0x000000039c00720b */ /* 0x000fe20003f0d000 */
[----:B------:R-:W-:-:S02]  /*15dc0*/  FADD2 R126, R126.F32x2.HI_LO, R134.F32x2.HI_LO ;  /* 0x000000867e7e724b */ /* 0x000fc40000000000 */
[----:B------:R-:W-:Y:S02]  /*15dd0*/  FADD2 R22, R22.F32x2.HI_LO, R138.F32x2.HI_LO ;  /* 0x0000008a1616724b */ /* 0x000fe40000000000 */
[----:B------:R-:W-:Y:S02]  /*15de0*/  FADD2 R124, R124.F32x2.HI_LO, R140.F32x2.HI_LO ;  /* 0x0000008c7c7c724b */ /* 0x000fe40000000000 */
[----:B------:R-:W2:Y:S01]  /*15df0*/  SYNCS.PHASECHK.TRANS64.TRYWAIT P2, [UR4], R0 ;  /* 0x00000000ff0075a7 */ /* 0x000ea20008041104 */
[----:B------:R-:W-:Y:S02]  /*15e00*/  FADD2 R126, R126.F32x2.HI_LO, R142.F32x2.HI_LO ;  /* 0x0000008e7e7e724b */ /* 0x000fe40000000000 */
[----:B------:R-:W-:Y:S02]  /*15e10*/  FADD2 R22, R22.F32x2.HI_LO, R146.F32x2.HI_LO ;  /* 0x000000921616724b */ /* 0x000fe40000000000 */
[----:B------:R-:W-:Y:S02]  /*15e20*/  FADD2 R124, R124.F32x2.HI_LO, R148.F32x2.HI_LO ;  /* 0x000000947c7c724b */ /* 0x000fe40000000000 */
[----:B------:R-:W-:-:S02]  /*15e30*/  FADD2 R126, R126.F32x2.HI_LO, R92.F32x2.HI_LO ;  /* 0x0000005c7e7e724b */ /* 0x000fc40000000000 */
[----:B------:R-:W-:Y:S02]  /*15e40*/  FADD2 R22, R22.F32x2.HI_LO, R96.F32x2.HI_LO ;  /* 0x000000601616724b */ /* 0x000fe40000000000 */
[----:B------:R-:W-:Y:S02]  /*15e50*/  FADD2 R124, R124.F32x2.HI_LO, R98.F32x2.HI_LO ;  /* 0x000000627c7c724b */ /* 0x000fe40000000000 */
[----:B------:R-:W-:Y:S02]  /*15e60*/  FADD2 R126, R126.F32x2.HI_LO, R100.F32x2.HI_LO ;  /* 0x000000647e7e724b */ /* 0x000fe40000000000 */
[----:B------:R-:W-:Y:S01]  /*15e70*/  FADD2 R22, R22.F32x2.HI_LO, R104.F32x2.HI_LO ;  /* 0x000000681616724b */ /* 0x000fe20000000000 */
[----:B--2---:R-:W-:Y:S06]  /*15e80*/  @!P2 BRA `(.L_x_276) ;  /* 0x000000cc0074a947 */ /* 0x004fec0003800000 */
.L_x_474:
[----:B------:R-:W-:Y:S01]  /*15e90*/  BSSY.RECONVERGENT B0, `(.L_x_277) ;  /* 0x000000a000007945 */ /* 0x000fe20003800200 */
[----:B--2---:R-:W-:-:S03]  /*15ea0*/  MOV R5, 0x3f000000 ;  /* 0x3f00000000057802 */ /* 0x004fc60000000f00 */
[----:B------:R-:W-:Y:S05]  /*15eb0*/  @!P0 BRA `(.L_x_278) ;  /* 0x00000000001c8947 */ /* 0x000fea0003800000 */
[----:B------:R-:W-:-:S04]  /*15ec0*/  FADD R0, -R3, R156 ;  /* 0x0000009c03007221 */ /* 0x000fc80000000100 */
[----:B------:R-:W-:-:S05]  /*15ed0*/  FMUL R0, R0, UR36 ;  /* 0x0000002400007c20 */ /* 0x000fca0008400000 */
[----:B------:R-:W-:-:S13]  /*15ee0*/  FSETP.GEU.AND P0, PT, R0, -126, PT ;  /* 0xc2fc00000000780b */ /* 0x000fda0003f0e000 */
[----:B------:R-:W-:-:S04]  /*15ef0*/  @!P0 FMUL R0, R0, 0.5 ;  /* 0x3f00000000008820 */ /* 0x000fc80000400000 */
[----:B------:R-:W2:Y:S02]  /*15f00*/  MUFU.EX2 R5, R0 ;  /* 0x0000000000057308 */ /* 0x000ea40000000800 */
[----:B--2---:R-:W-:-:S04]  /*15f10*/  @!P0 FMUL R5, R5, R5 ;  /* 0x0000000505058220 */ /* 0x004fc80000400000 */
[----:B------:R-:W-:Y:S02]  /*15f20*/  FMUL R5, R5, 0.5 ;  /* 0x3f00000005057820 */ /* 0x000fe40000400000 */
.L_x_278:
[----:B------:R-:W-:Y:S05]  /*15f30*/  BSYNC.RECONVERGENT B0 ;  /* 0x0000000000007941 */ /* 0x000fea0003800200 */
.L_x_277:
[----:B-1----:R-:W2:Y:S04]  /*15f40*/  LDL.LU.64 R34, [R1+0x10] ;  /* 0x0000100001227983 */ /* 0x002ea80000300a00 */
[----:B------:R-:W3:Y:S04]  /*15f50*/  LDL.LU.64 R32, [R1+0x18] ;  /* 0x0000180001207983 */ /* 0x000ee80000300a00 */
[----:B------:R-:W4:Y:S04]  /*15f60*/  LDL.LU.64 R30, [R1+0x28] ;  /* 0x00002800011e7983 */ /* 0x000f280000300a00 */
[----:B------:R-:W5:Y:S04]  /*15f70*/  LDL.LU.64 R28, [R1+0x30] ;  /* 0x00003000011c7983 */ /* 0x000f680000300a00 */
[----:B------:R-:W5:Y:S04]  /*15f80*/  LDL.LU.64 R26, [R1+0x38] ;  /* 0x00003800011a7983 */ /* 0x000f680000300a00 */
[----:B------:R-:W5:Y:S04]  /*15f90*/  LDL.LU.64 R14, [R1+0x20] ;  /* 0x00002000010e7983 */ /* 0x000f680000300a00 */
[----:B------:R-:W5:Y:S04]  /*15fa0*/  LDL.LU.64 R24, [R1+0x48] ;  /* 0x0000480001187983 */ /* 0x000f680000300a00 */
[----:B------:R-:W5:Y:S04]  /*15fb0*/  LDL.LU.64 R20, [R1+0x50] ;  /* 0x0000500001147983 */ /* 0x000f680000300a00 */
[----:B------:R-:W5:Y:S04]  /*15fc0*/  LDL.LU.64 R12, [R1+0x58] ;  /* 0x00005800010c7983 */ /* 0x000f680000300a00 */
[----:B------:R-:W5:Y:S04]  /*15fd0*/  LDL.LU.64 R8, [R1+0x40] ;  /* 0x0000400001087983 */ /* 0x000f680000300a00 */
[----:B------:R-:W5:Y:S04]  /*15fe0*/  LDL.LU.64 R10, [R1+0x60] ;  /* 0x00006000010a7983 */ /* 0x000f680000300a00 */
[----:B------:R-:W5:Y:S01]  /*15ff0*/  LDL.LU.64 R6, [R1+0x68] ;  /* 0x0000680001067983 */ /* 0x000f620000300a00 */
[----:B------:R-:W-:-:S04]  /*16000*/  FMUL R16, R5, R16 ;  /* 0x0000001005107220 */ /* 0x000fc80000400000 */
[----:B------:R-:W-:-:S04]  /*16010*/  FADD2 R18, R16.F32, R18.F32x2.HI_LO ;  /* 0x000000121012724b */ /* 0x000fc80000040000 */
[----:B------:R-:W-:-:S04]  /*16020*/  FADD2 R18, R18.F32x2.HI_LO, R128.F32x2.HI_LO ;  /* 0x000000801212724b */ /* 0x000fc80000000000 */
[----:B------:R-:W-:-:S04]  /*16030*/  FADD2 R18, R18.F32x2.HI_LO, R136.F32x2.HI_LO ;  /* 0x000000881212724b */ /* 0x000fc80000000000 */
[----:B------:R-:W-:-:S04]  /*16040*/  FADD2 R18, R18.F32x2.HI_LO, R144.F32x2.HI_LO ;  /* 0x000000901212724b */ /* 0x000fc80000000000 */
[----:B------:R-:W-:Y:S02]  /*16050*/  FADD2 R18, R18.F32x2.HI_LO, R94.F32x2.HI_LO ;  /* 0x0000005e1212724b */ /* 0x000fe40000000000 */
[----:B------:R-:W-:Y:S02]  /*16060*/  FADD2 R124, R124.F32x2.HI_LO, R106.F32x2.HI_LO ;  /* 0x0000006a7c7c724b */ /* 0x000fe40000000000 */
[----:B------:R-:W-:Y:S02]  /*16070*/  FADD2 R126, R126.F32x2.HI_LO, R108.F32x2.HI_LO ;  /* 0x0000006c7e7e724b */ /* 0x000fe40000000000 */
[----:B------:R-:W-:Y:S02]  /*16080*/  FADD2 R18, R18.F32x2.HI_LO, R102.F32x2.HI_LO ;  /* 0x000000661212724b */ /* 0x000fe40000000000 */
[----:B------:R-:W-:Y:S02]  /*16090*/  FADD2 R22, R22.F32x2.HI_LO, R112.F32x2.HI_LO ;  /* 0x000000701616724b */ /* 0x000fe40000000000 */
[----:B------:R-:W-:-:S02]  /*160a0*/  FADD2 R124, R124.F32x2.HI_LO, R114.F32x2.HI_LO ;  /* 0x000000727c7c724b */ /* 0x000fc40000000000 */
        /* <DEDUP_REMOVED lines=23> */
[----:B------:R-:W-:Y:S01]  /*16220*/  FADD2 R18, R18.F32x2.HI_LO, R186.F32x2.HI_LO ;  /* 0x000000ba1212724b */ /* 0x000fe20000000000 */
[----:B------:R-:W-:Y:S01]  /*16230*/  ULOP3.LUT UP0, URZ, UR41, 0x7f, UR51, 0xf8, !UPT ;  /* 0x0000007f29ff7892 */ /* 0x000fe2000f80f833 */
[----:B--2---:R-:W-:-:S02]  /*16240*/  FADD2 R124, R124.F32x2.HI_LO, R34.F32x2.HI_LO ;  /* 0x000000227c7c724b */ /* 0x004fc40000000000 */
[----:B---3--:R-:W-:Y:S02]  /*16250*/  FADD2 R126, R126.F32x2.HI_LO, R32.F32x2.HI_LO ;  /* 0x000000207e7e724b */ /* 0x008fe40000000000 */
[----:B----4-:R-:W-:Y:S02]  /*16260*/  FADD2 R22, R22.F32x2.HI_LO, R30.F32x2.HI_LO ;  /* 0x0000001e1616724b */ /* 0x010fe40000000000 */
[----:B-----5:R-:W-:Y:S02]  /*16270*/  FADD2 R124, R124.F32x2.HI_LO, R28.F32x2.HI_LO ;  /* 0x0000001c7c7c724b */ /* 0x020fe40000000000 */
        /* <DEDUP_REMOVED lines=11> */
[----:B------:R-:W-:-:S04]  /*16330*/  FADD2 R18, R18.F32x2.HI_LO, R22.F32x2.HI_LO ;  /* 0x000000161212724b */ /* 0x000fc80000000000 */
[----:B------:R-:W-:-:S04]  /*16340*/  FADD2 R18, R18.F32x2.HI_LO, R124.F32x2.HI_LO ;  /* 0x0000007c1212724b */ /* 0x000fc80000000000 */
[----:B------:R-:W-:Y:S01]  /*16350*/  FADD R16, R18, R19 ;  /* 0x0000001312107221 */ /* 0x000fe20000000000 */
[----:B------:R-:W-:Y:S06]  /*16360*/  BRA.U UP0, `(.L_x_279) ;  /* 0x0000000100907547 */ /* 0x000fec000b800000 */
[----:B------:R-:W-:Y:S05]  /*16370*/  @P1 BRA `(.L_x_280) ;  /* 0x0000000000041947 */ /* 0x000fea0003800000 */
[----:B------:R-:W-:Y:S05]  /*16380*/  BPT.TRAP 0x1 ;  /* 0x000000040000795c */ /* 0x000fea0000300000 */
.L_x_280:
[----:B------:R-:W-:Y:S01]  /*16390*/  UISETP.NE.AND UP0, UPT, UR40, URZ, UPT ;  /* 0x000000ff2800728c */ /* 0x000fe2000bf05270 */
[----:B------:R-:W-:Y:S01]  /*163a0*/  IMAD.U32 R0, RZ, RZ, UR5 ;  /* 0x00000005ff007e24 */ /* 0x000fe2000f8e00ff */
[----:B------:R-:W-:Y:S01]  /*163b0*/  UIADD3 UR4, UPT, UPT, UR6, 0x38060, URZ ;  /* 0x0003806006047890 */ /* 0x000fe2000fffe0ff */
[----:B------:R-:W-:Y:S01]  /*163c0*/  IMAD.U32 R18, R157, 0x10000, RZ ;  /* 0x000100009d127824 */ /* 0x000fe200078e00ff */
[----:B------:R-:W-:Y:S01]  /*163d0*/  USEL UR5, URZ, 0x80, UP0 ;  /* 0x00000080ff057887 */ /* 0x000fe20008000000 */
[----:B------:R-:W-:Y:S02]  /*163e0*/  LOP3.LUT R60, R60, 0x3, RZ, 0xc0, !PT ;  /* 0x000000033c3c7812 */ /* 0x000fe400078ec0ff */
[----:B------:R-:W-:Y:S02]  /*163f0*/  SHF.L.U32 R0, R0, 0x1f, RZ ;  /* 0x0000001f00007819 */ /* 0x000fe400000006ff */
[----:B------:R-:W-:Y:S02]  /*16400*/  LOP3.LUT R18, R18, 0x600000, RZ, 0xc0, !PT ;  /* 0x0060000012127812 */ /* 0x000fe400078ec0ff */
[----:B------:R-:W-:-:S02]  /*16410*/  @UP0 UIADD3 UR4, UPT, UPT, UR6, 0x38050, URZ ;  /* 0x0003805006040890 */ /* 0x000fc4000fffe0ff */
[----:B------:R-:W-:Y:S02]  /*16420*/  SHF.R.U32.HI R3, RZ, 0x15, R18 ;  /* 0x00000015ff037819 */ /* 0x000fe40000011612 */
[----:B------:R-:W-:Y:S02]  /*16430*/  LOP3.LUT R18, R18, UR5, RZ, 0xfc, !PT ;  /* 0x0000000512127c12 */ /* 0x000fe4000f8efcff */
[----:B------:R-:W-:-:S03]  /*16440*/  ISETP.NE.AND P0, PT, R60, R3, PT ;  /* 0x000000033c00720c */ /* 0x000fc60003f05270 */
[----:B------:R-:W1:Y:S02]  /*16450*/  SYNCS.PHASECHK.TRANS64.TRYWAIT P1, [UR4], R0 ;  /* 0x00000000ff0075a7 */ /* 0x000e640008021104 */
[----:B-1----:R-:W-:Y:S08]  /*16460*/  @!P1 BRA `(.L_x_281) ;  /* 0x000000c800149947 */ /* 0x002ff00003800000 */
.L_x_476:
[----:B------:R-:W-:Y:S05]  /*16470*/  @!P0 BRA `(.L_x_282) ;  /* 0x0000000000408947 */ /* 0x000fea0003800000 */
[----:B------:R-:W-:Y:S01]  /*16480*/  MOV R14, 0x8 ;  /* 0x00000008000e7802 */ /* 0x000fe20000000f00 */
[----:B------:R-:W2:Y:S01]  /*16490*/  LDCU.64 UR8, c[0x4][0xb0] ;  /* 0x01001600ff0877ac */ /* 0x000ea20008000a00 */
[----:B------:R-:W-:Y:S02]  /*164a0*/  HFMA2 R12, -RZ, RZ, 0, 5.9604644775390625e-08 ;  /* 0x00000001ff0c7431 */ /* 0x000fe400000001ff */
[----:B------:R-:W-:Y:S01]  /*164b0*/  IMAD.MOV.U32 R8, RZ, RZ, 0x1be ;  /* 0x000001beff087424 */ /* 0x000fe200078e00ff */
[----:B------:R-:W3:Y:S01]  /*164c0*/  LDCU.64 UR6, c[0x4][0xb8] ;  /* 0x01001700ff0677ac */ /* 0x000ee20008000a00 */
[----:B------:R-:W4:Y:S01]  /*164d0*/  LDC.64 R14, c[0x4][R14] ;  /* 0x010000000e0e7b82 */ /* 0x000f220000000a00 */
[----:B------:R-:W-:Y:S01]  /*164e0*/  IMAD.MOV.U32 R13, RZ, RZ, RZ ;  /* 0x000000ffff0d7224 */ /* 0x000fe200078e00ff */
[----:B------:R-:W5:Y:S01]  /*164f0*/  LDCU.64 UR4, c[0x4][0x18] ;  /* 0x01000300ff0477ac */ /* 0x000f620008000a00 */
[----:B--2---:R-:W-:Y:S01]  /*16500*/  IMAD.U32 R4, RZ, RZ, UR8 ;  /* 0x00000008ff047e24 */ /* 0x004fe2000f8e00ff */
[----:B------:R-:W-:Y:S01]  /*16510*/  MOV R5, UR9 ;  /* 0x0000000900057c02 */ /* 0x000fe20008000f00 */
[----:B---3--:R-:W-:Y:S01]  /*16520*/  IMAD.U32 R6, RZ, RZ, UR6 ;  /* 0x00000006ff067e24 */ /* 0x008fe2000f8e00ff */
[----:B------:R-:W-:Y:S01]  /*16530*/  MOV R7, UR7 ;  /* 0x0000000700077c02 */ /* 0x000fe20008000f00 */
[----:B-----5:R-:W-:Y:S01]  /*16540*/  IMAD.U32 R10, RZ, RZ, UR4 ;  /* 0x00000004ff0a7e24 */ /* 0x020fe2000f8e00ff */
[----:B------:R-:W-:-:S02]  /*16550*/  MOV R11, UR5 ;  /* 0x00000005000b7c02 */ /* 0x000fc40008000f00 */
[----:B------:R-:W-:-:S07]  /*16560*/  LEPC R20, `(.L_x_282) ;  /* 0x000000001014794e */ /* 0x000fce0000000000 */
[----:B-1--4-:R-:W-:Y:S05]  /*16570*/  CALL.ABS.NOINC R14 ;  /* 0x000000000e007343 */ /* 0x012fea0003c00000 */
.L_x_282:
[----:B------:R-:W-:Y:S05]  /*16580*/  WARPSYNC.ALL ;  /* 0x0000000000007948 */ /* 0x000fea0003800000 */
[----:B------:R-:W-:-:S13]  /*16590*/  R2UR UR4, R18 ;  /* 0x00000000120472ca */ /* 0x000fda00000e0000 */
[----:B------:R2:W-:Y:S02]  /*165a0*/  STTM.x2 tmem[UR4], R16 ;  /* 0x00000010000079ed */ /* 0x0005e400080c0004 */
.L_x_279:
[----:B------:R-:W-:Y:S01]  /*165b0*/  UIADD3 UR4, UPT, UPT, UR41, 0x1, URZ ;  /* 0x0000000129047890 */ /* 0x000fe2000fffe0ff */
[----:B------:R-:W-:Y:S01]  /*165c0*/  MOV R156, R17 ;  /* 0x00000011009c7202 */ /* 0x000fe20000000f00 */
[----:B------:R-:W-:Y:S02]  /*165d0*/  UIADD3 UR5, UPT, UPT, UR41, -0x1, URZ ;  /* 0xffffffff29057890 */ /* 0x000fe4000fffe0ff */
[----:B------:R-:W-:-:S05]  /*165e0*/  UISETP.GT.U32.AND UP0, UPT, UR4, 0x1, UPT ;  /* 0x000000010400788c */ /* 0x000fca000bf04070 */
[----:B------:R-:W-:-:S04]  /*165f0*/  UMOV UR41, UR5 ;  /* 0x0000000500297c82 */ /* 0x000fc80008000000 */
[----:B------:R-:W-:Y:S05]  /*16600*/  BRA.U UP0, `(.L_x_283) ;  /* 0xffffffb900a87547 */ /* 0x000fea000b83ffff */
.L_x_262:
[----:B------:R-:W3:Y:S02]  /*16610*/  LDCU UR4, c[0x0][0x384] ;  /* 0x00007080ff0477ac */ /* 0x000ee40008000800 */
[----:B---3--:R-:W-:-:S09]  /*16620*/  ULOP3.LUT UP0, URZ, UR4, 0x7f, URZ, 0xc0, !UPT ;  /* 0x0000007f04ff7892 */ /* 0x008fd2000f80c0ff */
[----:B------:R-:W-:Y:S05]  /*16630*/  BRA.U !UP0, `(.L_x_284) ;  /* 0x0000005d08487547 */ /* 0x000fea000b800000 */
[----:B-1----:R-:W1:Y:S01]  /*16640*/  S2R R0, SR_TID.X ;  /* 0x0000000000007919 */ /* 0x002e620000002100 */
[----:B------:R-:W-:Y:S01]  /*16650*/  UISETP.NE.AND UP0, UPT, UR40, URZ, UPT ;  /* 0x000000ff2800728c */ /* 0x000fe2000bf05270 */
[----:B------:R-:W-:-:S03]  /*16660*/  UMOV UR4, 0x20 ;  /* 0x0000002000047882 */ /* 0x000fc60000000000 */
[----:B------:R-:W-:Y:S02]  /*16670*/  USEL UR4, UR4, 0xa0, UP0 ;  /* 0x000000a004047887 */ /* 0x000fe40008000000 */
[----:B------:R-:W-:Y:S02]  /*16680*/  USEL UR5, UR42, UR43, UP0 ;  /* 0x0000002b2a057287 */ /* 0x000fe40008000000 */
[----:B------:R-:W-:Y:S01]  /*16690*/  UISETP.GT.U32.AND UP0, UPT, UR48, 0x1, UPT ;  /* 0x000000013000788c */ /* 0x000fe2000bf04070 */
[----:B-1----:R-:W-:-:S05]  /*166a0*/  IMAD.U32 R152, R0, 0x10000, RZ ;  /* 0x0001000000987824 */ /* 0x002fca00078e00ff */
[----:B------:R-:W-:-:S05]  /*166b0*/  LOP3.LUT R152, R152, 0x600000, RZ, 0xc0, !PT ;  /* 0x0060000098987812 */ /* 0x000fca00078ec0ff */
[----:B------:R-:W-:-:S06]  /*166c0*/  VIADD R3, R152, UR4 ;  /* 0x0000000498037c36 */ /* 0x000fcc0008000000 */
[----:B------:R-:W1:Y:S02]  /*166d0*/  SHFL.IDX PT, R3, R3, RZ, 0x1f ;  /* 0x00001fff03037589 */ /* 0x000e6400000e0000 */
[----:B-1----:R-:W-:Y:S01]  /*166e0*/  R2UR UR36, R3 ;  /* 0x00000000032472ca */ /* 0x002fe200000e0000 */
[----:B------:R-:W-:-:S14]  /*166f0*/  BRA.U UP0, `(.L_x_285) ;  /* 0x0000000100047547 */ /* 0x000fdc000b800000 */
[----:B------:R-:W-:Y:S05]  /*16700*/  BPT.TRAP 0x1 ;  /* 0x000000040000795c */ /* 0x000fea0000300000 */
.L_x_285:
        /* <DEDUP_REMOVED lines=16> */
.L_x_478:
[----:B------:R-:W-:Y:S05]  /*16810*/  @!P0 BRA `(.L_x_287) ;  /* 0x0000000000408947 */ /* 0x000fea0003800000 */
[----:B------:R-:W-:Y:S01]  /*16820*/  MOV R14, 0x8 ;  /* 0x00000008000e7802 */ /* 0x000fe20000000f00 */
[----:B------:R-:W3:Y:S01]  /*16830*/  LDCU.64 UR8, c[0x4][0xb0] ;  /* 0x01001600ff0877ac */ /* 0x000ee20008000a00 */
[----:B------:R-:W-:Y:S02]  /*16840*/  HFMA2 R12, -RZ, RZ, 0, 5.9604644775390625e-08 ;  /* 0x00000001ff0c7431 */ /* 0x000fe400000001ff */
[----:B------:R-:W-:Y:S01]  /*16850*/  IMAD.MOV.U32 R8, RZ, RZ, 0x192 ;  /* 0x00000192ff087424 */ /* 0x000fe200078e00ff */
[----:B------:R-:W4:Y:S01]  /*16860*/  LDCU.64 UR6, c[0x4][0xb8] ;  /* 0x01001700ff0677ac */ /* 0x000f220008000a00 */
[----:B------:R-:W1:Y:S01]  /*16870*/  LDC.64 R14, c[0x4][R14] ;  /* 0x010000000e0e7b82 */ /* 0x000e620000000a00 */
[----:B------:R-:W-:Y:S01]  /*16880*/  IMAD.MOV.U32 R13, RZ, RZ, RZ ;  /* 0x000000ffff0d7224 */ /* 0x000fe200078e00ff */
[----:B------:R-:W5:Y:S01]  /*16890*/  LDCU.64 UR4, c[0x4][0x10] ;  /* 0x01000200ff0477ac */ /* 0x000f620008000a00 */
[----:B---3--:R-:W-:Y:S01]  /*168a0*/  IMAD.U32 R4, RZ, RZ, UR8 ;  /* 0x00000008ff047e24 */ /* 0x008fe2000f8e00ff */
[----:B------:R-:W-:Y:S01]  /*168b0*/  MOV R5, UR9 ;  /* 0x0000000900057c02 */ /* 0x000fe20008000f00 */
[----:B----4-:R-:W-:Y:S01]  /*168c0*/  IMAD.U32 R6, RZ, RZ, UR6 ;  /* 0x00000006ff067e24 */ /* 0x010fe2000f8e00ff */
[----:B------:R-:W-:Y:S01]  /*168d0*/  MOV R7, UR7 ;  /* 0x0000000700077c02 */ /* 0x000fe20008000f00 */
[----:B-----5:R-:W-:Y:S01]  /*168e0*/  IMAD.U32 R10, RZ, RZ, UR4 ;  /* 0x00000004ff0a7e24 */ /* 0x020fe2000f8e00ff */
[----:B------:R-:W-:-:S02]  /*168f0*/  MOV R11, UR5 ;  /* 0x00000005000b7c02 */ /* 0x000fc40008000f00 */
[----:B------:R-:W-:-:S07]  /*16900*/  LEPC R20, `(.L_x_287) ;  /* 0x000000001014794e */ /* 0x000fce0000000000 */
[----:B-12---:R-:W-:Y:S05]  /*16910*/  CALL.ABS.NOINC R14 ;  /* 0x000000000e007343 */ /* 0x006fea0003c00000 */
.L_x_287:
        /* <DEDUP_REMOVED lines=11> */
[----:B------:R-:W3:Y:S01]  /*169d0*/  LDCU.64 UR6, c[0x4][0xb8] ;  /* 0x01001700ff0677ac */ /* 0x000ee20008000a00 */
[----:B------:R-:W4:Y:S01]  /*169e0*/  LDC.64 R14, c[0x4][R14] ;  /* 0x010000000e0e7b82 */ /* 0x000f220000000a00 */
[----:B------:R-:W-:Y:S01]  /*169f0*/  IMAD.MOV.U32 R13, RZ, RZ, RZ ;  /* 0x000000ffff0d7224 */ /* 0x000fe200078e00ff */
[----:B------:R-:W5:Y:S01]  /*16a00*/  LDCU.64 UR4, c[0x4][0x10] ;  /* 0x01000200ff0477ac */ /* 0x000f620008000a00 */
[----:B-1----:R-:W-:Y:S01]  /*16a10*/  IMAD.U32 R4, RZ, RZ, UR8 ;  /* 0x00000008ff047e24 */ /* 0x002fe2000f8e00ff */
[----:B------:R-:W-:Y:S01]  /*16a20*/  MOV R5, UR9 ;  /* 0x0000000900057c02 */ /* 0x000fe20008000f00 */
[----:B---3--:R-:W-:Y:S01]  /*16a30*/  IMAD.U32 R6, RZ, RZ, UR6 ;  /* 0x00000006ff067e24 */ /* 0x008fe2000f8e00ff */
[----:B------:R-:W-:Y:S01]  /*16a40*/  MOV R7, UR7 ;  /* 0x0000000700077c02 */ /* 0x000fe20008000f00 */
[----:B-----5:R-:W-:Y:S01]  /*16a50*/  IMAD.U32 R10, RZ, RZ, UR4 ;  /* 0x00000004ff0a7e24 */ /* 0x020fe2000f8e00ff */
[----:B------:R-:W-:-:S02]  /*16a60*/  MOV R11, UR5 ;  /* 0x00000005000b7c02 */ /* 0x000fc40008000f00 */
[----:B------:R-:W-:-:S07]  /*16a70*/  LEPC R20, `(.L_x_288) ;  /* 0x000000001014794e */ /* 0x000fce0000000000 */
[----:B--2-4-:R-:W-:Y:S05]  /*16a80*/  CALL.ABS.NOINC R14 ;  /* 0x000000000e007343 */ /* 0x014fea0003c00000 */
.L_x_288:
        /* <DEDUP_REMOVED lines=23> */
.L_x_289:
        /* <DEDUP_REMOVED lines=23> */
.L_x_290:
[----:B------:R-:W1:Y:S01]  /*16d70*/  LDC R0, c[0x0][0x384] ;  /* 0x0000e100ff007b82 */ /* 0x000e620000000800 */
[----:B------:R-:W-:Y:S05]  /*16d80*/  WARPSYNC.ALL ;  /* 0x0000000000007948 */ /* 0x000fea0003800000 */
[----:B------:R-:W-:Y:S02]  /*16d90*/  UIADD3 UR18, UPT, UPT, UR37, 0x9, URZ ;  /* 0x0000000925127890 */ /* 0x000fe4000fffe0ff */
[----:B------:R-:W-:Y:S02]  /*16da0*/  UIADD3 UR22, UPT, UPT, UR37, 0x4, URZ ;  /* 0x0000000425167890 */ /* 0x000fe4000fffe0ff */
[----:B------:R-:W-:-:S02]  /*16db0*/  UIADD3 UR11, UPT, UPT, UR37, 0x12, URZ ;  /* 0x00000012250b7890 */ /* 0x000fc4000fffe0ff */
[----:B------:R-:W-:Y:S02]  /*16dc0*/  UIADD3 UR15, UPT, UPT, UR37, 0xd, URZ ;  /* 0x0000000d250f7890 */ /* 0x000fe4000fffe0ff */
[----:B------:R-:W-:Y:S02]  /*16dd0*/  UIADD3 UR19, UPT, UPT, UR37, 0x8, URZ ;  /* 0x0000000825137890 */ /* 0x000fe4000fffe0ff */
[----:B------:R-:W-:Y:S02]  /*16de0*/  UIADD3 UR4, UPT, UPT, UR37, 0x1c, URZ ;  /* 0x0000001c25047890 */ /* 0x000fe4000fffe0ff */
[----:B------:R-:W-:Y:S02]  /*16df0*/  UIADD3 UR8, UPT, UPT, UR37, 0x16, URZ ;  /* 0x0000001625087890 */ /* 0x000fe4000fffe0ff */
[----:B------:R-:W-:Y:S02]  /*16e00*/  UIADD3 UR12, UPT, UPT, UR37, 0x11, URZ ;  /* 0x00000011250c7890 */ /* 0x000fe4000fffe0ff */
[----:B------:R-:W-:Y:S01]  /*16e10*/  UIADD3 UR21, UPT, UPT, UR37, 0x5, URZ ;  /* 0x0000000525157890 */ /* 0x000fe2000fffe0ff */
[C---:B-1----:R-:W-:Y:S01]  /*16e20*/  ISETP.LE.AND P3, PT, R0.reuse, UR37, PT ;  /* 0x0000002500007c0c */ /* 0x042fe2000bf63270 */
[----:B------:R-:W-:Y:S01]  /*16e30*/  UIADD3 UR5, UPT, UPT, UR37, 0x1a, URZ ;  /* 0x0000001a25057890 */ /* 0x000fe2000fffe0ff */
[----:B------:R-:W-:Y:S01]  /*16e40*/  ISETP.LE.AND P0, PT, R0, UR22, PT ;  /* 0x0000001600007c0c */ /* 0x000fe2000bf03270 */
[----:B------:R-:W-:Y:S01]  /*16e50*/  UIADD3 UR20, UPT, UPT, UR37, 0x6, URZ ;  /* 0x0000000625147890 */ /* 0x000fe2000fffe0ff */
[----:B------:R-:W-:Y:S01]  /*16e60*/  FSEL R88, R88, -INF , !P3 ;  /* 0xff80000058587808 */ /* 0x000fe20005800000 */
[----:B------:R-:W-:Y:S01]  /*16e70*/  UIADD3 UR14, UPT, UPT, UR37, 0xe, URZ ;  /* 0x0000000e250e7890 */ /* 0x000fe2000fffe0ff */
[----:B------:R-:W-:Y:S01]  /*16e80*/  ISETP.LE.AND P3, PT, R0, UR18, PT ;  /* 0x0000001200007c0c */ /* 0x000fe2000bf63270 */
[----:B------:R-:W-:Y:S01]  /*16e90*/  UIADD3 UR13, UPT, UPT, UR37, 0x10, URZ ;  /* 0x00000010250d7890 */ /* 0x000fe2000fffe0ff */
[----:B------:R-:W-:Y:S01]  /*16ea0*/  FSEL R92, R92, -INF , !P0 ;  /* 0xff8000005c5c7808 */ /* 0x000fe20004000000 */
[----:B------:R-:W-:Y:S01]  /*16eb0*/  UIADD3 UR7, UPT, UPT, UR37, 0x18, URZ ;  /* 0x0000001825077890 */ /* 0x000fe2000fffe0ff */
[----:B------:R-:W-:Y:S01]  /*16ec0*/  FSEL R97, R97, -INF , !P3 ;  /* 0xff80000061617808 */ /* 0x000fe20005800000 */
[----:B------:R-:W-:Y:S01]  /*16ed0*/  UIADD3 UR24, UPT, UPT, UR37, 0x1, URZ ;  /* 0x0000000125187890 */ /* 0x000fe2000fffe0ff */
[C---:B------:R-:W-:Y:S01]  /*16ee0*/  ISETP.LE.AND P3, PT, R0.reuse, UR11, PT ;  /* 0x0000000b00007c0c */ /* 0x040fe2000bf63270 */
[----:B------:R-:W-:Y:S01]  /*16ef0*/  UIADD3 UR23, UPT, UPT, UR37, 0x2, URZ ;  /* 0x0000000225177890 */ /* 0x000fe2000fffe0ff */
[C---:B------:R-:W-:Y:S01]  /*16f00*/  ISETP.LE.AND P0, PT, R0.reuse, UR15, PT ;  /* 0x0000000f00007c0c */ /* 0x040fe2000bf03270 */
[----:B------:R-:W-:Y:S01]  /*16f10*/  UIADD3 UR6, UPT, UPT, UR37, 0x19, URZ ;  /* 0x0000001925067890 */ /* 0x000fe2000fffe0ff */
[----:B------:R-:W-:Y:S01]  /*16f20*/  ISETP.LE.AND P4, PT, R0, UR19, PT ;  /* 0x0000001300007c0c */ /* 0x000fe2000bf83270 */
[----:B------:R-:W-:Y:S01]  /*16f30*/  UIADD3 UR17, UPT, UPT, UR37, 0xa, URZ ;  /* 0x0000000a25117890 */ /* 0x000fe2000fffe0ff */
[----:B------:R-:W-:Y:S01]  /*16f40*/  FSEL R106, R106, -INF , !P3 ;  /* 0xff8000006a6a7808 */ /* 0x000fe20005800000 */
[----:B------:R-:W-:Y:S01]  /*16f50*/  UIADD3 UR16, UPT, UPT, UR37, 0xc, URZ ;  /* 0x0000000c25107890 */ /* 0x000fe2000fffe0ff */
[C---:B------:R-:W-:Y:S01]  /*16f60*/  ISETP.LE.AND P3, PT, R0.reuse, UR4, PT ;  /* 0x0000000400007c0c */ /* 0x040fe2000bf63270 */
[----:B------:R-:W-:Y:S01]  /*16f70*/  UIADD3 UR4, UPT, UPT, UR37, 0x3, URZ ;  /* 0x0000000325047890 */ /* 0x000fe2000fffe0ff */
[----:B------:R-:W-:Y:S01]  /*16f80*/  FSEL R101, R101, -INF , !P0 ;  /* 0xff80000065657808 */ /* 0x000fe20004000000 */
        /* <DEDUP_REMOVED lines=155> */
[----:B------:R-:W-:-:S02]  /*17940*/  ISETP.LE.AND P4, PT, R0, UR59, PT ;  /* 0x0000003b00007c0c */ /* 0x000fc4000bf83270 */
[----:B------:R-:W-:Y:S02]  /*17950*/  ISETP.LE.AND P3, PT, R0, UR60, PT ;  /* 0x0000003c00007c0c */ /* 0x000fe4000bf63270 */
[----:B------:R-:W-:Y:S02]  /*17960*/  FSEL R23, R61, -INF , !P2 ;  /* 0xff8000003d177808 */ /* 0x000fe40005000000 */
[----:B------:R-:W-:Y:S02]  /*17970*/  FSEL R128, R62, -INF , !P1 ;  /* 0xff8000003e807808 */ /* 0x000fe40004800000 */
[C---:B------:R-:W-:Y:S02]  /*17980*/  ISETP.LE.AND P2, PT, R0.reuse, UR55, PT ;  /* 0x0000003700007c0c */ /* 0x040fe4000bf43270 */
[----:B------:R-:W-:Y:S02]  /*17990*/  ISETP.LE.AND P1, PT, R0, UR56, PT ;  /* 0x0000003800007c0c */ /* 0x000fe4000bf23270 */
[----:B------:R-:W-:-:S02]  /*179a0*/  FSEL R135, R81, -INF , !P5 ;  /* 0xff80000051877808 */ /* 0x000fc40006800000 */
[----:B------:R-:W-:Y:S02]  /*179b0*/  FSEL R127, R59, -INF , !P0 ;  /* 0xff8000003b7f7808 */ /* 0x000fe40004000000 */
[C---:B------:R-:W-:Y:S01]  /*179c0*/  ISETP.LE.AND P5, PT, R0.reuse, UR9, PT ;  /* 0x0000000900007c0c */ /* 0x040fe2000bfa3270 */
[----:B------:R-:W-:Y:S01]  /*179d0*/  UIADD3 UR9, UPT, UPT, UR37, 0x67, URZ ;  /* 0x0000006725097890 */ /* 0x000fe2000fffe0ff */
[----:B------:R-:W-:Y:S02]  /*179e0*/  ISETP.LE.AND P0, PT, R0, UR4, PT ;  /* 0x0000000400007c0c */ /* 0x000fe4000bf03270 */
[----:B------:R-:W-:Y:S02]  /*179f0*/  FSEL R138, R74, -INF , !P4 ;  /* 0xff8000004a8a7808 */ /* 0x000fe40006000000 */
[----:B------:R-:W-:Y:S02]  /*17a00*/  FSEL R130, R76, -INF , !P3 ;  /* 0xff8000004c827808 */ /* 0x000fe40005800000 */
        /* <DEDUP_REMOVED lines=10> */
[----:B------:R-:W-:Y:S01]  /*17ab0*/  ISETP.LE.AND P5, PT, R0, UR30, PT ;  /* 0x0000001e00007c0c */ /* 0x000fe2000bfa3270 */
[----:B------:R-:W-:Y:S01]  /*17ac0*/  UIADD3 UR30, UPT, UPT, UR37, 0x44, URZ ;  /* 0x00000044251e7890 */ /* 0x000fe2000fffe0ff */
[----:B------:R-:W-:Y:S02]  /*17ad0*/  FSEL R144, R82, -INF , !P4 ;  /* 0xff80000052907808 */ /* 0x000fe40006000000 */
[----:B------:R-:W-:Y:S02]  /*17ae0*/  FSEL R140, R84, -INF , !P3 ;  /* 0xff800000548c7808 */ /* 0x000fe40005800000 */
[C---:B------:R-:W-:Y:S01]  /*17af0*/  ISETP.LE.AND P4, PT, R0.reuse, UR8, PT ;  /* 0x0000000800007c0c */ /* 0x040fe2000bf83270 */
[----:B------:R-:W-:Y:S01]  /*17b00*/  UIADD3 UR8, UPT, UPT, UR37, 0x6b, URZ ;  /* 0x0000006b25087890 */ /* 0x000fe2000fffe0ff */
[----:B------:R-:W-:Y:S01]  /*17b10*/  ISETP.LE.AND P3, PT, R0, UR7, PT ;  /* 0x0000000700007c0c */ /* 0x000fe2000bf63270 */
[----:B------:R-:W-:Y:S01]  /*17b20*/  UIADD3 UR7, UPT, UPT, UR37, 0x6f, URZ ;  /* 0x0000006f25077890 */ /* 0x000fe2000fffe0ff */
[----:B------:R-:W-:-:S02]  /*17b30*/  FSEL R131, R77, -INF , !P2 ;  /* 0xff8000004d837808 */ /* 0x000fc40005000000 */
[----:B------:R-:W-:Y:S02]  /*17b40*/  FSEL R142, R78, -INF , !P1 ;  /* 0xff8000004e8e7808 */ /* 0x000fe40004800000 */
[C---:B------:R-:W-:Y:S02]  /*17b50*/  ISETP.LE.AND P2, PT, R0.reuse, UR73, PT ;  /* 0x0000004900007c0c */ /* 0x040fe4000bf43270 */
[C---:B------:R-:W-:Y:S02]  /*17b60*/  ISETP.LE.AND P1, PT, R0.reuse, UR75, PT ;  /* 0x0000004b00007c0c */ /* 0x040fe4000bf23270 */
        /* <DEDUP_REMOVED lines=8> */
[C---:B------:R-:W-:Y:S01]  /*17bf0*/  ISETP.LE.AND P2, PT, R0.reuse, UR6, PT ;  /* 0x0000000600007c0c */ /* 0x040fe2000bf43270 */
[----:B------:R-:W-:Y:S01]  /*17c00*/  UIADD3 UR6, UPT, UPT, UR37, 0x73, URZ ;  /* 0x0000007325067890 */ /* 0x000fe2000fffe0ff */
[C---:B------:R-:W-:Y:S01]  /*17c10*/  ISETP.LE.AND P1, PT, R0.reuse, UR5, PT ;  /* 0x0000000500007c0c */ /* 0x040fe2000bf23270 */
        /* <DEDUP_REMOVED lines=37> */
[----:B------:R-:W-:Y:S02]  /*17e70*/  R2UR UR4, R152 ;  /* 0x00000000980472ca */ /* 0x000fe400000e0000 */
[----:B------:R-:W-:Y:S02]  /*17e80*/  FSEL R37, R37, -INF , !P2 ;  /* 0xff80000025257808 */ /* 0x000fe40005000000 */
[----:B------:R-:W-:-:S02]  /*17e90*/  FSEL R38, R38, -INF , !P1 ;  /* 0xff80000026267808 */ /* 0x000fc40004800000 */
[C---:B------:R-:W-:Y:S01]  /*17ea0*/  ISETP.LE.AND P2, PT, R0.reuse, UR32, PT ;  /* 0x0000002000007c0c */ /* 0x040fe2000bf43270 */
[----:B------:R-:W-:Y:S01]  /*17eb0*/  UIADD3 UR32, UPT, UPT, UR37, 0x58, URZ ;  /* 0x0000005825207890 */ /* 0x000fe2000fffe0ff */
[C---:B------:R-:W-:Y:S01]  /*17ec0*/  ISETP.LE.AND P1, PT, R0.reuse, UR30, PT ;  /* 0x0000001e00007c0c */ /* 0x040fe2000bf23270 */
[----:B------:R-:W-:Y:S01]  /*17ed0*/  UIADD3 UR30, UPT, UPT, UR37, 0x59, URZ ;  /* 0x00000059251e7890 */ /* 0x000fe2000fffe0ff */
[----:B------:R-:W-:Y:S02]  /*17ee0*/  FSEL R95, R95, -INF , !P6 ;  /* 0xff8000005f5f7808 */ /* 0x000fe40007000000 */
[----:B------:R-:W-:Y:S01]  /*17ef0*/  ISETP.LE.AND P6, PT, R0, UR10, PT ;  /* 0x0000000a00007c0c */ /* 0x000fe2000bfc3270 */
[----:B------:R-:W-:Y:S01]  /*17f00*/  UIADD3 UR10, UPT, UPT, UR37, 0x63, URZ ;  /* 0x00000063250a7890 */ /* 0x000fe2000fffe0ff */
[----:B------:R-:W-:Y:S02]  /*17f10*/  FSEL R40, R40, -INF , !P0 ;  /* 0xff80000028287808 */ /* 0x000fe40004000000 */
[----:B------:R-:W-:-:S02]  /*17f20*/  FSEL R41, R41, -INF , !P5 ;  /* 0xff80000029297808 */ /* 0x000fc40006800000 */
[C---:B------:R-:W-:Y:S01]  /*17f30*/  ISETP.LE.AND P0, PT, R0.reuse, UR32, PT ;  /* 0x0000002000007c0c */ /* 0x040fe2000bf03270 */
[----:B------:R-:W-:Y:S01]  /*17f40*/  UIADD3 UR32, UPT, UPT, UR37, 0x5a, URZ ;  /* 0x0000005a25207890 */ /* 0x000fe2000fffe0ff */
[----:B------:R-:W-:Y:S01]  /*17f50*/  ISETP.LE.AND P5, PT, R0, UR30, PT ;  /* 0x0000001e00007c0c */ /* 0x000fe2000bfa3270 */
[----:B------:R-:W-:Y:S01]  /*17f60*/  UIADD3 UR30, UPT, UPT, UR37, 0x5c, URZ ;  /* 0x0000005c251e7890 */ /* 0x000fe2000fffe0ff */
[----:B------:R-:W-:Y:S02]  /*17f70*/  FSEL R129, R63, -INF , !P6 ;  /* 0xff8000003f817808 */ /* 0x000fe40007000000 */
[----:B------:R-:W1:Y:S01]  /*17f80*/  LDTM.x32 R56, tmem[UR4+0x60] ;  /* 0x00006004003879ee */ /* 0x000e6200082c0000 */
[----:B------:R-:W-:Y:S01]  /*17f90*/  FSEL R42, R42, -INF , !P4 ;  /* 0xff8000002a2a7808 */ /* 0x000fe20006000000 */
[----:B------:R-:W-:Y:S01]  /*17fa0*/  UIADD3 UR4, UPT, UPT, UR37, 0x7b, URZ ;  /* 0x0000007b25047890 */ /* 0x000fe2000fffe0ff */
        /* <DEDUP_REMOVED lines=8> */
[----:B------:R-:W-:Y:S02]  /*18030*/  ISETP.LE.AND P1, PT, R0, UR30, PT ;  /* 0x0000001e00007c0c */ /* 0x000fe4000bf23270 */
[----:B------:R-:W-:Y:S02]  /*18040*/  FSEL R50, R50, -INF , !P4 ;  /* 0xff80000032327808 */ /* 0x000fe40006000000 */
[----:B------:R-:W-:Y:S02]  /*18050*/  FSEL R52, R52, -INF , !P3 ;  /* 0xff80000034347808 */ /* 0x000fe40005800000 */
[----:B------:R-:W-:-:S02]  /*18060*/  FSEL R53, R53, -INF , !P2 ;  /* 0xff80000035357808 */ /* 0x000fc40005000000 */
[----:B------:R-:W-:Y:S02]  /*18070*/  FSEL R150, R54, -INF , !P1 ;  /* 0xff80000036967808 */ /* 0x000fe40004800000 */
[C---:B------:R-:W-:Y:S02]  /*18080*/  ISETP.LE.AND P4, PT, R0.reuse, UR15, PT ;  /* 0x0000000f00007c0c */ /* 0x040fe4000bf83270 */
[C---:B------:R-:W-:Y:S02]  /*18090*/  ISETP.LE.AND P3, PT, R0.reuse, UR14, PT ;  /* 0x0000000e00007c0c */ /* 0x040fe4000bf63270 */
[C---:B------:R-:W-:Y:S02]  /*180a0*/  ISETP.LE.AND P2, PT, R0.reuse, UR13, PT ;  /* 0x0000000d00007c0c */ /* 0x040fe4000bf43270 */
[----:B------:R-:W-:Y:S02]  /*180b0*/  ISETP.LE.AND P1, PT, R0, UR12, PT ;  /* 0x0000000c00007c0c */ /* 0x000fe4000bf23270 */
[----:B------:R-:W-:-:S02]  /*180c0*/  FSEL R49, R49, -INF , !P5 ;  /* 0xff80000031317808 */ /* 0x000fc40006800000 */
[----:B------:R-:W-:Y:S02]  /*180d0*/  FSEL R39, R39, -INF , !P4 ;  /* 0xff80000027277808 */ /* 0x000fe40006000000 */
[----:B------:R-:W-:Y:S02]  /*180e0*/  FSEL R43, R43, -INF , !P3 ;  /* 0xff8000002b2b7808 */ /* 0x000fe40005800000 */
[----:B------:R-:W-:Y:S02]  /*180f0*/  FSEL R47, R47, -INF , !P2 ;  /* 0xff8000002f2f7808 */ /* 0x000fe40005000000 */
[----:B------:R-:W-:Y:S02]  /*18100*/  FSEL R51, R51, -INF , !P1 ;  /* 0xff80000033337808 */ /* 0x000fe40004800000 */
[C---:B------:R-:W-:Y:S02]  /*18110*/  ISETP.LE.AND P5, PT, R0.reuse, UR16, PT ;  /* 0x0000001000007c0c */ /* 0x040fe4000bfa3270 */
[----:B------:R-:W-:-:S02]  /*18120*/  ISETP.LE.AND P4, PT, R0, UR76, PT ;  /* 0x0000004c00007c0c */ /* 0x000fc4000bf83270 */
[C---:B------:R-:W-:Y:S02]  /*18130*/  ISETP.LE.AND P3, PT, R0.reuse, UR74, PT ;  /* 0x0000004a00007c0c */ /* 0x040fe4000bf63270 */
[C---:B------:R-:W-:Y:S02]  /*18140*/  ISETP.LE.AND P2, PT, R0.reuse, UR72, PT ;  /* 0x0000004800007c0c */ /* 0x040fe4000bf43270 */
[----:B------:R-:W-:Y:S02]  /*18150*/  ISETP.LE.AND P1, PT, R0, UR70, PT ;  /* 0x0000004600007c0c */ /* 0x000fe4000bf23270 */
[----:B------:R-:W-:Y:S02]  /*18160*/  FSEL R35, R35, -INF , !P5 ;  /* 0xff80000023237808 */ /* 0x000fe40006800000 */
[----:B-1----:R-:W-:Y:S02]  /*18170*/  FSEL R56, R56, -INF , !P4 ;  /* 0xff80000038387808 */ /* 0x002fe40006000000 */
[----:B------:R-:W-:-:S02]  /*18180*/  FSEL R57, R57, -INF , !P3 ;  /* 0xff80000039397808 */ /* 0x000fc40005800000 */
[----:B------:R-:W-:Y:S02]  /*18190*/  FSEL R58, R58, -INF , !P2 ;  /* 0xff8000003a3a7808 */ /* 0x000fe40005000000 */
[----:B------:R-:W-:Y:S02]  /*181a0*/  FSEL R60, R60, -INF , !P1 ;  /* 0xff8000003c3c7808 */ /* 0x000fe40004800000 */
[C---:B------:R-:W-:Y:S02]  /*181b0*/  ISETP.LE.AND P5, PT, R0.reuse, UR68, PT ;  /* 0x0000004400007c0c */ /* 0x040fe4000bfa3270 */
[C---:B------:R-:W-:Y:S02]  /*181c0*/  ISETP.LE.AND P4, PT, R0.reuse, UR66, PT ;  /* 0x0000004200007c0c */ /* 0x040fe4000bf83270 */
[C---:B------:R-:W-:Y:S02]  /*181d0*/  ISETP.LE.AND P3, PT, R0.reuse, UR64, PT ;  /* 0x0000004000007c0c */ /* 0x040fe4000bf63270 */
[----:B------:R-:W-:-:S02]  /*181e0*/  ISETP.LE.AND P2, PT, R0, UR62, PT ;  /* 0x0000003e00007c0c */ /* 0x000fc4000bf43270 */
[----:B------:R-:W-:Y:S02]  /*181f0*/  ISETP.LE.AND P1, PT, R0, UR52, PT ;  /* 0x0000003400007c0c */ /* 0x000fe4000bf23270 */
[----:B------:R-:W-:Y:S02]  /*18200*/  FSEL R48, R48, -INF , !P0 ;  /* 0xff80000030307808 */ /* 0x000fe40004000000 */
[----:B------:R-:W-:Y:S02]  /*18210*/  FSEL R61, R61, -INF , !P5 ;  /* 0xff8000003d3d7808 */ /* 0x000fe40006800000 */
[----:B------:R-:W-:Y:S02]  /*18220*/  FSEL R62, R62, -INF , !P4 ;  /* 0xff8000003e3e7808 */ /* 0x000fe40006000000 */
[----:B------:R-:W-:Y:S02]  /*18230*/  FSEL R64, R64, -INF , !P3 ;  /* 0xff80000040407808 */ /* 0x000fe40005800000 */
[----:B------:R-:W-:-:S02]  /*18240*/  FSEL R65, R65, -INF , !P2 ;  /* 0xff80000041417808 */ /* 0x000fc40005000000 */
[----:B------:R-:W-:Y:S02]  /*18250*/  FSEL R66, R66, -INF , !P1 ;  /* 0xff80000042427808 */ /* 0x000fe40004800000 */
[C---:B------:R-:W-:Y:S02]  /*18260*/  ISETP.LE.AND P0, PT, R0.reuse, UR18, PT ;  /* 0x0000001200007c0c */ /* 0x040fe4000bf03270 */
        /* <DEDUP_REMOVED lines=28> */
[C---:B------:R-:W-:Y:S02]  /*18430*/  ISETP.LE.AND P2, PT, R0.reuse, UR20, PT ;  /* 0x0000001400007c0c */ /* 0x040fe4000bf43270 */
[----:B------:R-:W-:Y:S02]  /*18440*/  ISETP.LE.AND P1, PT, R0, UR19, PT ;  /* 0x0000001300007c0c */ /* 0x000fe4000bf23270 */
[C---:B------:R-:W-:Y:S02]  /*18450*/  FMNMX3 R5, R17.reuse, R88, R92, !PT ;  /* 0x0000005811057276 */ /* 0x040fe4000780005c */
[C---:B------:R-:W-:Y:S02]  /*18460*/  FMNMX3 R4, R17.reuse, R89, R93, !PT ;  /* 0x0000005911047276 */ /* 0x040fe4000780005d */
[----:B------:R-:W-:Y:S02]  /*18470*/  FMNMX3 R3, R17, R90, R94, !PT ;  /* 0x0000005a11037276 */ /* 0x000fe4000780005e */
[----:B------:R-:W-:-:S02]  /*18480*/  FSEL R31, R31, -INF , !P6 ;  /* 0xff8000001f1f7808 */ /* 0x000fc40007000000 */
[----:B------:R-:W-:Y:S02]  /*18490*/  FSEL R81, R81, -INF , !P5 ;  /* 0xff80000051517808 */ /* 0x000fe40006800000 */
[----:B------:R-:W-:Y:S02]  /*184a0*/  FSEL R82, R82, -INF , !P4 ;  /* 0xff80000052527808 */ /* 0x000fe40006000000 */
[----:B------:R-:W-:Y:S02]  /*184b0*/  FSEL R54, R84, -INF , !P3 ;  /* 0xff80000054367808 */ /* 0x000fe40005800000 */
[----:B------:R-:W-:Y:S02]  /*184c0*/  FSEL R55, R85, -INF , !P2 ;  /* 0xff80000055377808 */ /* 0x000fe40005000000 */
[----:B------:R-:W-:Y:S02]  /*184d0*/  FSEL R146, R86, -INF , !P1 ;  /* 0xff80000056927808 */ /* 0x000fe40004800000 */
[----:B------:R-:W-:-:S02]  /*184e0*/  FSEL R147, R87, -INF , !P0 ;  /* 0xff80000057937808 */ /* 0x000fc40004000000 */
[C---:B------:R-:W-:Y:S02]  /*184f0*/  ISETP.LE.AND P6, PT, R0.reuse, UR10, PT ;  /* 0x0000000a00007c0c */ /* 0x040fe4000bfc3270 */
[C---:B------:R-:W-:Y:S02]  /*18500*/  ISETP.LE.AND P5, PT, R0.reuse, UR9, PT ;  /* 0x0000000900007c0c */ /* 0x040fe4000bfa3270 */
[C---:B------:R-:W-:Y:S02]  /*18510*/  ISETP.LE.AND P4, PT, R0.reuse, UR8, PT ;  /* 0x0000000800007c0c */ /* 0x040fe4000bf83270 */
[C---:B------:R-:W-:Y:S02]  /*18520*/  ISETP.LE.AND P3, PT, R0.reuse, UR7, PT ;  /* 0x0000000700007c0c */ /* 0x040fe4000bf63270 */
[C---:B------:R-:W-:Y:S02]  /*18530*/  ISETP.LE.AND P2, PT, R0.reuse, UR6, PT ;  /* 0x0000000600007c0c */ /* 0x040fe4000bf43270 */
[----:B------:R-:W-:-:S02]  /*18540*/  ISETP.LE.AND P1, PT, R0, UR5, PT ;  /* 0x0000000500007c0c */ /* 0x000fc4000bf23270 */
[----:B------:R-:W-:Y:S02]  /*18550*/  ISETP.LE.AND P0, PT, R0, UR4, PT ;  /* 0x0000000400007c0c */ /* 0x000fe4000bf03270 */
        /* <DEDUP_REMOVED lines=44> */
[----:B------:R-:W-:Y:S02]  /*18820*/  FSEL R59, R59, -INF , !P6 ;  /* 0xff8000003b3b7808 */ /* 0x000fe40007000000 */
[----:B------:R-:W-:Y:S02]  /*18830*/  FSEL R63, R63, -INF , !P5 ;  /* 0xff8000003f3f7808 */ /* 0x000fe40006800000 */
        /* <DEDUP_REMOVED lines=17> */
[----:B------:R-:W-:Y:S02]  /*18950*/  FMNMX3 R0, R0, R75, R79, !PT ;  /* 0x0000004b00007276 */ /* 0x000fe4000780004f */
[----:B------:R-:W-:-:S02]  /*18960*/  FMNMX3 R5, R5, R80, R54, !PT ;  /* 0x0000005005057276 */ /* 0x000fc40007800036 */
[----:B------:R-:W-:Y:S02]  /*18970*/  FMNMX3 R4, R4, R81, R55, !PT ;  /* 0x0000005104047276 */ /* 0x000fe40007800037 */
[----:B------:R-:W-:Y:S02]  /*18980*/  FMNMX3 R3, R3, R82, R146, !PT ;  /* 0x0000005203037276 */ /* 0x000fe40007800092 */
[----:B------:R-:W-:Y:S02]  /*18990*/  FMNMX3 R0, R0, R83, R147, !PT ;  /* 0x0000005300007276 */ /* 0x000fe40007800093 */
[----:B------:R-:W-:Y:S02]  /*189a0*/  FMNMX3 R3, R5, R4, R3, !PT ;  /* 0x0000000405037276 */ /* 0x000fe40007800003 */
[----:B------:R-:W-:Y:S02]  /*189b0*/  ISETP.NE.AND P0, PT, R153, R154, PT ;  /* 0x0000009a9900720c */ /* 0x000fe40003f05270 */
[----:B------:R-:W-:-:S04]  /*189c0*/  FMNMX R155, R0, R3, !PT ;  /* 0x00000003009b7209 */ /* 0x000fc80007800000 */
[C---:B------:R-:W-:Y:S01]  /*189d0*/  FSETP.NEU.AND P1, PT, R155.reuse, -INF , PT ;  /* 0xff8000009b00780b */ /* 0x040fe20003f2d000 */
[----:B------:R1:W-:Y:S03]  /*189e0*/  STL [R1+0x64], R155 ;  /* 0x0000649b01007387 */ /* 0x0003e60000100800 */
[----:B------:R-:W-:-:S03]  /*189f0*/  FSEL R85, R155, RZ, P1 ;  /* 0x000000ff9b557208 */ /* 0x000fc60000800000 */
[----:B------:R-:W-:Y:S06]  /*18a00*/  @!P0 BRA `(.L_x_291) ;  /* 0x0000000000408947 */ /* 0x000fec0003800000 */
        /* <DEDUP_REMOVED lines=16> */
.L_x_291:
[----:B------:R-:W-:Y:S05]  /*18b10*/  WARPSYNC.ALL ;  /* 0x0000000000007948 */ /* 0x000fea0003800000 */
[----:B------:R-:W-:Y:S01]  /*18b20*/  R2UR UR4, R152 ;  /* 0x00000000980472ca */ /* 0x000fe200000e0000 */
[----:B------:R-:W-:Y:S01]  /*18b30*/  IMAD.MOV.U32 R84, RZ, RZ, R17 ;  /* 0x000000ffff547224 */ /* 0x000fe200078e0011 */
[----:B------:R-:W-:-:S11]  /*18b40*/  ISETP.NE.AND P0, PT, RZ, UR47, PT ;  /* 0x0000002fff007c0c */ /* 0x000fd6000bf05270 */
[----:B------:R3:W-:Y:S02]  /*18b50*/  STTM.x2 tmem[UR4], R84 ;  /* 0x00000054000079ed */ /* 0x0007e400080c0004 */
[----:B------:R-:W-:Y:S05]  /*18b60*/  @P0 BRA `(.L_x_292) ;  /* 0x0000000000040947 */ /* 0x000fea0003800000 */
[----:B------:R-:W-:Y:S05]  /*18b70*/  BPT.TRAP 0x1 ;  /* 0x000000040000795c */ /* 0x000fea0000300000 */
.L_x_292:
[----:B------:R-:W-:Y:S01]  /*18b80*/  UISETP.NE.AND UP0, UPT, UR40, URZ, UPT ;  /* 0x000000ff2800728c */ /* 0x000fe2000bf05270 */
[----:B------:R-:W-:Y:S01]  /*18b90*/  MOV R3, UR44 ;  /* 0x0000002c00037c02 */ /* 0x000fe20008000f00 */
[----:B------:R-:W-:Y:S01]  /*18ba0*/  UIADD3 UR4, UPT, UPT, UR39, 0x38070, URZ ;  /* 0x0003807027047890 */ /* 0x000fe2000fffe0ff */
[----:B------:R-:W-:Y:S02]  /*18bb0*/  FSETP.NEU.AND P0, PT, R155, -INF , PT ;  /* 0xff8000009b00780b */ /* 0x000fe40003f0d000 */
[----:B------:R-:W-:Y:S02]  /*18bc0*/  SHF.L.U32 R3, R3, 0x1f, RZ ;  /* 0x0000001f03037819 */ /* 0x000fe400000006ff */
[----:B------:R-:W-:-:S04]  /*18bd0*/  FSEL R0, R155, RZ, P0 ;  /* 0x000000ff9b007208 */ /* 0x000fc80000000000 */
[----:B------:R-:W-:-:S09]  /*18be0*/  @!UP0 UIADD3 UR4, UPT, UPT, UR39, 0x38080, URZ ;  /* 0x0003808027048890 */ /* 0x000fd2000fffe0ff */
[----:B------:R-:W-:Y:S02]  /*18bf0*/  SYNCS.ARRIVE.TRANS64.A1T0 RZ, [UR4], RZ ;  /* 0x000000ffffff79a7 */ /* 0x000fe40008100004 */
[----:B------:R-:W4:Y:S01]  /*18c00*/  LDCU UR4, c[0x0][0x704] ;  /* 0x0000e080ff0477ac */ /* 0x000f220008000800 */
[----:B------:R-:W5:Y:S01]  /*18c10*/  SYNCS.PHASECHK.TRANS64.TRYWAIT P5, [UR49], R3 ;  /* 0x00000003ff0075a7 */ /* 0x000f6200080a1131 */
[----:B----4-:R-:W-:-:S04]  /*18c20*/  FMUL R0, R0, -UR4 ;  /* 0x8000000400007c20 */ /* 0x010fc80008400000 */
[--C-:B------:R-:W-:Y:S02]  /*18c30*/  FFMA2 R88, R88.F32x2.HI_LO, UR4.F32, R0.reuse.F32 ;  /* 0x0000000458587c49 */ /* 0x100fe40009200000 */
[--C-:B------:R-:W-:Y:S02]  /*18c40*/  FFMA2 R90, R90.F32x2.HI_LO, UR4.F32, R0.reuse.F32 ;  /* 0x000000045a5a7c49 */ /* 0x100fe40009200000 */
[--C-:B------:R-:W-:Y:S01]  /*18c50*/  FFMA2 R92, R92.F32x2.HI_LO, UR4.F32, R0.reuse.F32 ;  /* 0x000000045c5c7c49 */ /* 0x100fe20009200000 */
[----:B------:R-:W-:Y:S01]  /*18c60*/  FSETP.GEU.AND P4, PT, R88, -126, PT ;  /* 0xc2fc00005800780b */ /* 0x000fe20003f8e000 */
[----:B------:R-:W-:Y:S01]  /*18c70*/  FFMA2 R94, R94.F32x2.HI_LO, UR4.F32, R0.F32 ;  /* 0x000000045e5e7c49 */ /* 0x000fe20009200000 */
[----:B------:R-:W-:Y:S02]  /*18c80*/  FSETP.GEU.AND P3, PT, R89, -126, PT ;  /* 0xc2fc00005900780b */ /* 0x000fe40003f6e000 */
[----:B------:R-:W-:Y:S02]  /*18c90*/  FSETP.GEU.AND P2, PT, R90, -126, PT ;  /* 0xc2fc00005a00780b */ /* 0x000fe40003f4e000 */
[----:B------:R-:W-:-:S02]  /*18ca0*/  FSETP.GEU.AND P1, PT, R91, -126, PT ;  /* 0xc2fc00005b00780b */ /* 0x000fc40003f2e000 */
[----:B------:R-:W-:Y:S02]  /*18cb0*/  FSETP.GEU.AND P0, PT, R92, -126, PT ;  /* 0xc2fc00005c00780b */ /* 0x000fe40003f0e000 */
        /* <DEDUP_REMOVED lines=9> */
[----:B-1--45:R-:W-:Y:S05]  /*18d50*/  @!P5 BRA `(.L_x_293) ;  /* 0x000000a00008d947 */ /* 0x032fea0003800000 */
.L_x_479:
[----:B------:R-:W-:Y:S01]  /*18d60*/  @!P0 FMUL R92, R92, 0.5 ;  /* 0x3f0000005c5c8820 */ /* 0x000fe20000400000 */
[--C-:B------:R-:W-:Y:S01]  /*18d70*/  FFMA2 R98, R98.F32x2.HI_LO, UR4.F32, R0.reuse.F32 ;  /* 0x0000000462627c49 */ /* 0x100fe20009200000 */
[----:B------:R-:W-:Y:S01]  /*18d80*/  FSETP.GEU.AND P5, PT, R94, -126, PT ;  /* 0xc2fc00005e00780b */ /* 0x000fe20003fae000 */
[--C-:B------:R-:W-:Y:S01]  /*18d90*/  FFMA2 R96, R96.F32x2.HI_LO, UR4.F32, R0.reuse.F32 ;  /* 0x0000000460607c49 */ /* 0x100fe20009200000 */
[----:B---3--:R-:W3:Y:S01]  /*18da0*/  S2R R84, SR_TID.X ;  /* 0x0000000000547919 */ /* 0x008ee20000002100 */
[----:B------:R-:W-:Y:S01]  /*18db0*/  @!P4 FMUL R88, R88, R88 ;  /* 0x000000585858c220 */ /* 0x000fe20000400000 */
[----:B------:R-:W4:Y:S01]  /*18dc0*/  MUFU.EX2 R92, R92 ;  /* 0x0000005c005c7308 */ /* 0x000f220000000800 */
[----:B------:R-:W-:Y:S01]  /*18dd0*/  FSETP.GEU.AND P4, PT, R95, -126, PT ;  /* 0xc2fc00005f00780b */ /* 0x000fe20003f8e000 */
[----:B------:R-:W-:Y:S01]  /*18de0*/  @!P3 FMUL R89, R89, R89 ;  /* 0x000000595959b220 */ /* 0x000fe20000400000 */
[----:B------:R-:W-:Y:S01]  /*18df0*/  @!P1 FMUL R91, R91, R91 ;  /* 0x0000005b5b5b9220 */ /* 0x000fe20000400000 */
[----:B------:R-:W-:Y:S01]  /*18e00*/  FSETP.GEU.AND P3, PT, R96, -126, PT ;  /* 0xc2fc00006000780b */ /* 0x000fe20003f6e000 */
[----:B------:R-:W-:Y:S01]  /*18e10*/  @!P2 FMUL R90, R90, R90 ;  /* 0x0000005a5a5aa220 */ /* 0x000fe20000400000 */
[----:B------:R-:W-:Y:S01]  /*18e20*/  FSETP.GEU.AND P1, PT, R98, -126, PT ;  /* 0xc2fc00006200780b */ /* 0x000fe20003f2e000 */
[----:B------:R-:W-:Y:S01]  /*18e30*/  @!P6 FMUL R93, R93, 0.5 ;  /* 0x3f0000005d5de820 */ /* 0x000fe20000400000 */
[----:B------:R-:W-:Y:S01]  /*18e40*/  FSETP.GEU.AND P2, PT, R97, -126, PT ;  /* 0xc2fc00006100780b */ /* 0x000fe20003f4e000 */
[----:B------:R-:W-:Y:S01]  /*18e50*/  @!P5 FMUL R94, R94, 0.5 ;  /* 0x3f0000005e5ed820 */ /* 0x000fe20000400000 */
[--C-:B------:R-:W-:Y:S01]  /*18e60*/  FFMA2 R100, R100.F32x2.HI_LO, UR4.F32, R0.reuse.F32 ;  /* 0x0000000464647c49 */ /* 0x100fe20009200000 */
[----:B------:R-:W-:Y:S01]  /*18e70*/  SYNCS.ARRIVE.TRANS64.A1T0 RZ, [UR50], RZ ;  /* 0x000000ffffff79a7 */ /* 0x000fe20008100032 */
[--C-:B------:R-:W-:Y:S01]  /*18e80*/  FFMA2 R102, R102.F32x2.HI_LO, UR4.F32, R0.reuse.F32 ;  /* 0x0000000466667c49 */ /* 0x100fe20009200000 */
[----:B------:R-:W5:Y:S01]  /*18e90*/  MUFU.EX2 R93, R93 ;  /* 0x0000005d005d7308 */ /* 0x000f620000000800 */
[----:B------:R-:W-:Y:S01]  /*18ea0*/  @!P4 FMUL R95, R95, 0.5 ;  /* 0x3f0000005f5fc820 */ /* 0x000fe20000400000 */
[----:B------:R-:W-:-:S02]  /*18eb0*/  FFMA2 R106, R106.F32x2.HI_LO, UR4.F32, R0.F32 ;  /* 0x000000046a6a7c49 */ /* 0x000fc40009200000 */
[----:B----4-:R-:W-:Y:S01]  /*18ec0*/  @!P0 FMUL R92, R92, R92 ;  /* 0x0000005c5c5c8220 */ /* 0x010fe20000400000 */
[----:B------:R-:W-:Y:S01]  /*18ed0*/  FSETP.GEU.AND P0, PT, R99, -126, PT ;  /* 0xc2fc00006300780b */ /* 0x000fe20003f0e000 */
[----:B------:R-:W-:Y:S01]  /*18ee0*/  @!P3 FMUL R96, R96, 0.5 ;  /* 0x3f0000006060b820 */ /* 0x000fe20000400000 */
[----:B------:R-:W-:Y:S01]  /*18ef0*/  @!P1 FMUL R98, R98, 0.5 ;  /* 0x3f00000062629820 */ /* 0x000fe20000400000 */
[----:B------:R-:W-:Y:S01]  /*18f00*/  @!P2 FMUL R97, R97, 0.5 ;  /* 0x3f0000006161a820 */ /* 0x000fe20000400000 */
[----:B------:R-:W4:Y:S01]  /*18f10*/  MUFU.EX2 R94, R94 ;  /* 0x0000005e005e7308 */ /* 0x000f220000000800 */
[--C-:B------:R-:W-:Y:S02]  /*18f20*/  FFMA2 R104, R104.F32x2.HI_LO, UR4.F32, R0.reuse.F32 ;  /* 0x0000000468687c49 */ /* 0x100fe40009200000 */
[--C-:B------:R-:W-:Y:S02]  /*18f30*/  FFMA2 R108, R108.F32x2.HI_LO, UR4.F32, R0.reuse.F32 ;  /* 0x000000046c6c7c49 */ /* 0x100fe40009200000 */
[----:B------:R-:W-:-:S02]  /*18f40*/  FFMA2 R112, R112.F32x2.HI_LO, UR4.F32, R0.F32 ;  /* 0x0000000470707c49 */ /* 0x000fc40009200000 */
[--C-:B------:R-:W-:Y:S01]  /*18f50*/  FFMA2 R110, R110.F32x2.HI_LO, UR4.F32, R0.reuse.F32 ;  /* 0x000000046e6e7c49 */ /* 0x100fe20009200000 */
[----:B------:R-:W2:Y:S01]  /*18f60*/  MUFU.EX2 R95, R95 ;  /* 0x0000005f005f7308 */ /* 0x000ea20000000800 */
[----:B------:R-:W-:Y:S01]  /*18f70*/  @!P0 FMUL R99, R99, 0.5 ;  /* 0x3f00000063638820 */ /* 0x000fe20000400000 */
[----:B-----5:R-:W-:Y:S01]  /*18f80*/  @!P6 FMUL R93, R93, R93 ;  /* 0x0000005d5d5de220 */ /* 0x020fe20000400000 */
[----:B------:R-:W-:Y:S01]  /*18f90*/  FSETP.GEU.AND P6, PT, R100, -126, PT ;  /* 0xc2fc00006400780b */ /* 0x000fe20003fce000 */
[----:B------:R-:W-:Y:S01]  /*18fa0*/  FFMA2 R6, R118.F32x2.HI_LO, UR4.F32, R0.F32 ;  /* 0x0000000476067c49 */ /* 0x000fe20009200000 */
[----:B---3--:R-:W-:Y:S01]  /*18fb0*/  SHF.R.U32.HI R84, RZ, 0x5, R84 ;  /* 0x00000005ff547819 */ /* 0x008fe20000011654 */
[--C-:B------:R-:W-:Y:S02]  /*18fc0*/  FFMA2 R114, R114.F32x2.HI_LO, UR4.F32, R0.reuse.F32 ;  /* 0x0000000472727c49 */ /* 0x100fe40009200000 */
[----:B------:R-:W3:Y:S01]  /*18fd0*/  MUFU.EX2 R99, R99 ;  /* 0x0000006300637308 */ /* 0x000ee20000000800 */
[----:B----4-:R-:W-:Y:S01]  /*18fe0*/  @!P5 FMUL R94, R94, R94 ;  /* 0x0000005e5e5ed220 */ /* 0x010fe20000400000 */
[----:B------:R-:W-:Y:S01]  /*18ff0*/  FSETP.GEU.AND P5, PT, R101, -126, PT ;  /* 0xc2fc00006500780b */ /* 0x000fe20003fae000 */
[----:B------:R-:W-:-:S02]  /*19000*/  FFMA2 R116, R116.F32x2.HI_LO, UR4.F32, R0.F32 ;  /* 0x0000000474747c49 */ /* 0x000fc40009200000 */
[--C-:B------:R-:W-:Y:S02]  /*19010*/  FFMA2 R118, R18.F32x2.HI_LO, UR4.F32, R0.reuse.F32 ;  /* 0x0000000412767c49 */ /* 0x100fe40009200000 */
[--C-:B-1----:R-:W-:Y:S01]  /*19020*/  FFMA2 R4, R126.F32x2.HI_LO, UR4.F32, R0.reuse.F32 ;  /* 0x000000047e047c49 */ /* 0x102fe20009200000 */
[----:B------:R-:W1:Y:S01]  /*19030*/  MUFU.EX2 R96, R96 ;  /* 0x0000006000607308 */ /* 0x000e620000000800 */
[----:B--2---:R-:W-:Y:S01]  /*19040*/  @!P4 FMUL R95, R95, R95 ;  /* 0x0000005f5f5fc220 */ /* 0x004fe20000400000 */
[----:B------:R-:W-:Y:S01]  /*19050*/  FSETP.GEU.AND P4, PT, R102, -126, PT ;  /* 0xc2fc00006600780b */ /* 0x000fe20003f8e000 */
[----:B------:R-:W-:Y:S01]  /*19060*/  @!P6 FMUL R100, R100, 0.5 ;  /* 0x3f0000006464e820 */ /* 0x000fe20000400000 */
[--C-:B------:R-:W-:Y:S02]  /*19070*/  FFMA2 R126, R22.F32x2.HI_LO, UR4.F32, R0.reuse.F32 ;  /* 0x00000004167e7c49 */ /* 0x100fe40009200000 */
[--C-:B------:R-:W-:Y:S02]  /*19080*/  FFMA2 R148, R148.F32x2.HI_LO, UR4.F32, R0.reuse.F32 ;  /* 0x0000000494947c49 */ /* 0x100fe40009200000 */
[----:B------:R-:W2:Y:S01]  /*19090*/  MUFU.EX2 R98, R98 ;  /* 0x0000006200627308 */ /* 0x000ea20000000800 */
[----:B---3--:R-:W-:Y:S01]  /*190a0*/  @!P0 FMUL R99, R99, R99 ;  /* 0x0000006363638220 */ /* 0x008fe20000400000 */
[----:B------:R-:W-:Y:S01]  /*190b0*/  FSETP.GEU.AND P0, PT, R106, -126, PT ;  /* 0xc2fc00006a00780b */ /* 0x000fe20003f0e000 */
[----:B------:R-:W-:Y:S01]  /*190c0*/  @!P5 FMUL R101, R101, 0.5 ;  /* 0x3f0000006565d820 */ /* 0x000fe20000400000 */
[----:B------:R-:W-:-:S02]  /*190d0*/  FFMA2 R26, R26.F32x2.HI_LO, UR4.F32, R0.F32 ;  /* 0x000000041a1a7c49 */ /* 0x000fc40009200000 */
[--C-:B------:R-:W-:Y:S02]  /*190e0*/  FFMA2 R24, R24.F32x2.HI_LO, UR4.F32, R0.reuse.F32 ;  /* 0x0000000418187c49 */ /* 0x100fe40009200000 */
[----:B------:R-:W3:Y:S01]  /*190f0*/  MUFU.EX2 R97, R97 ;  /* 0x0000006100617308 */ /* 0x000ee20000000800 */
[----:B-1----:R-:W-:Y:S01]  /*19100*/  @!P3 FMUL R96, R96, R96 ;  /* 0x000000606060b220 */ /* 0x002fe20000400000 */
[----:B------:R-:W-:Y:S01]  /*19110*/  FSETP.GEU.AND P3, PT, R103, -126, PT ;  /* 0xc2fc00006700780b */ /* 0x000fe20003f6e000 */
[----:B------:R-:W-:Y:S01]  /*19120*/  @!P4 FMUL R102, R102, 0.5 ;  /* 0x3f0000006666c820 */ /* 0x000fe20000400000 */
[--C-:B------:R-:W-:Y:S02]  /*19130*/  FFMA2 R32, R32.F32x2.HI_LO, UR4.F32, R0.reuse.F32 ;  /* 0x0000000420207c49 */ /* 0x100fe40009200000 */
[--C-:B------:R-:W-:Y:S02]  /*19140*/  FFMA2 R34, R34.F32x2.HI_LO, UR4.F32, R0.reuse.F32 ;  /* 0x0000000422227c49 */ /* 0x100fe40009200000 */
[----:B------:R-:W-:Y:S01]  /*19150*/  @!P0 FMUL R106, R106, 0.5 ;  /* 0x3f0000006a6a8820 */ /* 0x000fe20000400000 */
[----:B--2---:R-:W-:Y:S01]  /*19160*/  @!P1 FMUL R98, R98, R98 ;  /* 0x0000006262629220 */ /* 0x004fe20000400000 */
[----:B------:R-:W-:Y:S01]  /*19170*/  FSETP.GEU.AND P1, PT, R105, -126, PT ;  /* 0xc2fc00006900780b */ /* 0x000fe20003f2e000 */
[----:B------:R-:W1:Y:S01]  /*19180*/  MUFU.EX2 R100, R100 ;  /* 0x0000006400647308 */ /* 0x000e620000000800 */
[----:B------:R-:W-:-:S02]  /*19190*/  FFMA2 R28, R28.F32x2.HI_LO, UR4.F32, R0.F32 ;  /* 0x000000041c1c7c49 */ /* 0x000fc40009200000 */
[--C-:B------:R-:W-:Y:S02]  /*191a0*/  FFMA2 R30, R30.F32x2.HI_LO, UR4.F32, R0.reuse.F32 ;  /* 0x000000041e1e7c49 */ /* 0x100fe40009200000 */
[----:B------:R-:W-:Y:S01]  /*191b0*/  @!P3 FMUL R103, R103, 0.5 ;  /* 0x3f0000006767b820 */ /* 0x000fe20000400000 */
[----:B---3--:R-:W-:Y:S01]  /*191c0*/  @!P2 FMUL R97, R97, R97 ;  /* 0x000000616161a220 */ /* 0x008fe20000400000 */
[----:B------:R-:W-:Y:S01]  /*191d0*/  FSETP.GEU.AND P2, PT, R104, -126, PT ;  /* 0xc2fc00006800780b */ /* 0x000fe20003f4e000 */
[----:B------:R-:W2:Y:S01]  /*191e0*/  MUFU.EX2 R101, R101 ;  /* 0x0000006500657308 */ /* 0x000ea20000000800 */
[--C-:B------:R-:W-:Y:S02]  /*191f0*/  FFMA2 R40, R40.F32x2.HI_LO, UR4.F32, R0.reuse.F32 ;  /* 0x0000000428287c49 */ /* 0x100fe40009200000 */
[--C-:B------:R-:W-:Y:S02]  /*19200*/  FFMA2 R36, R36.F32x2.HI_LO, UR4.F32, R0.reuse.F32 ;  /* 0x0000000424247c49 */ /* 0x100fe40009200000 */
[----:B------:R-:W-:Y:S01]  /*19210*/  @!P1 FMUL R105, R105, 0.5 ;  /* 0x3f00000069699820 */ /* 0x000fe20000400000 */
[----:B------:R-:W-:-:S02]  /*19220*/  FFMA2 R38, R38.F32x2.HI_LO, UR4.F32, R0.F32 ;  /* 0x0000000426267c49 */ /* 0x000fc40009200000 */
[----:B------:R-:W3:Y:S01]  /*19230*/  MUFU.EX2 R102, R102 ;  /* 0x0000006600667308 */ /* 0x000ee20000000800 */
[----:B-1----:R-:W-:Y:S01]  /*19240*/  @!P6 FMUL R100, R100, R100 ;  /* 0x000000646464e220 */ /* 0x002fe20000400000 */
[----:B------:R-:W-:Y:S01]  /*19250*/  FSETP.GEU.AND P6, PT, R107, -126, PT ;  /* 0xc2fc00006b00780b */ /* 0x000fe20003fce000 */
[--C-:B------:R-:W-:Y:S02]  /*19260*/  FFMA2 R46, R46.F32x2.HI_LO, UR4.F32, R0.reuse.F32 ;  /* 0x000000042e2e7c49 */ /* 0x100fe40009200000 */
[----:B------:R-:W-:Y:S01]  /*19270*/  @!P2 FMUL R104, R104, 0.5 ;  /* 0x3f0000006868a820 */ /* 0x000fe20000400000 */
[--C-:B------:R-:W-:Y:S02]  /*19280*/  FFMA2 R48, R48.F32x2.HI_LO, UR4.F32, R0.reuse.F32 ;  /* 0x0000000430307c49 */ /* 0x100fe40009200000 */
[----:B------:R-:W1:Y:S01]  /*19290*/  MUFU.EX2 R106, R106 ;  /* 0x0000006a006a7308 */ /* 0x000e620000000800 */
[----:B--2---:R-:W-:Y:S01]  /*192a0*/  @!P5 FMUL R101, R101, R101 ;  /* 0x000000656565d220 */ /* 0x004fe20000400000 */
[----:B------:R-:W-:Y:S01]  /*192b0*/  FSETP.GEU.AND P5, PT, R108, -126, PT ;  /* 0xc2fc00006c00780b */ /* 0x000fe20003fae000 */
[----:B------:R-:W-:-:S02]  /*192c0*/  FFMA2 R42, R42.F32x2.HI_LO, UR4.F32, R0.F32 ;  /* 0x000000042a2a7c49 */ /* 0x000fc40009200000 */
[--C-:B------:R-:W-:Y:S02]  /*192d0*/  FFMA2 R44, R44.F32x2.HI_LO, UR4.F32, R0.reuse.F32 ;  /* 0x000000042c2c7c49 */ /* 0x100fe40009200000 */
[----:B------:R-:W-:Y:S01]  /*192e0*/  @!P6 FMUL R107, R107, 0.5 ;  /* 0x3f0000006b6be820 */ /* 0x000fe20000400000 */
[----:B------:R-:W2:Y:S01]  /*192f0*/  MUFU.EX2 R103, R103 ;  /* 0x0000006700677308 */ /* 0x000ea20000000800 */
[----:B---3--:R-:W-:Y:S01]  /*19300*/  @!P4 FMUL R102, R102, R102 ;  /* 0x000000666666c220 */ /* 0x008fe20000400000 */
[----:B------:R-:W-:Y:S01]  /*19310*/  FSETP.GEU.AND P4, PT, R109, -126, PT ;  /* 0xc2fc00006d00780b */ /* 0x000fe20003f8e000 */
[--C-:B------:R-:W-:Y:S02]  /*19320*/  FFMA2 R180, R150.F32x2.HI_LO, UR4.F32, R0.reuse.F32 ;  /* 0x0000000496b47c49 */ /* 0x100fe40009200000 */
[--C-:B------:R-:W-:Y:S02]  /*19330*/  FFMA2 R50, R50.F32x2.HI_LO, UR4.F32, R0.reuse.F32 ;  /* 0x0000000432327c49 */ /* 0x100fe40009200000 */
[----:B------:R-:W-:Y:S01]  /*19340*/  @!P5 FMUL R108, R108, 0.5 ;  /* 0x3f0000006c6cd820 */ /* 0x000fe20000400000 */
[----:B------:R-:W3:Y:S01]  /*19350*/  MUFU.EX2 R105, R105 ;  /* 0x0000006900697308 */ /* 0x000ee20000000800 */
        /* <DEDUP_REMOVED lines=12> */
[----:B---3--:R-:W-:Y:S01]  /*19420*/  @!P1 FMUL R105, R105, R105 ;  /* 0x0000006969699220 */ /* 0x008fe20000400000 */
[----:B------:R-:W-:Y:S01]  /*19430*/  FSETP.GEU.AND P1, PT, R112, -126, PT ;  /* 0xc2fc00007000780b */ /* 0x000fe20003f2e000 */
[----:B------:R-:W-:-:S02]  /*19440*/  FFMA2 R62, R62.F32x2.HI_LO, UR4.F32, R0.F32 ;  /* 0x000000043e3e7c49 */ /* 0x000fc40009200000 */
[--C-:B------:R-:W-:Y:S02]  /*19450*/  FFMA2 R64, R64.F32x2.HI_LO, UR4.F32, R0.reuse.F32 ;  /* 0x0000000440407c49 */ /* 0x100fe40009200000 */
[----:B------:R-:W-:Y:S01]  /*19460*/  @!P3 FMUL R110, R110, 0.5 ;  /* 0x3f0000006e6eb820 */ /* 0x000fe20000400000 */
[----:B------:R-:W3:Y:S01]  /*19470*/  MUFU.EX2 R108, R108 ;  /* 0x0000006c006c7308 */ /* 0x000ee20000000800 */
        /* <DEDUP_REMOVED lines=26> */
[----:B------:R-:W-:-:S04]  /*19620*/  FFMA2 R82, R82.F32x2.HI_LO, UR4.F32, R0.F32 ;  /* 0x0000000452527c49 */ /* 0x000fc80009200000 */
        /* <DEDUP_REMOVED lines=26> */
[----:B---3--:R-:W-:-:S06]  /*197d0*/  @!P1 FMUL R19, R19, R19 ;  /* 0x0000001313139220 */ /* 0x008fcc0000400000 */
[----:B------:R-:W-:Y:S01]  /*197e0*/  @!P4 FMUL R5, R5, 0.5 ;  /* 0x3f0000000505c820 */ /* 0x000fe20000400000 */
[----:B------:R3:W4:Y:S01]  /*197f0*/  MUFU.EX2 R18, R6 ;  /* 0x0000000600127308 */ /* 0x0007220000000800 */
[----:B-1----:R-:W-:-:S07]  /*19800*/  @!P0 FMUL R118, R118, R118 ;  /* 0x0000007676768220 */ /* 0x002fce0000400000 */
[----:B------:R-:W1:Y:S01]  /*19810*/  MUFU.EX2 R22, R4 ;  /* 0x0000000400167308 */ /* 0x000e620000000800 */
[----:B--2---:R-:W-:Y:S01]  /*19820*/  @!P3 FMUL R117, R117, R117 ;  /* 0x000000757575b220 */ /* 0x004fe20000400000 */
[----:B------:R-:W-:-:S06]  /*19830*/  FSETP.GEU.AND P3, PT, R126, -126, PT ;  /* 0xc2fc00007e00780b */ /* 0x000fcc0003f6e000 */
[----:B------:R2:W5:Y:S01]  /*19840*/  MUFU.EX2 R23, R5 ;  /* 0x0000000500177308 */ /* 0x0005620000000800 */
[--C-:B---3--:R-:W-:Y:S02]  /*19850*/  FFMA2 R6, R128.F32x2.HI_LO, UR4.F32, R0.reuse.F32 ;  /* 0x0000000480067c49 */ /* 0x108fe40009200000 */
[----:B----4-:R-:W-:Y:S01]  /*19860*/  @!P2 FMUL R18, R18, R18 ;  /* 0x000000121212a220 */ /* 0x010fe20000400000 */
[----:B------:R-:W-:Y:S01]  /*19870*/  FSETP.GEU.AND P2, PT, R127, -126, PT ;  /* 0xc2fc00007f00780b */ /* 0x000fe20003f4e000 */
[----:B------:R-:W-:Y:S01]  /*19880*/  FFMA2 R128, R120.F32x2.HI_LO, UR4.F32, R0.F32 ;  /* 0x0000000478807c49 */ /* 0x000fe20009200000 */
[----:B------:R-:W-:Y:S01]  /*19890*/  FSETP.GEU.AND P1, PT, R6, -126, PT ;  /* 0xc2fc00000600780b */ /* 0x000fe20003f2e000 */
[----:B------:R-:W-:Y:S01]  /*198a0*/  @!P3 FMUL R126, R126, 0.5 ;  /* 0x3f0000007e7eb820 */ /* 0x000fe20000400000 */
[----:B------:R-:W-:Y:S01]  /*198b0*/  FSETP.GEU.AND P0, PT, R7, -126, PT ;  /* 0xc2fc00000700780b */ /* 0x000fe20003f0e000 */
[----:B------:R-:W3:Y:S01]  /*198c0*/  MUFU.EX2 R119, R119 ;  /* 0x0000007700777308 */ /* 0x000ee20000000800 */
[----:B-1----:R-:W-:Y:S01]  /*198d0*/  @!P5 FMUL R22, R22, R22 ;  /* 0x000000161616d220 */ /* 0x002fe20000400000 */
[----:B------:R-:W-:-:S06]  /*198e0*/  FSETP.GEU.AND P5, PT, R129, -126, PT ;  /* 0xc2fc00008100780b */ /* 0x000fcc0003fae000 */
[----:B------:R-:W-:Y:S01]  /*198f0*/  @!P2 FMUL R127, R127, 0.5 ;  /* 0x3f0000007f7fa820 */ /* 0x000fe20000400000 */
[----:B------:R-:W1:Y:S01]  /*19900*/  MUFU.EX2 R126, R126 ;  /* 0x0000007e007e7308 */ /* 0x000e620000000800 */
[----:B------:R-:W-:Y:S01]  /*19910*/  @!P1 FMUL R6, R6, 0.5 ;  /* 0x3f00000006069820 */ /* 0x000fe20000400000 */
[--C-:B--2---:R-:W-:Y:S02]  /*19920*/  FFMA2 R4, R132.F32x2.HI_LO, UR4.F32, R0.reuse.F32 ;  /* 0x0000000484047c49 */ /* 0x104fe40009200000 */
[----:B------:R-:W-:Y:S01]  /*19930*/  @!P0 FMUL R7, R7, 0.5 ;  /* 0x3f00000007078820 */ /* 0x000fe20000400000 */
[----:B------:R-:W-:Y:S02]  /*19940*/  FFMA2 R132, R122.F32x2.HI_LO, UR4.F32, R0.F32 ;  /* 0x000000047a847c49 */ /* 0x000fe40009200000 */
[----:B-----5:R-:W-:Y:S01]  /*19950*/  @!P4 FMUL R23, R23, R23 ;  /* 0x000000171717c220 */ /* 0x020fe20000400000 */
[----:B------:R-:W2:Y:S01]  /*19960*/  MUFU.EX2 R120, R6 ;  /* 0x0000000600787308 */ /* 0x000ea20000000800 */
[----:B------:R-:W-:Y:S01]  /*19970*/  FSETP.GEU.AND P4, PT, R4, -126, PT ;  /* 0xc2fc00000400780b */ /* 0x000fe20003f8e000 */
[----:B---3--:R-:W-:Y:S01]  /*19980*/  @!P6 FMUL R119, R119, R119 ;  /* 0x000000777777e220 */ /* 0x008fe20000400000 */
[----:B------:R-:W-:Y:S01]  /*19990*/  FSETP.GEU.AND P6, PT, R128, -126, PT ;  /* 0xc2fc00008000780b */ /* 0x000fe20003fce000 */
[----:B------:R-:W-:-:S04]  /*199a0*/  @!P5 FMUL R129, R129, 0.5 ;  /* 0x3f0000008181d820 */ /* 0x000fc80000400000 */
[----:B------:R3:W4:Y:S01]  /*199b0*/  MUFU.EX2 R121, R7 ;  /* 0x0000000700797308 */ /* 0x0007220000000800 */
[----:B-1----:R-:W-:Y:S01]  /*199c0*/  @!P3 FMUL R126, R126, R126 ;  /* 0x0000007e7e7eb220 */ /* 0x002fe20000400000 */
[----:B------:R-:W-:-:S04]  /*199d0*/  FSETP.GEU.AND P3, PT, R5, -126, PT ;  /* 0xc2fc00000500780b */ /* 0x000fc80003f6e000 */
[----:B------:R-:W-:Y:S02]  /*199e0*/  @!P4 FMUL R4, R4, 0.5 ;  /* 0x3f0000000404c820 */ /* 0x000fe40000400000 */
[----:B------:R-:W1:Y:S01]  /*199f0*/  MUFU.EX2 R127, R127 ;  /* 0x0000007f007f7308 */ /* 0x000e620000000800 */
[----:B--2---:R-:W-:Y:S01]  /*19a00*/  @!P1 FMUL R120, R120, R120 ;  /* 0x0000007878789220 */ /* 0x004fe20000400000 */
[----:B------:R-:W-:Y:S01]  /*19a10*/  FSETP.GEU.AND P1, PT, R133, -126, PT ;  /* 0xc2fc00008500780b */ /* 0x000fe20003f2e000 */
[----:B------:R-:W-:-:S04]  /*19a20*/  @!P6 FMUL R128, R128, 0.5 ;  /* 0x3f0000008080e820 */ /* 0x000fc80000400000 */
[----:B------:R-:W-:Y:S01]  /*19a30*/  @!P3 FMUL R5, R5, 0.5 ;  /* 0x3f0000000505b820 */ /* 0x000fe20000400000 */
[----:B------:R-:W2:Y:S01]  /*19a40*/  MUFU.EX2 R122, R4 ;  /* 0x00000004007a7308 */ /* 0x000ea20000000800 */
[--C-:B---3--:R-:W-:Y:S02]  /*19a50*/  FFMA2 R6, R136.F32x2.HI_LO, UR4.F32, R0.reuse.F32 ;  /* 0x0000000488067c49 */ /* 0x108fe40009200000 */
[----:B----4-:R-:W-:Y:S01]  /*19a60*/  @!P0 FMUL R121, R121, R121 ;  /* 0x0000007979798220 */ /* 0x010fe20000400000 */
[----:B------:R-:W-:Y:S02]  /*19a70*/  FFMA2 R136, R124.F32x2.HI_LO, UR4.F32, R0.F32 ;  /* 0x000000047c887c49 */ /* 0x000fe40009200000 */
        /* <DEDUP_REMOVED lines=15> */
[----:B-1----:R-:W-:-:S06]  /*19b70*/  @!P1 FMUL R133, R133, R133 ;  /* 0x0000008585859220 */ /* 0x002fcc0000400000 */
[----:B------:R-:W-:Y:S01]  /*19b80*/  @!P5 FMUL R136, R136, 0.5 ;  /* 0x3f0000008888d820 */ /* 0x000fe20000400000 */
[----:B------:R1:W4:Y:S01]  /*19b90*/  MUFU.EX2 R123, R5 ;  /* 0x00000005007b7308 */ /* 0x0003220000000800 */
[----:B--2---:R-:W-:-:S07]  /*19ba0*/  @!P0 FMUL R124, R124, R124 ;  /* 0x0000007c7c7c8220 */ /* 0x004fce0000400000 */
[----:B------:R-:W2:Y:S01]  /*19bb0*/  MUFU.EX2 R132, R132 ;  /* 0x0000008400847308 */ /* 0x000ea20000000800 */
[----:B---3--:R-:W-:Y:S01]  /*19bc0*/  @!P6 FMUL R128, R128, R128 ;  /* 0x000000808080e220 */ /* 0x008fe20000400000 */
[----:B------:R-:W-:-:S06]  /*19bd0*/  FSETP.GEU.AND P6, PT, R7, -126, PT ;  /* 0xc2fc00000700780b */ /* 0x000fcc0003fce000 */
[----:B------:R-:W3:Y:S01]  /*19be0*/  MUFU.EX2 R137, R137 ;  /* 0x0000008900897308 */ /* 0x000ee20000000800 */
[--C-:B-1----:R-:W-:Y:S02]  /*19bf0*/  FFMA2 R4, R138.F32x2.HI_LO, UR4.F32, R0.reuse.F32 ;  /* 0x000000048a047c49 */ /* 0x102fe40009200000 */
[----:B------:R-:W-:Y:S02]  /*19c00*/  FFMA2 R138, R130.F32x2.HI_LO, UR4.F32, R0.F32 ;  /* 0x00000004828a7c49 */ /* 0x000fe40009200000 */
[----:B----4-:R-:W-:Y:S01]  /*19c10*/  @!P3 FMUL R123, R123, R123 ;  /* 0x0000007b7b7bb220 */ /* 0x010fe20000400000 */
[----:B------:R-:W-:Y:S01]  /*19c20*/  FSETP.GEU.AND P3, PT, R4, -126, PT ;  /* 0xc2fc00000400780b */ /* 0x000fe20003f6e000 */
[----:B------:R-:W-:Y:S01]  /*19c30*/  @!P6 FMUL R7, R7, 0.5 ;  /* 0x3f0000000707e820 */ /* 0x000fe20000400000 */
[----:B------:R-:W-:Y:S01]  /*19c40*/  FSETP.GEU.AND P0, PT, R139, -126, PT ;  /* 0xc2fc00008b00780b */ /* 0x000fe20003f0e000 */
[----:B--2---:R-:W-:Y:S01]  /*19c50*/  @!P2 FMUL R132, R132, R132 ;  /* 0x000000848484a220 */ /* 0x004fe20000400000 */
[----:B------:R-:W-:Y:S01]  /*19c60*/  FSETP.GEU.AND P1, PT, R138, -126, PT ;  /* 0xc2fc00008a00780b */ /* 0x000fe20003f2e000 */
[----:B------:R1:W2:Y:S01]  /*19c70*/  MUFU.EX2 R125, R7 ;  /* 0x00000007007d7308 */ /* 0x0002a20000000800 */
[----:B------:R-:W-:Y:S01]  /*19c80*/  FSETP.GEU.AND P2, PT, R5, -126, PT ;  /* 0xc2fc00000500780b */ /* 0x000fe20003f4e000 */
[----:B---3--:R-:W-:-:S06]  /*19c90*/  @!P4 FMUL R137, R137, R137 ;  /* 0x000000898989c220 */ /* 0x008fcc0000400000 */
[----:B------:R-:W-:Y:S01]  /*19ca0*/  @!P3 FMUL R4, R4, 0.5 ;  /* 0x3f0000000404b820 */ /* 0x000fe20000400000 */
[----:B------:R-:W3:Y:S01]  /*19cb0*/  MUFU.EX2 R136, R136 ;  /* 0x0000008800887308 */ /* 0x000ee20000000800 */
[----:B------:R-:W-:Y:S02]  /*19cc0*/  @!P0 FMUL R139, R139, 0.5 ;  /* 0x3f0000008b8b8820 */ /* 0x000fe40000400000 */
[----:B------:R-:W-:Y:S02]  /*19cd0*/  @!P1 FMUL R138, R138, 0.5 ;  /* 0x3f0000008a8a9820 */ /* 0x000fe40000400000 */
[----:B------:R-:W-:-:S03]  /*19ce0*/  @!P2 FMUL R5, R5, 0.5 ;  /* 0x3f0000000505a820 */ /* 0x000fc60000400000 */
[----:B------:R-:W4:Y:S01]  /*19cf0*/  MUFU.EX2 R139, R139 ;  /* 0x0000008b008b7308 */ /* 0x000f220000000800 */
[--C-:B-1----:R-:W-:Y:S02]  /*19d00*/  FFMA2 R6, R142.F32x2.HI_LO, UR4.F32, R0.reuse.F32 ;  /* 0x000000048e067c49 */ /* 0x102fe40009200000 */
[----:B------:R-:W-:Y:S02]  /*19d10*/  FFMA2 R142, R134.F32x2.HI_LO, UR4.F32, R0.F32 ;  /* 0x00000004868e7c49 */ /* 0x000fe40009200000 */
[----:B--2---:R-:W-:Y:S01]  /*19d20*/  @!P6 FMUL R125, R125, R125 ;  /* 0x0000007d7d7de220 */ /* 0x004fe20000400000 */
[----:B------:R-:W-:Y:S02]  /*19d30*/  FSETP.GEU.AND P6, PT, R6, -126, PT ;  /* 0xc2fc00000600780b */ /* 0x000fe40003fce000 */
[----:B------:R-:W1:Y:S01]  /*19d40*/  MUFU.EX2 R130, R4 ;  /* 0x0000000400827308 */ /* 0x000e620000000800 */
[----:B------:R-:W-:Y:S01]  /*19d50*/  FSETP.GEU.AND P4, PT, R142, -126, PT ;  /* 0xc2fc00008e00780b */ /* 0x000fe20003f8e000 */
[----:B---3--:R-:W-:Y:S01]  /*19d60*/  @!P5 FMUL R136, R136, R136 ;  /* 0x000000888888d220 */ /* 0x008fe20000400000 */
[----:B------:R-:W-:-:S05]  /*19d70*/  FSETP.GEU.AND P5, PT, R7, -126, PT ;  /* 0xc2fc00000700780b */ /* 0x000fca0003fae000 */
[----:B------:R-:W2:Y:S01]  /*19d80*/  MUFU.EX2 R138, R138 ;  /* 0x0000008a008a7308 */ /* 0x000ea20000000800 */
[----:B----4-:R-:W-:Y:S02]  /*19d90*/  @!P0 FMUL R139, R139, R139 ;  /* 0x0000008b8b8b8220 */ /* 0x010fe40000400000 */
[----:B------:R-:W-:-:S03]  /*19da0*/  @!P6 FMUL R6, R6, 0.5 ;  /* 0x3f0000000606e820 */ /* 0x000fc60000400000 */
[----:B------:R-:W-:Y:S02]  /*19db0*/  @!P4 FMUL R142, R142, 0.5 ;  /* 0x3f0000008e8ec820 */ /* 0x000fe40000400000 */
[----:B------:R3:W4:Y:S01]  /*19dc0*/  MUFU.EX2 R131, R5 ;  /* 0x0000000500837308 */ /* 0x0007220000000800 */
[----:B-1----:R-:W-:Y:S01]  /*19dd0*/  @!P3 FMUL R130, R130, R130 ;  /* 0x000000828282b220 */ /* 0x002fe20000400000 */
[----:B------:R-:W-:Y:S01]  /*19de0*/  FSETP.GEU.AND P3, PT, R143, -126, PT ;  /* 0xc2fc00008f00780b */ /* 0x000fe20003f6e000 */
[----:B------:R-:W-:-:S05]  /*19df0*/  @!P5 FMUL R7, R7, 0.5 ;  /* 0x3f0000000707d820 */ /* 0x000fca0000400000 */
[----:B------:R-:W1:Y:S01]  /*19e00*/  MUFU.EX2 R134, R6 ;  /* 0x0000000600867308 */ /* 0x000e620000000800 */
[----:B--2---:R-:W-:-:S06]  /*19e10*/  @!P1 FMUL R138, R138, R138 ;  /* 0x0000008a8a8a9220 */ /* 0x004fcc0000400000 */
[----:B------:R-:W-:Y:S01]  /*19e20*/  @!P3 FMUL R143, R143, 0.5 ;  /* 0x3f0000008f8fb820 */ /* 0x000fe20000400000 */
[----:B------:R-:W2:Y:S01]  /*19e30*/  MUFU.EX2 R135, R7 ;  /* 0x0000000700877308 */ /* 0x000ea20000000800 */
[--C-:B---3--:R-:W-:Y:S02]  /*19e40*/  FFMA2 R4, R144.F32x2.HI_LO, UR4.F32, R0.reuse.F32 ;  /* 0x0000000490047c49 */ /* 0x108fe40009200000 */
[----:B------:R-:W-:Y:S01]  /*19e50*/  FFMA2 R144, R140.F32x2.HI_LO, UR4.F32, R0.F32 ;  /* 0x000000048c907c49 */ /* 0x000fe20009200000 */
[----:B------:R-:W-:Y:S01]  /*19e60*/  USHF.R.U32.HI UR4, URZ, 0x15, UR36 ;  /* 0x00000015ff047899 */ /* 0x000fe20008011624 */
[----:B----4-:R-:W-:Y:S01]  /*19e70*/  @!P2 FMUL R131, R131, R131 ;  /* 0x000000838383a220 */ /* 0x010fe20000400000 */
[----:B------:R-:W-:Y:S02]  /*19e80*/  FSETP.GEU.AND P1, PT, R5, -126, PT ;  /* 0xc2fc00000500780b */ /* 0x000fe40003f2e000 */
[----:B------:R-:W-:Y:S01]  /*19e90*/  FSETP.GEU.AND P0, PT, R144, -126, PT ;  /* 0xc2fc00009000780b */ /* 0x000fe20003f0e000 */
[----:B------:R-:W3:Y:S01]  /*19ea0*/  MUFU.EX2 R142, R142 ;  /* 0x0000008e008e7308 */ /* 0x000ee20000000800 */
[----:B------:R-:W-:Y:S01]  /*19eb0*/  FSETP.GEU.AND P2, PT, R4, -126, PT ;  /* 0xc2fc00000400780b */ /* 0x000fe20003f4e000 */
[----:B-1----:R-:W-:Y:S01]  /*19ec0*/  @!P6 FMUL R134, R134, R134 ;  /* 0x000000868686e220 */ /* 0x002fe20000400000 */
[----:B------:R-:W-:-:S02]  /*19ed0*/  FSETP.GEU.AND P6, PT, R145, -126, PT ;  /* 0xc2fc00009100780b */ /* 0x000fc40003fce000 */
[----:B------:R-:W-:-:S03]  /*19ee0*/  MOV R0, UR4 ;  /* 0x0000000400007c02 */ /* 0x000fc60008000f00 */
[----:B------:R-:W1:Y:S01]  /*19ef0*/  MUFU.EX2 R143, R143 ;  /* 0x0000008f008f7308 */ /* 0x000e620000000800 */
[----:B--2---:R-:W-:Y:S01]  /*19f00*/  @!P5 FMUL R135, R135, R135 ;  /* 0x000000878787d220 */ /* 0x004fe20000400000 */
[----:B------:R-:W-:Y:S01]  /*19f10*/  @!P1 FMUL R5, R5, 0.5 ;  /* 0x3f00000005059820 */ /* 0x000fe20000400000 */
[----:B------:R-:W-:Y:S01]  /*19f20*/  FSETP.GEU.AND P5, PT, R148, -126, PT ;  /* 0xc2fc00009400780b */ /* 0x000fe20003fae000 */
[----:B------:R-:W-:Y:S02]  /*19f30*/  @!P0 FMUL R144, R144, 0.5 ;  /* 0x3f00000090908820 */ /* 0x000fe40000400000 */
[----:B------:R-:W-:Y:S02]  /*19f40*/  @!P2 FMUL R4, R4, 0.5 ;  /* 0x3f0000000404a820 */ /* 0x000fe40000400000 */
[----:B------:R-:W2:Y:S01]  /*19f50*/  MUFU.EX2 R141, R5 ;  /* 0x00000005008d7308 */ /* 0x000ea20000000800 */
[----:B---3--:R-:W-:Y:S01]  /*19f60*/  @!P4 FMUL R142, R142, R142 ;  /* 0x0000008e8e8ec220 */ /* 0x008fe20000400000 */
[----:B------:R-:W-:Y:S01]  /*19f70*/  FSETP.GEU.AND P4, PT, R149, -126, PT ;  /* 0xc2fc00009500780b */ /* 0x000fe20003f8e000 */
[----:B------:R-:W-:-:S05]  /*19f80*/  @!P6 FMUL R145, R145, 0.5 ;  /* 0x3f0000009191e820 */ /* 0x000fca0000400000 */
[----:B------:R-:W3:Y:S01]  /*19f90*/  MUFU.EX2 R144, R144 ;  /* 0x0000009000907308 */ /* 0x000ee20000000800 */
[----:B-1----:R-:W-:Y:S01]  /*19fa0*/  @!P3 FMUL R143, R143, R143 ;  /* 0x0000008f8f8fb220 */ /* 0x002fe20000400000 */
[----:B------:R-:W-:Y:S01]  /*19fb0*/  FSETP.GEU.AND P3, PT, R24, -126, PT ;  /* 0xc2fc00001800780b */ /* 0x000fe20003f6e000 */
[----:B------:R-:W-:-:S04]  /*19fc0*/  @!P5 FMUL R148, R148, 0.5 ;  /* 0x3f0000009494d820 */ /* 0x000fc80000400000 */
        /* <DEDUP_REMOVED lines=197> */
[----:B------:R-:W-:-:S03]  /*1ac20*/  F2FP.F16.F32.PACK_AB R60, R97, R96 ;  /* 0x00000060613c723e */ /* 0x000fc600000000ff */
[----:B------:R-:W-:Y:S01]  /*1ac30*/  @!P3 FMUL R66, R66, 0.5 ;  /* 0x3f0000004242b820 */ /* 0x000fe20000400000 */
[----:B------:R-:W2:Y:S01]  /*1ac40*/  MUFU.EX2 R189, R63 ;  /* 0x0000003f00bd7308 */ /* 0x000ea20000000800 */
[----:B---3--:R-:W-:Y:S01]  /*1ac50*/  @!P1 FMUL R187, R187, R187 ;  /* 0x000000bbbbbb9220 */ /* 0x008fe20000400000 */
[----:B------:R-:W-:Y:S02]  /*1ac60*/  FSETP.GEU.AND P1, PT, R68, -126, PT ;  /* 0xc2fc00004400780b */ /* 0x000fe40003f2e000 */
[----:B------:R-:W-:Y:S02]  /*1ac70*/  F2FP.F16.F32.PACK_AB R61, R99, R98 ;  /* 0x00000062633d723e */ /* 0x000fe400000000ff */
[----:B------:R-:W-:Y:S01]  /*1ac80*/  F2FP.F16.F32.PACK_AB R42, R187, R186 ;  /* 0x000000babb2a723e */ /* 0x000fe200000000ff */
[----:B------:R-:W-:Y:S01]  /*1ac90*/  @!P2 FMUL R67, R67, 0.5 ;  /* 0x3f0000004343a820 */ /* 0x000fe20000400000 */
[----:B------:R-:W3:Y:S01]  /*1aca0*/  MUFU.EX2 R44, R64 ;  /* 0x00000040002c7308 */ /* 0x000ee20000000800 */
[----:B-1----:R-:W-:Y:S01]  /*1acb0*/  @!P0 FMUL R188, R188, R188 ;  /* 0x000000bcbcbc8220 */ /* 0x002fe20000400000 */
[----:B------:R-:W-:-:S02]  /*1acc0*/  FSETP.GEU.AND P0, PT, R69, -126, PT ;  /* 0xc2fc00004500780b */ /* 0x000fc40003f0e000 */
        /* <DEDUP_REMOVED lines=11> */
[----:B------:R-:W-:Y:S02]  /*1ad80*/  F2FP.F16.F32.PACK_AB R64, R105, R104 ;  /* 0x000000686940723e */ /* 0x000fe400000000ff */
[----:B------:R3:W-:Y:S01]  /*1ad90*/  STL [R1+0x10], R44 ;  /* 0x0000102c01007387 */ /* 0x0007e20000100800 */
[----:B------:R-:W-:Y:S01]  /*1ada0*/  @!P6 FMUL R70, R70, 0.5 ;  /* 0x3f0000004646e820 */ /* 0x000fe20000400000 */
[----:B------:R-:W4:Y:S01]  /*1adb0*/  MUFU.EX2 R47, R67 ;  /* 0x00000043002f7308 */ /* 0x000f220000000800 */
[----:B-1----:R-:W-:Y:S01]  /*1adc0*/  @!P4 FMUL R48, R48, R48 ;  /* 0x000000303030c220 */ /* 0x002fe20000400000 */
[----:B------:R-:W-:Y:S02]  /*1add0*/  FSETP.GEU.AND P4, PT, R72, -126, PT ;  /* 0xc2fc00004800780b */ /* 0x000fe40003f8e000 */
[----:B------:R-:W-:Y:S02]  /*1ade0*/  F2FP.F16.F32.PACK_AB R65, R107, R106 ;  /* 0x0000006a6b41723e */ /* 0x000fe400000000ff */
[----:B------:R-:W-:Y:S01]  /*1adf0*/  STL [R1+0x14], R48 ;  /* 0x0000143001007387 */ /* 0x000fe20000100800 */
[----:B------:R-:W-:Y:S01]  /*1ae00*/  @!P5 FMUL R71, R71, 0.5 ;  /* 0x3f0000004747d820 */ /* 0x000fe20000400000 */
[----:B------:R-:W1:Y:S01]  /*1ae10*/  MUFU.EX2 R5, R68 ;  /* 0x0000004400057308 */ /* 0x000e620000000800 */
[----:B--2---:R-:W-:Y:S01]  /*1ae20*/  @!P3 FMUL R45, R45, R45 ;  /* 0x0000002d2d2db220 */ /* 0x004fe20000400000 */
        /* <DEDUP_REMOVED lines=11> */
[----:B-1----:R-:W-:Y:S01]  /*1aee0*/  @!P1 FMUL R5, R5, R5 ;  /* 0x0000000505059220 */ /* 0x002fe20000400000 */
[----:B------:R-:W-:-:S02]  /*1aef0*/  FSETP.GEU.AND P1, PT, R75, -126, PT ;  /* 0xc2fc00004b00780b */ /* 0x000fc40003f2e000 */
[----:B---3--:R-:W-:Y:S02]  /*1af00*/  F2FP.F16.F32.PACK_AB R44, R48, R44 ;  /* 0x0000002c302c723e */ /* 0x008fe400000000ff */
[----:B------:R-:W-:Y:S01]  /*1af10*/  STL [R1+0x20], R5 ;  /* 0x0000200501007387 */ /* 0x000fe20000100800 */
[----:B------:R-:W-:Y:S01]  /*1af20*/  @!P2 FMUL R74, R74, 0.5 ;  /* 0x3f0000004a4aa820 */ /* 0x000fe20000400000 */
[----:B------:R-:W1:Y:S01]  /*1af30*/  MUFU.EX2 R4, R71 ;  /* 0x0000004700047308 */ /* 0x000e620000000800 */
[----:B-----5:R-:W-:Y:S01]  /*1af40*/  @!P0 FMUL R46, R46, R46 ;  /* 0x0000002e2e2e8220 */ /* 0x020fe20000400000 */
[----:B------:R-:W-:Y:S02]  /*1af50*/  FSETP.GEU.AND P0, PT, R76, -126, PT ;  /* 0xc2fc00004c00780b */ /* 0x000fe40003f0e000 */
[----:B------:R-:W-:Y:S02]  /*1af60*/  F2FP.F16.F32.PACK_AB R68, R113, R112 ;  /* 0x000000707144723e */ /* 0x000fe400000000ff */
[----:B------:R3:W-:Y:S01]  /*1af70*/  STL [R1+0x24], R46 ;  /* 0x0000242e01007387 */ /* 0x0007e20000100800 */
[----:B------:R-:W-:Y:S01]  /*1af80*/  @!P1 FMUL R75, R75, 0.5 ;  /* 0x3f0000004b4b9820 */ /* 0x000fe20000400000 */
[----:B------:R-:W5:Y:S01]  /*1af90*/  MUFU.EX2 R21, R72 ;  /* 0x0000004800157308 */ /* 0x000f620000000800 */
[----:B----4-:R-:W-:Y:S01]  /*1afa0*/  @!P6 FMUL R7, R7, R7 ;  /* 0x000000070707e220 */ /* 0x010fe20000400000 */
[----:B------:R-:W-:-:S02]  /*1afb0*/  FSETP.GEU.AND P6, PT, R77, -126, PT ;  /* 0xc2fc00004d00780b */ /* 0x000fc40003fce000 */
[----:B--2---:R-:W-:Y:S02]  /*1afc0*/  F2FP.F16.F32.PACK_AB R45, R47, R45 ;  /* 0x0000002d2f2d723e */ /* 0x004fe400000000ff */
[----:B------:R2:W-:Y:S01]  /*1afd0*/  STL [R1+0x28], R7 ;  /* 0x0000280701007387 */ /* 0x0005e20000100800 */
[----:B------:R-:W-:Y:S01]  /*1afe0*/  @!P0 FMUL R76, R76, 0.5 ;  /* 0x3f0000004c4c8820 */ /* 0x000fe20000400000 */
[----:B------:R-:W4:Y:S01]  /*1aff0*/  MUFU.EX2 R6, R73 ;  /* 0x0000004900067308 */ /* 0x000f220000000800 */
[----:B-1----:R-:W-:Y:S01]  /*1b000*/  @!P5 FMUL R4, R4, R4 ;  /* 0x000000040404d220 */ /* 0x002fe20000400000 */
[----:B------:R-:W-:Y:S02]  /*1b010*/  FSETP.GEU.AND P5, PT, R78, -126, PT ;  /* 0xc2fc00004e00780b */ /* 0x000fe40003fae000 */
[----:B------:R-:W-:Y:S02]  /*1b020*/  F2FP.F16.F32.PACK_AB R69, R115, R114 ;  /* 0x000000727345723e */ /* 0x000fe400000000ff */
[----:B------:R2:W-:Y:S01]  /*1b030*/  STL [R1+0x2c], R4 ;  /* 0x00002c0401007387 */ /* 0x0005e20000100800 */
[----:B------:R-:W-:Y:S01]  /*1b040*/  @!P6 FMUL R77, R77, 0.5 ;  /* 0x3f0000004d4de820 */ /* 0x000fe20000400000 */
[----:B------:R-:W1:Y:S01]  /*1b050*/  MUFU.EX2 R15, R74 ;  /* 0x0000004a000f7308 */ /* 0x000e620000000800 */
[----:B-----5:R-:W-:Y:S01]  /*1b060*/  @!P4 FMUL R21, R21, R21 ;  /* 0x000000151515c220 */ /* 0x020fe20000400000 */
        /* <DEDUP_REMOVED lines=8> */
[----:B------:R2:W-:Y:S01]  /*1b0f0*/  STL [R1+0x34], R6 ;  /* 0x0000340601007387 */ /* 0x0005e20000100800 */
[----:B------:R-:W-:Y:S01]  /*1b100*/  @!P4 FMUL R79, R79, 0.5 ;  /* 0x3f0000004f4fc820 */ /* 0x000fe20000400000 */
[----:B------:R-:W4:Y:S01]  /*1b110*/  MUFU.EX2 R13, R76 ;  /* 0x0000004c000d7308 */ /* 0x000f220000000800 */
[----:B-1----:R-:W-:Y:S01]  /*1b120*/  @!P2 FMUL R15, R15, R15 ;  /* 0x0000000f0f0fa220 */ /* 0x002fe20000400000 */
[----:B------:R-:W-:-:S02]  /*1b130*/  FSETP.GEU.AND P2, PT, R81, -126, PT ;  /* 0xc2fc00005100780b */ /* 0x000fc40003f4e000 */
[----:B------:R-:W-:Y:S02]  /*1b140*/  F2FP.F16.F32.PACK_AB R72, R119, R118 ;  /* 0x000000767748723e */ /* 0x000fe400000000ff */
[----:B------:R2:W-:Y:S01]  /*1b150*/  STL [R1+0x38], R15 ;  /* 0x0000380f01007387 */ /* 0x0005e20000100800 */
        /* <DEDUP_REMOVED lines=10> */
[----:B------:R-:W-:Y:S02]  /*1b200*/  F2FP.F16.F32.PACK_AB R74, R127, R126 ;  /* 0x0000007e7f4a723e */ /* 0x000fe400000000ff */
[----:B------:R2:W-:Y:S01]  /*1b210*/  STL [R1+0x40], R13 ;  /* 0x0000400d01007387 */ /* 0x0005e20000100800 */
[----:B------:R-:W-:Y:S01]  /*1b220*/  @!P1 FMUL R82, R82, 0.5 ;  /* 0x3f00000052529820 */ /* 0x000fe20000400000 */
[----:B------:R-:W4:Y:S01]  /*1b230*/  MUFU.EX2 R12, R79 ;  /* 0x0000004f000c7308 */ /* 0x000f220000000800 */
[----:B-1----:R-:W-:Y:S01]  /*1b240*/  @!P6 FMUL R14, R14, R14 ;  /* 0x0000000e0e0ee220 */ /* 0x002fe20000400000 */
[----:B------:R-:W-:Y:S02]  /*1b250*/  LOP3.LUT P6, RZ, R0, 0x3, R84, 0x48, !PT ;  /* 0x0000000300ff7812 */ /* 0x000fe400078c4854 */
[----:B------:R-:W-:Y:S02]  /*1b260*/  F2FP.F16.F32.PACK_AB R75, R121, R120 ;  /* 0x00000078794b723e */ /* 0x000fe400000000ff */
[----:B------:R2:W-:Y:S01]  /*1b270*/  STL [R1+0x44], R14 ;  /* 0x0000440e01007387 */ /* 0x0005e20000100800 */
[----:B------:R-:W-:Y:S01]  /*1b280*/  @!P0 FMUL R83, R83, 0.5 ;  /* 0x3f00000053538820 */ /* 0x000fe20000400000 */
[----:B------:R-:W1:Y:S01]  /*1b290*/  MUFU.EX2 R9, R80 ;  /* 0x0000005000097308 */ /* 0x000e620000000800 */
[----:B-----5:R-:W-:Y:S01]  /*1b2a0*/  @!P5 FMUL R11, R11, R11 ;  /* 0x0000000b0b0bd220 */ /* 0x020fe20000400000 */
[----:B------:R-:W-:-:S02]  /*1b2b0*/  F2FP.F16.F32.PACK_AB R76, R129, R128 ;  /* 0x00000080814c723e */ /* 0x000fc400000000ff */
[----:B------:R-:W-:Y:S02]  /*1b2c0*/  F2FP.F16.F32.PACK_AB R77, R123, R122 ;  /* 0x0000007a7b4d723e */ /* 0x000fe400000000ff */
[----:B------:R2:W-:Y:S01]  /*1b2d0*/  STL [R1+0x48], R11 ;  /* 0x0000480b01007387 */ /* 0x0005e20000100800 */
[----:B------:R-:W-:Y:S01]  /*1b2e0*/  F2FP.F16.F32.PACK_AB R78, R133, R132 ;  /* 0x00000084854e723e */ /* 0x000fe200000000ff */
[----:B------:R-:W5:Y:S01]  /*1b2f0*/  MUFU.EX2 R10, R81 ;  /* 0x00000051000a7308 */ /* 0x000f620000000800 */
[----:B----4-:R-:W-:Y:S01]  /*1b300*/  @!P4 FMUL R12, R12, R12 ;  /* 0x0000000c0c0cc220 */ /* 0x010fe20000400000 */
[----:B------:R-:W-:Y:S02]  /*1b310*/  F2FP.F16.F32.PACK_AB R79, R125, R124 ;  /* 0x0000007c7d4f723e */ /* 0x000fe400000000ff */
[----:B------:R-:W-:Y:S02]  /*1b320*/  F2FP.F16.F32.PACK_AB R84, R143, R142 ;  /* 0x0000008e8f54723e */ /* 0x000fe400000000ff */
[----:B------:R2:W-:Y:S01]  /*1b330*/  STL [R1+0x4c], R12 ;  /* 0x00004c0c01007387 */ /* 0x0005e20000100800 */
[----:B---3--:R-:W-:Y:S01]  /*1b340*/  F2FP.F16.F32.PACK_AB R46, R46, R5 ;  /* 0x000000052e2e723e */ /* 0x008fe200000000ff */
[----:B------:R-:W3:Y:S01]  /*1b350*/  MUFU.EX2 R3, R82 ;  /* 0x0000005200037308 */ /* 0x000ee20000000800 */
[----:B-1----:R-:W-:Y:S01]  /*1b360*/  @!P3 FMUL R9, R9, R9 ;  /* 0x000000090909b220 */ /* 0x002fe20000400000 */
[----:B------:R-:W-:-:S02]  /*1b370*/  F2FP.F16.F32.PACK_AB R80, R137, R136 ;  /* 0x000000888950723e */ /* 0x000fc400000000ff */
[----:B------:R-:W-:Y:S02]  /*1b380*/  F2FP.F16.F32.PACK_AB R47, R4, R7 ;  /* 0x00000007042f723e */ /* 0x000fe400000000ff */
[----:B------:R2:W-:Y:S01]  /*1b390*/  STL [R1+0x58], R9 ;  /* 0x0000580901007387 */ /* 0x0005e20000100800 */
[----:B------:R-:W-:Y:S01]  /*1b3a0*/  F2FP.F16.F32.PACK_AB R48, R6, R21 ;  /* 0x000000150630723e */ /* 0x000fe200000000ff */
[----:B------:R-:W1:Y:S01]  /*1b3b0*/  MUFU.EX2 R8, R83 ;  /* 0x0000005300087308 */ /* 0x000e620000000800 */
        /* <DEDUP_REMOVED lines=10> */
[----:B-1----:R-:W-:Y:S01]  /*1b460*/  @!P0 FMUL R8, R8, R8 ;  /* 0x0000000808088220 */ /* 0x002fe20000400000 */
[----:B------:R-:W-:-:S04]  /*1b470*/  F2FP.F16.F32.PACK_AB R83, R135, R134 ;  /* 0x000000868753723e */ /* 0x000fc800000000ff */
[----:B------:R2:W-:Y:S01]  /*1b480*/  STL [R1+0x54], R8 ;  /* 0x0000540801007387 */ /* 0x0005e20000100800 */
[----:B------:R-:W-:Y:S01]  /*1b490*/  F2FP.F16.F32.PACK_AB R53, R8, R3 ;  /* 0x000000030835723e */ /* 0x000fe200000000ff */
[----:B------:R-:W-:Y:S06]  /*1b4a0*/  @!P6 BRA `(.L_x_294) ;  /* 0x000000000040e947 */ /* 0x000fec0003800000 */
[----:B--2---:R-:W-:Y:S01]  /*1b4b0*/  MOV R14, 0x8 ;  /* 0x00000008000e7802 */ /* 0x004fe20000000f00 */
        /* <DEDUP_REMOVED lines=15> */
.L_x_294:
[----:B------:R-:W-:Y:S05]  /*1b5b0*/  WARPSYNC.ALL ;  /* 0x0000000000007948 */ /* 0x000fea0003800000 */
[----:B------:R1:W-:Y:S01]  /*1b5c0*/  STTM.x32 tmem[UR36], R56 ;  /* 0x00000038000079ed */ /* 0x0003e200082c0024 */
[----:B------:R-:W3:Y:S01]  /*1b5d0*/  LDCU UR4, c[0x0][0x704] ;  /* 0x0000e080ff0477ac */ /* 0x000ee20008000800 */
[----:B-1----:R-:W4:Y:S01]  /*1b5e0*/  LDL R87, [R1+0x64] ;  /* 0x0000640001577983 */ /* 0x002f220000100800 */
[----:B------:R-:W1:Y:S02]  /*1b5f0*/  S2R R60, SR_TID.X ;  /* 0x00000000003c7919 */ /* 0x000e640000002100 */
[----:B-1----:R-:W-:-:S02]  /*1b600*/  SHF.R.U32.HI R61, RZ, 0x5, R60 ;  /* 0x00000005ff3d7819 */ /* 0x002fc4000001163c */
[----:B----4-:R-:W-:-:S04]  /*1b610*/  FSETP.NEU.AND P0, PT, R87, -INF , PT ;  /* 0xff8000005700780b */ /* 0x010fc80003f0d000 */
[----:B------:R-:W-:-:S05]  /*1b620*/  FSEL R0, R87, RZ, P0 ;  /* 0x000000ff57007208 */ /* 0x000fca0000000000 */
[----:B---3--:R-:W-:-:S04]  /*1b630*/  FMUL R0, R0, -UR4 ;  /* 0x8000000400007c20 */ /* 0x008fc80008400000 */
[--C-:B------:R-:W-:Y:S02]  /*1b640*/  FFMA2 R54, R54.F32x2.HI_LO, UR4.F32, R0.reuse.F32 ;  /* 0x0000000436367c49 */ /* 0x100fe40009200000 */
[----:B------:R-:W-:Y:S01]  /*1b650*/  FFMA2 R146, R146.F32x2.HI_LO, UR4.F32, R0.F32 ;  /* 0x0000000492927c49 */ /* 0x000fe20009200000 */
[----:B------:R-:W-:Y:S02]  /*1b660*/  UIADD3 UR4, UPT, UPT, UR36, 0x20, URZ ;  /* 0x0000002024047890 */ /* 0x000fe4000fffe0ff */
[----:B------:R-:W-:Y:S02]  /*1b670*/  FSETP.GEU.AND P4, PT, R54, -126, PT ;  /* 0xc2fc00003600780b */ /* 0x000fe40003f8e000 */
[----:B------:R-:W-:Y:S01]  /*1b680*/  FSETP.GEU.AND P3, PT, R55, -126, PT ;  /* 0xc2fc00003700780b */ /* 0x000fe20003f6e000 */
[----:B------:R-:W-:Y:S01]  /*1b690*/  USHF.R.U32.HI UR4, URZ, 0x15, UR4 ;  /* 0x00000015ff047899 */ /* 0x000fe20008011604 */
[----:B------:R-:W-:Y:S02]  /*1b6a0*/  FSETP.GEU.AND P2, PT, R146, -126, PT ;  /* 0xc2fc00009200780b */ /* 0x000fe40003f4e000 */
[----:B------:R-:W-:-:S03]  /*1b6b0*/  FSETP.GEU.AND P1, PT, R147, -126, PT ;  /* 0xc2fc00009300780b */ /* 0x000fc60003f2e000 */
[----:B------:R-:W-:-:S04]  /*1b6c0*/  MOV R0, UR4 ;  /* 0x0000000400007c02 */ /* 0x000fc80008000f00 */
[----:B------:R-:W-:Y:S01]  /*1b6d0*/  @!P4 FMUL R54, R54, 0.5 ;  /* 0x3f0000003636c820 */ /* 0x000fe20000400000 */
[----:B------:R-:W-:Y:S01]  /*1b6e0*/  LOP3.LUT P0, RZ, R0, 0x3, R61, 0x48, !PT ;  /* 0x0000000300ff7812 */ /* 0x000fe2000780483d */
[----:B------:R-:W-:Y:S02]  /*1b6f0*/  @!P3 FMUL R55, R55, 0.5 ;  /* 0x3f0000003737b820 */ /* 0x000fe40000400000 */
[----:B------:R-:W-:Y:S01]  /*1b700*/  @!P2 FMUL R146, R146, 0.5 ;  /* 0x3f0000009292a820 */ /* 0x000fe20000400000 */
[----:B------:R-:W1:Y:S01]  /*1b710*/  MUFU.EX2 R58, R54 ;  /* 0x00000036003a7308 */ /* 0x000e620000000800 */
[----:B------:R-:W-:-:S07]  /*1b720*/  @!P1 FMUL R147, R147, 0.5 ;  /* 0x3f00000093939820 */ /* 0x000fce0000400000 */
[----:B------:R-:W3:Y:S08]  /*1b730*/  MUFU.EX2 R59, R55 ;  /* 0x00000037003b7308 */ /* 0x000ef00000000800 */
[----:B------:R-:W4:Y:S01]  /*1b740*/  MUFU.EX2 R56, R146 ;  /* 0x0000009200387308 */ /* 0x000f220000000800 */
[----:B-1----:R-:W-:-:S07]  /*1b750*/  @!P4 FMUL R58, R58, R58 ;  /* 0x0000003a3a3ac220 */ /* 0x002fce0000400000 */
[----:B------:R-:W1:Y:S01]  /*1b760*/  MUFU.EX2 R57, R147 ;  /* 0x0000009300397308 */ /* 0x000e620000000800 */
[----:B---3--:R-:W-:-:S05]  /*1b770*/  @!P3 FMUL R59, R59, R59 ;  /* 0x0000003b3b3bb220 */ /* 0x008fca0000400000 */
[----:B------:R-:W-:Y:S01]  /*1b780*/  F2FP.F16.F32.PACK_AB R54, R59, R58 ;  /* 0x0000003a3b36723e */ /* 0x000fe200000000ff */
[----:B----4-:R-:W-:Y:S01]  /*1b790*/  @!P2 FMUL R56, R56, R56 ;  /* 0x000000383838a220 */ /* 0x010fe20000400000 */
[----:B-1----:R-:W-:-:S05]  /*1b7a0*/  @!P1 FMUL R57, R57, R57 ;  /* 0x0000003939399220 */ /* 0x002fca0000400000 */
        /* <DEDUP_REMOVED lines=18> */
.L_x_295:
[----:B------:R-:W-:Y:S01]  /*1b8d0*/  MOV R0, UR48 ;  /* 0x0000003000007c02 */ /* 0x000fe20008000f00 */
[----:B------:R-:W-:Y:S05]  /*1b8e0*/  WARPSYNC.ALL ;  /* 0x0000000000007948 */ /* 0x000fea0003800000 */
[----:B------:R-:W-:Y:S01]  /*1b8f0*/  ISETP.GT.U32.AND P1, PT, R0, 0x1, PT ;  /* 0x000000010000780c */ /* 0x000fe20003f24070 */
[----:B------:R1:W-:Y:S01]  /*1b900*/  STTM.x32 tmem[UR36+0x20], R24 ;  /* 0x00002018000079ed */ /* 0x0003e200082c0024 */
[----:B------:R-:W3:Y:S11]  /*1b910*/  FENCE.VIEW.ASYNC.T ;  /* 0x00000000000073c6 */ /* 0x000ef60000000200 */
[----:B------:R-:W-:Y:S05]  /*1b920*/  @P1 BRA `(.L_x_296) ;  /* 0x0000000000081947 */ /* 0x000fea0003800000 */
[----:B------:R-:W-:Y:S05]  /*1b930*/  BPT.TRAP 0x1 ;  /* 0x000000040000795c */ /* 0x000fea0000300000 */
[----:B------:R-:W-:Y:S05]  /*1b940*/  BPT.TRAP 0x1 ;  /* 0x000000040000795c */ /* 0x000fea0000300000 */
.L_x_296:
[----:B------:R-:W4:Y:S01]  /*1b950*/  S2UR UR5, SR_CgaCtaId ;  /* 0x00000000000579c3 */ /* 0x000f220000008800 */
[----:B------:R-:W-:Y:S01]  /*1b960*/  UISETP.NE.AND UP0, UPT, UR40, URZ, UPT ;  /* 0x000000ff2800728c */ /* 0x000fe2000bf05270 */
[----:B------:R-:W-:-:S06]  /*1b970*/  UMOV UR4, 0x400 ;  /* 0x0000040000047882 */ /* 0x000fcc0000000000 */
[----:B------:R-:W5:Y:S01]  /*1b980*/  S2UR UR6, SR_CgaCtaId ;  /* 0x00000000000679c3 */ /* 0x000f620000008800 */
[----:B----4-:R-:W-:-:S04]  /*1b990*/  ULEA UR5, UR5, UR4, 0x18 ;  /* 0x0000000405057291 */ /* 0x010fc8000f8ec0ff */
[----:B------:R-:W-:Y:S02]  /*1b9a0*/  UIADD3 UR4, UPT, UPT, UR5, 0x38068, URZ ;  /* 0x0003806805047890 */ /* 0x000fe4000fffe0ff */
[----:B------:R-:W-:-:S04]  /*1b9b0*/  @UP0 UIADD3 UR4, UPT, UPT, UR5, 0x38058, URZ ;  /* 0x0003805805040890 */ /* 0x000fc8000fffe0ff */
[----:B-----5:R-:W-:-:S09]  /*1b9c0*/  UPRMT UR4, UR6, 0x654, UR4 ;  /* 0x0000065406047896 */ /* 0x020fd20008000004 */
[----:B---3--:R-:W-:Y:S01]  /*1b9d0*/  SYNCS.ARRIVE.TRANS64.RED.A1T0 RZ, [UR4], RZ ;  /* 0x000000ffffff79a7 */ /* 0x008fe20008100404 */
[----:B------:R-:W-:Y:S02]  /*1b9e0*/  USEL UR4, UR42, UR43, UP0 ;  /* 0x0000002b2a047287 */ /* 0x000fe40008000000 */
[----:B------:R-:W-:Y:S02]  /*1b9f0*/  UISETP.NE.AND UP0, UPT, UR47, URZ, UPT ;  /* 0x000000ff2f00728c */ /* 0x000fe4000bf05270 */
[----:B------:R-:W-:-:S07]  /*1ba00*/  ULOP3.LUT UR37, UR4, 0x1, URZ, 0x3c, !UPT ;  /* 0x0000000104257892 */ /* 0x000fce000f8e3cff */
[----:B------:R-:W-:Y:S05]  /*1ba10*/  BRA.U UP0, `(.L_x_297) ;  /* 0x0000000100047547 */ /* 0x000fea000b800000 */
[----:B------:R-:W-:Y:S05]  /*1ba20*/  BPT.TRAP 0x1 ;  /* 0x000000040000795c */ /* 0x000fea0000300000 */
.L_x_297:
[----:B------:R-:W-:Y:S01]  /*1ba30*/  UISETP.NE.AND UP0, UPT, UR40, URZ, UPT ;  /* 0x000000ff2800728c */ /* 0x000fe2000bf05270 */
[----:B------:R-:W-:Y:S01]  /*1ba40*/  FADD2 R90, R90.F32x2.HI_LO, RZ.F32 ;  /* 0x000000ff5a5a724b */ /* 0x000fe20000200000 */
[----:B------:R-:W-:Y:S01]  /*1ba50*/  FSETP.NEU.AND P0, PT, R87, -INF , PT ;  /* 0xff8000005700780b */ /* 0x000fe20003f0d000 */
[----:B------:R-:W-:Y:S01]  /*1ba60*/  FADD2 R92, R92.F32x2.HI_LO, RZ.F32 ;  /* 0x000000ff5c5c724b */ /* 0x000fe20000200000 */
[----:B------:R-:W-:Y:S01]  /*1ba70*/  USEL UR4, UR45, UR46, UP0 ;  /* 0x0000002e2d047287 */ /* 0x000fe20008000000 */
[----:B------:R-:W-:Y:S01]  /*1ba80*/  FADD2 R90, R90.F32x2.HI_LO, R98.F32x2.HI_LO ;  /* 0x000000625a5a724b */ /* 0x000fe20000000000 */
[----:B--2---:R-:W-:Y:S01]  /*1ba90*/  FSEL R4, R87, RZ, P0 ;  /* 0x000000ff57047208 */ /* 0x004fe20000000000 */
[----:B------:R-:W-:Y:S01]  /*1baa0*/  FADD2 R94, R94.F32x2.HI_LO, RZ.F32 ;  /* 0x000000ff5e5e724b */ /* 0x000fe20000200000 */
[----:B------:R-:W-:Y:S01]  /*1bab0*/  ULOP3.LUT UR36, UR4, 0x1, URZ, 0x3c, !UPT ;  /* 0x0000000104247892 */ /* 0x000fe2000f8e3cff */
[----:B------:R-:W-:Y:S01]  /*1bac0*/  FADD2 R92, R92.F32x2.HI_LO, R100.F32x2.HI_LO ;  /* 0x000000645c5c724b */ /* 0x000fe20000000000 */
[----:B------:R-:W-:Y:S01]  /*1bad0*/  UIADD3 UR4, UPT, UPT, UR5, 0x38088, URZ ;  /* 0x0003808805047890 */ /* 0x000fe2000fffe0ff */
[----:B------:R-:W-:Y:S01]  /*1bae0*/  FADD2 R94, R94.F32x2.HI_LO, R102.F32x2.HI_LO ;  /* 0x000000665e5e724b */ /* 0x000fe20000000000 */
[----:B------:R-:W-:Y:S01]  /*1baf0*/  @UP0 UIADD3 UR4, UPT, UPT, UR5, 0x38078, URZ ;  /* 0x0003807805040890 */ /* 0x000fe2000fffe0ff */
[----:B------:R-:W-:Y:S01]  /*1bb00*/  FADD2 R90, R90.F32x2.HI_LO, R106.F32x2.HI_LO ;  /* 0x0000006a5a5a724b */ /* 0x000fe20000000000 */
[----:B------:R-:W-:Y:S01]  /*1bb10*/  MOV R0, UR36 ;  /* 0x0000002400007c02 */ /* 0x000fe20008000f00 */
[----:B------:R-:W-:Y:S01]  /*1bb20*/  FADD2 R92, R92.F32x2.HI_LO, R108.F32x2.HI_LO ;  /* 0x0000006c5c5c724b */ /* 0x000fe20000000000 */
[----:B------:R-:W-:Y:S01]  /*1bb30*/  FSETP.NEU.AND P0, PT, R17, R4, PT ;  /* 0x000000041100720b */ /* 0x000fe20003f0d000 */
[----:B------:R-:W-:Y:S01]  /*1bb40*/  FADD2 R94, R94.F32x2.HI_LO, R110.F32x2.HI_LO ;  /* 0x0000006e5e5e724b */ /* 0x000fe20000000000 */
[----:B------:R-:W-:Y:S01]  /*1bb50*/  SHF.L.U32 R0, R0, 0x1f, RZ ;  /* 0x0000001f00007819 */ /* 0x000fe200000006ff */
[----:B------:R-:W-:-:S02]  /*1bb60*/  FADD2 R90, R90.F32x2.HI_LO, R114.F32x2.HI_LO ;  /* 0x000000725a5a724b */ /* 0x000fc40000000000 */
[----:B------:R-:W-:Y:S01]  /*1bb70*/  FADD2 R92, R92.F32x2.HI_LO, R116.F32x2.HI_LO ;  /* 0x000000745c5c724b */ /* 0x000fe20000000000 */
[----:B------:R-:W2:Y:S01]  /*1bb80*/  SYNCS.PHASECHK.TRANS64.TRYWAIT P2, [UR4], R0 ;  /* 0x00000000ff0075a7 */ /* 0x000ea20008041104 */
[----:B------:R-:W-:Y:S02]  /*1bb90*/  FADD2 R94, R94.F32x2.HI_LO, R18.F32x2.HI_LO ;  /* 0x000000125e5e724b */ /* 0x000fe40000000000 */
[----:B------:R-:W-:Y:S02]  /*1bba0*/  FADD2 R90, R90.F32x2.HI_LO, R22.F32x2.HI_LO ;  /* 0x000000165a5a724b */ /* 0x000fe40000000000 */
[----:B------:R-:W-:Y:S02]  /*1bbb0*/  FADD2 R92, R92.F32x2.HI_LO, R126.F32x2.HI_LO ;  /* 0x0000007e5c5c724b */ /* 0x000fe40000000000 */
[----:B------:R-:W-:Y:S02]  /*1bbc0*/  FADD2 R94, R94.F32x2.HI_LO, R120.F32x2.HI_LO ;  /* 0x000000785e5e724b */ /* 0x000fe40000000000 */
[----:B------:R-:W-:Y:S01]  /*1bbd0*/  FADD2 R90, R90.F32x2.HI_LO, R122.F32x2.HI_LO ;  /* 0x0000007a5a5a724b */ /* 0x000fe20000000000 */
[----:B--2---:R-:W-:Y:S06]  /*1bbe0*/  @!P2 BRA `(.L_x_298) ;  /* 0x00000070007ca947 */ /* 0x004fec0003800000 */
.L_x_481:
[----:B------:R-:W-:Y:S01]  /*1bbf0*/  BSSY.RECONVERGENT B0, `(.L_x_299) ;  /* 0x000000b000007945 */ /* 0x000fe20003800200 */
[----:B--2---:R-:W-:-:S03]  /*1bc00*/  MOV R3, 0x3f000000 ;  /* 0x3f00000000037802 */ /* 0x004fc60000000f00 */
[----:B------:R-:W-:Y:S05]  /*1bc10*/  @!P0 BRA `(.L_x_300) ;  /* 0x0000000000208947 */ /* 0x000fea0003800000 */
[----:B------:R-:W2:Y:S01]  /*1bc20*/  LDCU UR4, c[0x0][0x704] ;  /* 0x0000e080ff0477ac */ /* 0x000ea20008000800 */
[----:B------:R-:W-:-:S04]  /*1bc30*/  FADD R0, -R4, R17 ;  /* 0x0000001104007221 */ /* 0x000fc80000000100 */
[----:B--2---:R-:W-:-:S05]  /*1bc40*/  FMUL R0, R0, UR4 ;  /* 0x0000000400007c20 */ /* 0x004fca0008400000 */
[----:B------:R-:W-:-:S13]  /*1bc50*/  FSETP.GEU.AND P0, PT, R0, -126, PT ;  /* 0xc2fc00000000780b */ /* 0x000fda0003f0e000 */
[----:B------:R-:W-:-:S04]  /*1bc60*/  @!P0 FMUL R0, R0, 0.5 ;  /* 0x3f00000000008820 */ /* 0x000fc80000400000 */
[----:B------:R-:W2:Y:S02]  /*1bc70*/  MUFU.EX2 R3, R0 ;  /* 0x0000000000037308 */ /* 0x000ea40000000800 */
[----:B--2---:R-:W-:-:S04]  /*1bc80*/  @!P0 FMUL R3, R3, R3 ;  /* 0x0000000303038220 */ /* 0x004fc80000400000 */
[----:B------:R-:W-:Y:S02]  /*1bc90*/  FMUL R3, R3, 0.5 ;  /* 0x3f00000003037820 */ /* 0x000fe40000400000 */
.L_x_300:
[----:B------:R-:W-:Y:S05]  /*1bca0*/  BSYNC.RECONVERGENT B0 ;  /* 0x0000000000007941 */ /* 0x000fea0003800200 */
.L_x_299:
        /* <DEDUP_REMOVED lines=47> */
[----:B--2---:R-:W-:Y:S02]  /*1bfa0*/  FADD2 R90, R90.F32x2.HI_LO, R24.F32x2.HI_LO ;  /* 0x000000185a5a724b */ /* 0x004fe40000000000 */
[----:B---3--:R-:W-:Y:S02]  /*1bfb0*/  FADD2 R92, R92.F32x2.HI_LO, R22.F32x2.HI_LO ;  /* 0x000000165c5c724b */ /* 0x008fe40000000000 */
[----:B----4-:R-:W-:Y:S02]  /*1bfc0*/  FADD2 R94, R94.F32x2.HI_LO, R20.F32x2.HI_LO ;  /* 0x000000145e5e724b */ /* 0x010fe40000000000 */
[----:B-----5:R-:W-:-:S02]  /*1bfd0*/  FADD2 R88, R88.F32x2.HI_LO, R12.F32x2.HI_LO ;  /* 0x0000000c5858724b */ /* 0x020fc40000000000 */
        /* <DEDUP_REMOVED lines=9> */
[----:B------:R-:W-:-:S04]  /*1c070*/  FADD2 R88, R88.F32x2.HI_LO, R90.F32x2.HI_LO ;  /* 0x0000005a5858724b */ /* 0x000fc80000000000 */
[----:B------:R-:W-:-:S04]  /*1c080*/  FADD2 R88, R88.F32x2.HI_LO, R92.F32x2.HI_LO ;  /* 0x0000005c5858724b */ /* 0x000fc80000000000 */
[----:B------:R-:W-:-:S05]  /*1c090*/  FADD R0, R88, R89 ;  /* 0x0000005958007221 */ /* 0x000fca0000000000 */
[----:B------:R1:W-:Y:S01]  /*1c0a0*/  STL [R1+0x60], R0 ;  /* 0x0000600001007387 */ /* 0x0003e20000100800 */
[----:B------:R-:W-:Y:S05]  /*1c0b0*/  @P1 BRA `(.L_x_301) ;  /* 0x0000000000041947 */ /* 0x000fea0003800000 */
[----:B------:R-:W-:Y:S05]  /*1c0c0*/  BPT.TRAP 0x1 ;  /* 0x000000040000795c */ /* 0x000fea0000300000 */
.L_x_301:
[----:B------:R-:W-:Y:S01]  /*1c0d0*/  UISETP.NE.AND UP0, UPT, UR40, URZ, UPT ;  /* 0x000000ff2800728c */ /* 0x000fe2000bf05270 */
[----:B-1----:R-:W-:Y:S01]  /*1c0e0*/  IMAD.U32 R0, RZ, RZ, UR37 ;  /* 0x00000025ff007e24 */ /* 0x002fe2000f8e00ff */
[----:B------:R-:W-:Y:S01]  /*1c0f0*/  UIADD3 UR4, UPT, UPT, UR5, 0x38060, URZ ;  /* 0x0003806005047890 */ /* 0x000fe2000fffe0ff */
[----:B------:R-:W-:Y:S01]  /*1c100*/  IMAD.U32 R16, R60, 0x10000, RZ ;  /* 0x000100003c107824 */ /* 0x000fe200078e00ff */
[----:B------:R-:W-:Y:S02]  /*1c110*/  LOP3.LUT R61, R61, 0x3, RZ, 0xc0, !PT ;  /* 0x000000033d3d7812 */ /* 0x000fe400078ec0ff */
[----:B------:R-:W-:Y:S02]  /*1c120*/  SHF.L.U32 R0, R0, 0x1f, RZ ;  /* 0x0000001f00007819 */ /* 0x000fe400000006ff */
[----:B------:R-:W-:-:S03]  /*1c130*/  LOP3.LUT R16, R16, 0x600000, RZ, 0xc0, !PT ;  /* 0x0060000010107812 */ /* 0x000fc600078ec0ff */
[----:B------:R-:W-:Y:S01]  /*1c140*/  @UP0 UIADD3 UR4, UPT, UPT, UR5, 0x38050, URZ ;  /* 0x0003805005040890 */ /* 0x000fe2000fffe0ff */
[----:B------:R-:W-:Y:S01]  /*1c150*/  SHF.R.U32.HI R4, RZ, 0x15, R16 ;  /* 0x00000015ff047819 */ /* 0x000fe20000011610 */
[----:B------:R-:W-:-:S03]  /*1c160*/  USEL UR5, URZ, 0x80, UP0 ;  /* 0x00000080ff057887 */ /* 0x000fc60008000000 */
[----:B------:R-:W-:-:S03]  /*1c170*/  ISETP.NE.AND P0, PT, R61, R4, PT ;  /* 0x000000043d00720c */ /* 0x000fc60003f05270 */
[----:B------:R-:W-:Y:S01]  /*1c180*/  LOP3.LUT R16, R16, UR5, RZ, 0xfc, !PT ;  /* 0x0000000510107c12 */ /* 0x000fe2000f8efcff */
[----:B------:R-:W1:Y:S02]  /*1c190*/  SYNCS.PHASECHK.TRANS64.TRYWAIT P1, [UR4], R0 ;  /* 0x00000000ff0075a7 */ /* 0x000e640008021104 */
[----:B-1----:R-:W-:Y:S07]  /*1c1a0*/  @!P1 BRA `(.L_x_302) ;  /* 0x0000006c00249947 */ /* 0x002fee0003800000 */
.L_x_483:
        /* <DEDUP_REMOVED lines=17> */
.L_x_303:
[----:B------:R-:W-:Y:S05]  /*1c2c0*/  WARPSYNC.ALL ;  /* 0x0000000000007948 */ /* 0x000fea0003800000 */
[----:B------:R-:W2:Y:S01]  /*1c2d0*/  LDL.LU.64 R18, [R1+0x60] ;  /* 0x0000600001127983 */ /* 0x000ea20000300a00 */
[----:B------:R-:W-:Y:S01]  /*1c2e0*/  R2UR UR4, R16 ;  /* 0x00000000100472ca */ /* 0x000fe200000e0000 */
[----:B------:R-:W-:Y:S02]  /*1c2f0*/  UISETP.NE.AND UP0, UPT, UR40, URZ, UPT ;  /* 0x000000ff2800728c */ /* 0x000fe4000bf05270 */
[----:B------:R-:W-:Y:S02]  /*1c300*/  ULOP3.LUT UR44, UR44, 0x1, URZ, 0x3c, !UPT ;  /* 0x000000012c2c7892 */ /* 0x000fe4000f8e3cff */
[----:B------:R-:W-:-:S02]  /*1c310*/  USEL UR46, UR46, UR36, UP0 ;  /* 0x000000242e2e7287 */ /* 0x000fc40008000000 */
[----:B------:R-:W-:Y:S02]  /*1c320*/  USEL UR45, UR36, UR45, UP0 ;  /* 0x0000002d242d7287 */ /* 0x000fe40008000000 */
[----:B------:R-:W-:Y:S02]  /*1c330*/  USEL UR43, UR43, UR37, UP0 ;  /* 0x000000252b2b7287 */ /* 0x000fe40008000000 */
[----:B------:R-:W-:Y:S02]  /*1c340*/  USEL UR42, UR37, UR42, UP0 ;  /* 0x0000002a252a7287 */ /* 0x000fe40008000000 */
[----:B--2---:R3:W-:Y:S10]  /*1c350*/  STTM.x2 tmem[UR4], R18 ;  /* 0x00000012000079ed */ /* 0x0047f400080c0004 */
.L_x_284:
[----:B------:R-:W-:-:S09]  /*1c360*/  UISETP.NE.AND UP0, UPT, UR47, URZ, UPT ;  /* 0x000000ff2f00728c */ /* 0x000fd2000bf05270 */
[----:B------:R-:W-:Y:S05]  /*1c370*/  BRA.U UP0, `(.L_x_304) ;  /* 0x0000000100047547 */ /* 0x000fea000b800000 */
[----:B------:R-:W-:Y:S05]  /*1c380*/  BPT.TRAP 0x1 ;  /* 0x000000040000795c */ /* 0x000fea0000300000 */
.L_x_304:
[----:B------:R-:W4:Y:S01]  /*1c390*/  S2UR UR4, SR_CgaCtaId ;  /* 0x00000000000479c3 */ /* 0x000f220000008800 */
[----:B------:R-:W-:Y:S01]  /*1c3a0*/  UISETP.NE.AND UP1, UPT, UR40, URZ, UPT ;  /* 0x000000ff2800728c */ /* 0x000fe2000bf25270 */
[----:B------:R-:W-:-:S03]  /*1c3b0*/  UMOV UR5, 0x400 ;  /* 0x0000040000057882 */ /* 0x000fc60000000000 */
[----:B------:R-:W-:-:S04]  /*1c3c0*/  USEL UR6, UR45, UR46, UP1 ;  /* 0x0000002e2d067287 */ /* 0x000fc80008800000 */
[----:B------:R-:W-:Y:S02]  /*1c3d0*/  ULOP3.LUT UR6, UR6, 0x1, URZ, 0x3c, !UPT ;  /* 0x0000000106067892 */ /* 0x000fe4000f8e3cff */
[----:B----4-:R-:W-:-:S04]  /*1c3e0*/  ULEA UR4, UR4, UR5, 0x18 ;  /* 0x0000000504047291 */ /* 0x010fc8000f8ec0ff */
[----:B------:R-:W-:Y:S02]  /*1c3f0*/  UIADD3 UR5, UPT, UPT, UR4, 0x38080, URZ ;  /* 0x0003808004057890 */ /* 0x000fe4000fffe0ff */
[----:B------:R-:W-:-:S09]  /*1c400*/  @UP1 UIADD3 UR5, UPT, UPT, UR4, 0x38070, URZ ;  /* 0x0003807004051890 */ /* 0x000fd2000fffe0ff */
[----:B------:R-:W-:Y:S01]  /*1c410*/  SYNCS.ARRIVE.TRANS64.A1T0 RZ, [UR5], RZ ;  /* 0x000000ffffff79a7 */ /* 0x000fe20008100005 */
[----:B------:R-:W-:Y:S05]  /*1c420*/  BRA.U UP0, `(.L_x_305) ;  /* 0x0000000100047547 */ /* 0x000fea000b800000 */
[----:B------:R-:W-:Y:S05]  /*1c430*/  BPT.TRAP 0x1 ;  /* 0x000000040000795c */ /* 0x000fea0000300000 */
.L_x_305:
[----:B------:R-:W-:Y:S01]  /*1c440*/  UISETP.NE.AND UP0, UPT, UR40, URZ, UPT ;  /* 0x000000ff2800728c */ /* 0x000fe2000bf05270 */
[----:B-1----:R-:W-:Y:S01]  /*1c450*/  MOV R3, UR6 ;  /* 0x0000000600037c02 */ /* 0x002fe20008000f00 */
[----:B------:R-:W-:-:S03]  /*1c460*/  UIADD3 UR5, UPT, UPT, UR4, 0x38078, URZ ;  /* 0x0003807804057890 */ /* 0x000fc6000fffe0ff */
[----:B------:R-:W-:-:S06]  /*1c470*/  SHF.L.U32 R3, R3, 0x1f, RZ ;  /* 0x0000001f03037819 */ /* 0x000fcc00000006ff */
[----:B------:R-:W-:Y:S02]  /*1c480*/  @!UP0 UIADD3 UR5, UPT, UPT, UR4, 0x38088, URZ ;  /* 0x0003808804058890 */ /* 0x000fe4000fffe0ff */
[----:B------:R-:W-:-:S07]  /*1c490*/  UISETP.GT.U32.AND UP0, UPT, UR48, 0x1, UPT ;  /* 0x000000013000788c */ /* 0x000fce000bf04070 */
[----:B------:R-:W1:Y:S02]  /*1c4a0*/  SYNCS.PHASECHK.TRANS64.TRYWAIT P0, [UR5], R3 ;  /* 0x00000003ff0075a7 */ /* 0x000e640008001105 */
[----:B-1----:R-:W-:Y:S05]  /*1c4b0*/  @!P0 BRA `(.L_x_306) ;  /* 0x0000006800788947 */ /* 0x002fea0003800000 */
.L_x_485:
[----:B------:R-:W-:Y:S05]  /*1c4c0*/  BRA.U UP0, `(.L_x_307) ;  /* 0x0000000100087547 */ /* 0x000fea000b800000 */
[----:B------:R-:W-:Y:S05]  /*1c4d0*/  BPT.TRAP 0x1 ;  /* 0x000000040000795c */ /* 0x000fea0000300000 */
[----:B------:R-:W-:Y:S05]  /*1c4e0*/  BPT.TRAP 0x1 ;  /* 0x000000040000795c */ /* 0x000fea0000300000 */
.L_x_307:
[----:B------:R-:W4:Y:S01]  /*1c4f0*/  S2UR UR7, SR_CgaCtaId ;  /* 0x00000000000779c3 */ /* 0x000f220000008800 */
[----:B------:R-:W-:Y:S02]  /*1c500*/  UISETP.NE.AND UP0, UPT, UR40, URZ, UPT ;  /* 0x000000ff2800728c */ /* 0x000fe4000bf05270 */
[----:B------:R-:W-:Y:S02]  /*1c510*/  UIADD3 UR5, UPT, UPT, UR4, 0x38068, URZ ;  /* 0x0003806804057890 */ /* 0x000fe4000fffe0ff */
[----:B------:R-:W-:Y:S02]  /*1c520*/  USEL UR46, UR46, UR6, UP0 ;  /* 0x000000062e2e7287 */ /* 0x000fe40008000000 */
[----:B------:R-:W-:-:S05]  /*1c530*/  USEL UR45, UR6, UR45, UP0 ;  /* 0x0000002d062d7287 */ /* 0x000fca0008000000 */
[----:B------:R-:W-:Y:S02]  /*1c540*/  @UP0 UIADD3 UR5, UPT, UPT, UR4, 0x38058, URZ ;  /* 0x0003805804050890 */ /* 0x000fe4000fffe0ff */
[----:B------:R-:W-:-:S04]  /*1c550*/  USEL UR4, UR42, UR43, UP0 ;  /* 0x0000002b2a047287 */ /* 0x000fc80008000000 */
[----:B------:R-:W-:-:S04]  /*1c560*/  ULOP3.LUT UR4, UR4, 0x1, URZ, 0x3c, !UPT ;  /* 0x0000000104047892 */ /* 0x000fc8000f8e3cff */
[----:B------:R-:W-:Y:S02]  /*1c570*/  USEL UR42, UR4, UR42, UP0 ;  /* 0x0000002a042a7287 */ /* 0x000fe40008000000 */
[----:B----4-:R-:W-:Y:S02]  /*1c580*/  UPRMT UR5, UR7, 0x654, UR5 ;  /* 0x0000065407057896 */ /* 0x010fe40008000005 */
[----:B------:R-:W-:-:S07]  /*1c590*/  USEL UR43, UR43, UR4, UP0 ;  /* 0x000000042b2b7287 */ /* 0x000fce0008000000 */
[----:B------:R-:W-:Y:S05]  /*1c5a0*/  SYNCS.ARRIVE.TRANS64.RED.A1T0 RZ, [UR5], RZ ;  /* 0x000000ffffff79a7 */ /* 0x000fea0008100405 */
.L_x_259:
[----:B------:R-:W4:Y:S01]  /*1c5b0*/  LDCU UR4, c[0x0][0x370] ;  /* 0x00006e00ff0477ac */ /* 0x000f220008000800 */
[----:B------:R-:W-:Y:S01]  /*1c5c0*/  R2UR UR6, R2 ;  /* 0x00000000020672ca */ /* 0x000fe200000e0000 */
[----:B------:R-:W5:-:S12]  /*1c5d0*/  LDCU UR5, c[0x0][0x900] ;  /* 0x00012000ff0577ac */ /* 0x000f580008000800 */
[----:B----4-:R-:W-:-:S04]  /*1c5e0*/  UIADD3 UR6, UPT, UPT, UR4, UR6, URZ ;  /* 0x0000000604067290 */ /* 0x010fc8000fffe0ff */
[----:B-----5:R-:W-:Y:S02]  /*1c5f0*/  UISETP.GE.AND UP0, UPT, UR6, UR5, UPT ;  /* 0x000000050600728c */ /* 0x020fe4000bf06270 */
[----:B------:R-:W-:-:S07]  /*1c600*/  MOV R2, UR6 ;  /* 0x0000000600027c02 */ /* 0x000fce0008000f00 */
[----:B------:R-:W-:Y:S05]  /*1c610*/  BRA.U !UP0, `(.L_x_308) ;  /* 0xffffff5508ec7547 */ /* 0x000fea000b83ffff */
[----:B------:R-:W-:Y:S05]  /*1c620*/  EXIT ;  /* 0x000000000000794d */ /* 0x000fea0003800000 */
.L_x_26:
[----:B------:R-:W-:-:S05]  /*1c630*/  IMAD.MOV.U32 R0, RZ, RZ, -0x4 ;  /* 0xfffffffcff007424 */ /* 0x000fca00078e00ff */
[----:B------:R-:W-:-:S05]  /*1c640*/  VIADDMNMX.U32 R0, R3, R0, 0x2, PT ;  /* 0x0000000203007446 */ /* 0x000fca0003800000 */
[----:B------:R-:W-:-:S04]  /*1c650*/  IMAD.SHL.U32 R0, R0, 0x4, RZ ;  /* 0x0000000400007824 */ /* 0x000fc800078e00ff */
[----:B------:R-:W1:Y:S02]  /*1c660*/  LDC R4, c[0x2][R0] ;  /* 0x0080000000047b82 */ /* 0x000e640000000800 */
[----:B-1----:R-:W-:-:S04]  /*1c670*/  SHF.R.S32.HI R5, RZ, 0x1f, R4 ;  /* 0x0000001fff057819 */ /* 0x002fc80000011404 */
.L_x_538:
[----:B------:R-:W-:Y:S05]  /*1c680*/  BRX R4 -0x1c690                                                                                                                                                                                                                                                                                                                                                                                                                                                                                                                                                                        (*"BRANCH_TARGETS .L_x_539,.L_x_540,.L_x_541"*) ;  /* 0xfffffe38045c7949 */ /* 0x000fea000383ffff */
.L_x_541:
[----:B------:R-:W-:-:S08]  /*1c690*/  NOP ;  /* 0x0000000000007918 */ /* 0x000fd00000000000 */
[----:B------:R-:W-:-:S00]  /*1c6a0*/  USETMAXREG.DEALLOC.CTAPOOL 0x18 ;  /* 0x00000018000079c8 */ /* 0x000fc000080e0500 */
[----:B------:R-:W-:Y:S05]  /*1c6b0*/  EXIT ;  /* 0x000000000000794d */ /* 0x000fea0003800000 */
.L_x_539:
[----:B------:R-:W-:-:S08]  /*1c6c0*/  NOP ;  /* 0x0000000000007918 */ /* 0x000fd00000000000 */
[----:B------:R-:W1:-:S00]  /*1c6d0*/  USETMAXREG.DEALLOC.CTAPOOL 0x20 ;  /* 0x00000020000079c8 */ /* 0x000e4000080e0500 */
[----:B-1----:R-:W1:Y:S01]  /*1c6e0*/  LDC R0, c[0x0][0x900] ;  /* 0x00024000ff007b82 */ /* 0x002e620000000800 */
[----:B------:R-:W-:-:S13]  /*1c6f0*/  R2UR UR4, R2 ;  /* 0x00000000020472ca */ /* 0x000fda00000e0000 */
[----:B-1----:R-:W-:-:S13]  /*1c700*/  ISETP.LE.AND P1, PT, R0, UR4, PT ;  /* 0x0000000400007c0c */ /* 0x002fda000bf23270 */
[----:B------:R-:W-:Y:S05]  /*1c710*/  @P1 EXIT ;  /* 0x000000000000194d */ /* 0x000fea0003800000 */
[----:B------:R-:W-:Y:S01]  /*1c720*/  HFMA2 R5, -RZ, RZ, 0, 5.9604644775390625e-08 ;  /* 0x00000001ff057431 */ /* 0x000fe200000001ff */
[----:B------:R-:W-:Y:S01]  /*1c730*/  PLOP3.LUT P5, PT, P5, P6, PT, 0xf8, 0x8f ;  /* 0x00000000008f781c */ /* 0x000fe20002fadf70 */
[----:B------:R-:W1:Y:S01]  /*1c740*/  LDCU.64 UR32, c[0x0][0x348] ;  /* 0x00006900ff2077ac */ /* 0x000e620008000a00 */
[----:B------:R-:W-:Y:S01]  /*1c750*/  UPLOP3.LUT UP1, UPT, UP2, UP3, UPT, 0xf8, 0x8f ;  /* 0x00000000008f789c */ /* 0x000fe20001727f70 */
[----:B------:R-:W-:Y:S01]  /*1c760*/  UMOV UR23, 0x1 ;  /* 0x0000000100177882 */ /* 0x000fe20000000000 */
[----:B------:R-:W-:-:S09]  /*1c770*/  UMOV UR15, URZ ;  /* 0x000000ff000f7c82 */ /* 0x000fd20008000000 */
.L_x_406:
[----:B--2---:R-:W2:Y:S01]  /*1c780*/  LDCU.64 UR6, c[0x0][0x908] ;  /* 0x00012100ff0677ac */ /* 0x004ea20008000a00 */
[----:B------:R-:W-:Y:S01]  /*1c790*/  R2UR UR11, R2 ;  /* 0x00000000020b72ca */ /* 0x000fe200000e0000 */
[----:B---3--:R-:W3:Y:S01]  /*1c7a0*/  LDCU UR10, c[0x0][0x904] ;  /* 0x00012080ff0a77ac */ /* 0x008ee20008000800 */
[----:B------:R-:W4:Y:S01]  /*1c7b0*/  LDCU.64 UR8, c[0x0][0x920] ;  /* 0x00012400ff0877ac */ /* 0x000f220008000a00 */
[----:B------:R-:W5:Y:S01]  /*1c7c0*/  LDCU UR12, c[0x0][0x91c] ;  /* 0x00012380ff0c77ac */ /* 0x000f620008000800 */
[----:B-1----:R-:W1:Y:S09]  /*1c7d0*/  LDCU.64 UR30, c[0x0][0x380] ;  /* 0x00007000ff1e77ac */ /* 0x002e720008000a00 */
[----:B--2---:R-:W-:-:S02]  /*1c7e0*/  UIMAD.WIDE.U32 UR4, UR11, UR6, URZ ;  /* 0x000000060b0472a5 */ /* 0x004fc4000f8e00ff */
[----:B---3--:R-:W-:-:S05]  /*1c7f0*/  UISETP.NE.AND UP2, UPT, UR10, 0x1, UPT ;  /* 0x000000010a00788c */ /* 0x008fca000bf45270 */
[----:B------:R-:W-:Y:S02]  /*1c800*/  UMOV UR4, UR5 ;  /* 0x0000000500047c82 */ /* 0x000fe40008000000 */
[----:B------:R-:W-:-:S04]  /*1c810*/  USHF.R.U32.HI UR4, URZ, UR7, UR4 ;  /* 0x00000007ff047299 */ /* 0x000fc80008011604 */
[----:B------:R-:W-:Y:S02]  /*1c820*/  USEL UR14, UR11, UR4, !UP2 ;  /* 0x000000040b0e7287 */ /* 0x000fe4000d000000 */
[----:B-----5:R-:W-:Y:S02]  /*1c830*/  UISETP.NE.AND UP2, UPT, UR12, 0x1, UPT ;  /* 0x000000010c00788c */ /* 0x020fe4000bf45270 */
[----:B----4-:R-:W-:-:S07]  /*1c840*/  UIMAD.WIDE.U32 UR4, UR14, UR8, URZ ;  /* 0x000000080e0472a5 */ /* 0x010fce000f8e00ff */
[----:B------:R-:W-:Y:S02]  /*1c850*/  UMOV UR4, UR5 ;  /* 0x0000000500047c82 */ /* 0x000fe40008000000 */
[----:B------:R-:W-:Y:S02]  /*1c860*/  USHF.R.U32.HI UR5, URZ, UR9, UR4 ;  /* 0x00000009ff057299 */ /* 0x000fe40008011604 */
[----:B------:R-:W-:Y:S02]  /*1c870*/  UIADD3 UR4, UPT, UPT, -UR14, URZ, URZ ;  /* 0x000000ff0e047290 */ /* 0x000fe4000fffe1ff */
[----:B------:R-:W-:Y:S02]  /*1c880*/  USEL UR6, UR14, UR5, !UP2 ;  /* 0x000000050e067287 */ /* 0x000fe4000d000000 */
[----:B------:R-:W-:Y:S02]  /*1c890*/  UIMAD UR4, UR10, UR4, UR11 ;  /* 0x000000040a0472a4 */ /* 0x000fe4000f8e020b */
[----:B-1----:R-:W-:-:S02]  /*1c8a0*/  UISETP.NE.AND UP2, UPT, UR31, URZ, UPT ;  /* 0x000000ff1f00728c */ /* 0x002fc4000bf45270 */
[----:B------:R-:W-:Y:S02]  /*1c8b0*/  USHF.L.U32 UR11, UR4, 0x8, URZ ;  /* 0x00000008040b7899 */ /* 0x000fe400080006ff */
[----:B------:R-:W-:Y:S02]  /*1c8c0*/  UIADD3 UR5, UPT, UPT, -UR6, URZ, URZ ;  /* 0x000000ff06057290 */ /* 0x000fe4000fffe1ff */
[----:B------:R-:W-:Y:S02]  /*1c8d0*/  UISETP.GE.OR UP2, UPT, UR11, UR30, !UP2 ;  /* 0x0000001e0b00728c */ /* 0x000fe4000d746670 */
[----:B------:R-:W-:-:S07]  /*1c8e0*/  UIMAD UR14, UR12, UR5, UR14 ;  /* 0x000000050c0e72a4 */ /* 0x000fce000f8e020e */
[----:B------:R-:W-:Y:S05]  /*1c8f0*/  BRA.U UP2, `(.L_x_309) ;  /* 0x0000003102087547 */ /* 0x000fea000b800000 */
[----:B------:R-:W1:Y:S01]  /*1c900*/  LDCU UR7, c[0x0][0x38c] ;  /* 0x00007180ff0777ac */ /* 0x000e620008000800 */
[----:B------:R-:W-:Y:S01]  /*1c910*/  BSSY.RECONVERGENT B0, `(.L_x_310) ;  /* 0x0000028000007945 */ /* 0x000fe20003800200 */
[----:B------:R-:W2:Y:S01]  /*1c920*/  LDCU.64 UR8, c[0x0][0x910] ;  /* 0x00012200ff0877ac */ /* 0x000ea20008000a00 */
[----:B------:R-:W3:Y:S01]  /*1c930*/  LDCU UR12, c[0x0][0x918] ;  /* 0x00012300ff0c77ac */ /* 0x000ee20008000800 */
[----:B-1----:R-:W-:Y:S01]  /*1c940*/  IMAD.U32 R4, RZ, RZ, UR7 ;  /* 0x00000007ff047e24 */ /* 0x002fe2000f8e00ff */
[----:B--2---:R-:W-:-:S04]  /*1c950*/  UIMAD.WIDE.U32 UR4, UR6, UR9, URZ ;  /* 0x00000009060472a5 */ /* 0x004fc8000f8e00ff */
[----:B------:R-:W-:Y:S01]  /*1c960*/  IABS R4, R4 ;  /* 0x0000000400047213 */ /* 0x000fe20000000000 */
[----:B------:R-:W-:-:S03]  /*1c970*/  UISETP.NE.AND UP2, UPT, UR8, 0x1, UPT ;  /* 0x000000010800788c */ /* 0x000fc6000bf45270 */
[----:B------:R-:W1:Y:S01]  /*1c980*/  I2F.RP R0, R4 ;  /* 0x0000000400007306 */ /* 0x000e620000209400 */
[----:B------:R-:W-:Y:S02]  /*1c990*/  UMOV UR4, UR5 ;  /* 0x0000000500047c82 */ /* 0x000fe40008000000 */
[----:B---3--:R-:W-:-:S04]  /*1c9a0*/  USHF.R.U32.HI UR12, URZ, UR12, UR4 ;  /* 0x0000000cff0c7299 */ /* 0x008fc80008011604 */
[----:B------:R-:W-:Y:S02]  /*1c9b0*/  USEL UR12, UR6, UR12, !UP2 ;  /* 0x0000000c060c7287 */ /* 0x000fe4000d000000 */
[----:B------:R-:W-:Y:S02]  /*1c9c0*/  UISETP.NE.AND UP2, UPT, UR7, URZ, UPT ;  /* 0x000000ff0700728c */ /* 0x000fe4000bf45270 */
[----:B------:R-:W-:Y:S01]  /*1c9d0*/  UIADD3 UR12, UPT, UPT, -UR12, URZ, URZ ;  /* 0x000000ff0c0c7290 */ /* 0x000fe2000fffe1ff */
[----:B-1----:R-:W1:Y:S03]  /*1c9e0*/  MUFU.RCP R6, R0 ;  /* 0x0000000000067308 */ /* 0x002e660000001000 */
[----:B------:R-:W-:-:S04]  /*1c9f0*/  UIMAD UR12, UR8, UR12, UR6 ;  /* 0x0000000c080c72a4 */ /* 0x000fc8000f8e0206 */
[----:B------:R-:W-:-:S04]  /*1ca00*/  ULOP3.LUT UR4, UR12, UR7, URZ, 0x3c, !UPT ;  /* 0x000000070c047292 */ /* 0x000fc8000f8e3cff */
[----:B------:R-:W-:Y:S01]  /*1ca10*/  UISETP.GE.AND UP3, UPT, UR4, URZ, UPT ;  /* 0x000000ff0400728c */ /* 0x000fe2000bf66270 */
[----:B-1----:R-:W-:Y:S02]  /*1ca20*/  IADD3 R6, PT, PT, R6, 0xffffffe, RZ ;  /* 0x0ffffffe06067810 */ /* 0x002fe40007ffe0ff */
[----:B------:R-:W-:Y:S02]  /*1ca30*/  MOV R0, UR12 ;  /* 0x0000000c00007c02 */ /* 0x000fe40008000f00 */
[----:B------:R-:W1:Y:S02]  /*1ca40*/  F2I.FTZ.U32.TRUNC.NTZ R7, R6 ;  /* 0x0000000600077305 */ /* 0x000e64000021f000 */
[----:B------:R-:W-:Y:S01]  /*1ca50*/  IABS R0, R0 ;  /* 0x0000000000007213 */ /* 0x000fe20000000000 */
[----:B-1----:R-:W-:Y:S02]  /*1ca60*/  IMAD.MOV R3, RZ, RZ, -R7 ;  /* 0x000000ffff037224 */ /* 0x002fe400078e0a07 */
[----:B------:R-:W-:-:S02]  /*1ca70*/  IMAD.MOV.U32 R6, RZ, RZ, RZ ;  /* 0x000000ffff067224 */ /* 0x000fc400078e00ff */
[----:B------:R-:W-:-:S04]  /*1ca80*/  IMAD R3, R3, R4, RZ ;  /* 0x0000000403037224 */ /* 0x000fc800078e02ff */
[----:B------:R-:W-:-:S06]  /*1ca90*/  IMAD.HI.U32 R3, R7, R3, R6 ;  /* 0x0000000307037227 */ /* 0x000fcc00078e0006 */
[----:B------:R-:W-:-:S05]  /*1caa0*/  IMAD.HI.U32 R6, R3, R0, RZ ;  /* 0x0000000003067227 */ /* 0x000fca00078e00ff */
[----:B------:R-:W-:-:S05]  /*1cab0*/  IADD3 R3, PT, PT, -R6, RZ, RZ ;  /* 0x000000ff06037210 */ /* 0x000fca0007ffe1ff */
[----:B------:R-:W-:-:S05]  /*1cac0*/  IMAD R3, R4, R3, R0 ;  /* 0x0000000304037224 */ /* 0x000fca00078e0200 */
[----:B------:R-:W-:-:S13]  /*1cad0*/  ISETP.GT.U32.AND P1, PT, R4, R3, PT ;  /* 0x000000030400720c */ /* 0x000fda0003f24070 */
[----:B------:R-:W-:Y:S01]  /*1cae0*/  @!P1 IMAD.IADD R3, R3, 0x1, -R4 ;  /* 0x0000000103039824 */ /* 0x000fe200078e0a04 */
[----:B------:R-:W-:-:S04]  /*1caf0*/  @!P1 IADD3 R6, PT, PT, R6, 0x1, RZ ;  /* 0x0000000106069810 */ /* 0x000fc80007ffe0ff */
[----:B------:R-:W-:-:S13]  /*1cb00*/  ISETP.GE.U32.AND P2, PT, R3, R4, PT ;  /* 0x000000040300720c */ /* 0x000fda0003f46070 */
[----:B------:R-:W-:-:S05]  /*1cb10*/  @P2 VIADD R6, R6, 0x1 ;  /* 0x0000000106062836 */ /* 0x000fca0000000000 */
[----:B------:R-:W-:-:S13]  /*1cb20*/  R2UR UR13, R6 ;  /* 0x00000000060d72ca */ /* 0x000fda00000e0000 */
[----:B------:R-:W-:Y:S02]  /*1cb30*/  @!UP3 UIADD3 UR13, UPT, UPT, -UR13, URZ, URZ ;  /* 0x000000ff0d0db290 */ /* 0x000fe4000fffe1ff */
[----:B------:R-:W-:-:S04]  /*1cb40*/  @!UP2 ULOP3.LUT UR13, URZ, UR7, URZ, 0x33, !UPT ;  /* 0x00000007ff0da292 */ /* 0x000fc8000f8e33ff */
[----:B------:R-:W-:-:S04]  /*1cb50*/  UIADD3 UR4, UPT, UPT, -UR13, URZ, URZ ;  /* 0x000000ff0d047290 */ /* 0x000fc8000fffe1ff */
[----:B------:R-:W-:Y:S01]  /*1cb60*/  UIMAD UR12, UR7, UR4, UR12 ;  /* 0x00000004070c72a4 */ /* 0x000fe2000f8e020c */
[----:B------:R-:W-:Y:S11]  /*1cb70*/  @!P3 BRA `(.L_x_311) ;  /* 0x000000000004b947 */ /* 0x000ff60003800000 */
[----:B------:R-:W-:Y:S05]  /*1cb80*/  BPT.TRAP 0x1 ;  /* 0x000000040000795c */ /* 0x000fea0000300000 */
.L_x_311:
[----:B------:R-:W-:Y:S05]  /*1cb90*/  BSYNC.RECONVERGENT B0 ;  /* 0x0000000000007941 */ /* 0x000fea0003800200 */
.L_x_310:
[----:B------:R-:W1:Y:S01]  /*1cba0*/  S2UR UR8, SR_CgaCtaId ;  /* 0x00000000000879c3 */ /* 0x000e620000008800 */
[----:B------:R-:W-:Y:S01]  /*1cbb0*/  UMOV UR4, 0x400 ;  /* 0x0000040000047882 */ /* 0x000fe20000000000 */
[----:B------:R-:W-:Y:S02]  /*1cbc0*/  SHF.L.U32 R4, R5, 0x1f, RZ ;  /* 0x0000001f05047819 */ /* 0x000fe400000006ff */
[----:B------:R-:W-:Y:S01]  /*1cbd0*/  @!P0 MOV R0, 0x8000 ;  /* 0x0000800000008802 */ /* 0x000fe20000000f00 */
[----:B-1----:R-:W-:-:S09]  /*1cbe0*/  ULEA UR8, UR8, UR4, 0x18 ;  /* 0x0000000408087291 */ /* 0x002fd2000f8ec0ff */
[----:B------:R-:W1:Y:S02]  /*1cbf0*/  SYNCS.PHASECHK.TRANS64.TRYWAIT P1, [UR8+0x38010], R4 ;  /* 0x03801004ff0075a7 */ /* 0x000e640008021108 */
[----:B-1----:R-:W-:Y:S05]  /*1cc00*/  @!P1 BRA `(.L_x_312) ;  /* 0x0000006000bc9947 */ /* 0x002fea0003800000 */
.L_x_487:
[----:B------:R2:W-:Y:S01]  /*1cc10*/  @!P0 SYNCS.ARRIVE.TRANS64 RZ, [UR8+0x38000], R0 ;  /* 0x03800000ffff89a7 */ /* 0x0005e20008000008 */
[----:B------:R-:W-:Y:S04]  /*1cc20*/  BSSY.RECONVERGENT B0, `(.L_x_313) ;  /* 0x0000003000007945 */ /* 0x000fe80003800200 */
[----:B------:R-:W-:Y:S05]  /*1cc30*/  @!P5 BRA `(.L_x_314) ;  /* 0x000000000004d947 */ /* 0x000fea0003800000 */
[----:B------:R-:W-:Y:S05]  /*1cc40*/  BPT.TRAP 0x1 ;  /* 0x000000040000795c */ /* 0x000fea0000300000 */
.L_x_314:
[----:B------:R-:W-:Y:S05]  /*1cc50*/  BSYNC.RECONVERGENT B0 ;  /* 0x0000000000007941 */ /* 0x000fea0003800200 */
.L_x_313:
[----:B--2---:R-:W2:Y:S01]  /*1cc60*/  S2R R0, SR_TID.X ;  /* 0x0000000000007919 */ /* 0x004ea20000002100 */
[----:B------:R-:W-:Y:S01]  /*1cc70*/  BSSY.RECONVERGENT B0, `(.L_x_315) ;  /* 0x0000005000007945 */ /* 0x000fe20003800200 */
[----:B--2---:R-:W-:-:S04]  /*1cc80*/  LOP3.LUT P2, RZ, R0, 0x1f, RZ, 0xc0, !PT ;  /* 0x0000001f00ff7812 */ /* 0x004fc8000784c0ff */
[----:B------:R-:W-:-:S13]  /*1cc90*/  PLOP3.LUT P2, PT, P2, P0, PT, 0x8f, 0xf8 ;  /* 0x0000000000f8781c */ /* 0x000fda0001741177 */
[----:B------:R-:W-:Y:S05]  /*1cca0*/  @P2 BRA `(.L_x_316) ;  /* 0x0000000000042947 */ /* 0x000fea0003800000 */
[----:B------:R-:W-:Y:S05]  /*1ccb0*/  BPT.TRAP 0x1 ;  /* 0x000000040000795c */ /* 0x000fea0000300000 */
.L_x_316:
[----:B------:R-:W-:Y:S05]  /*1ccc0*/  BSYNC.RECONVERGENT B0 ;  /* 0x0000000000007941 */ /* 0x000fea0003800200 */
.L_x_315:
[----:B------:R-:W-:Y:S02]  /*1ccd0*/  UIADD3 UR4, UP2, UPT, UR32, 0x80, URZ ;  /* 0x0000008020047890 */ /* 0x000fe4000ff5e0ff */
[----:B------:R-:W-:Y:S02]  /*1cce0*/  UIADD3 UR9, UPT, UPT, UR8, 0x38000, URZ ;  /* 0x0003800008097890 */ /* 0x000fe4000fffe0ff */
[----:B------:R-:W-:Y:S02]  /*1ccf0*/  UIADD3.X UR5, UPT, UPT, URZ, UR33, URZ, UP2, !UPT ;  /* 0x00000021ff057290 */ /* 0x000fe400097fe4ff */
[----:B------:R-:W-:Y:S01]  /*1cd00*/  UIADD3 UR16, UPT, UPT, UR8, 0x4000, URZ ;  /* 0x0000400008107890 */ /* 0x000fe2000fffe0ff */
[----:B------:R-:W-:Y:S01]  /*1cd10*/  UMOV UR6, 0x0 ;  /* 0x0000000000067882 */ /* 0x000fe20000000000 */
[----:B------:R-:W-:Y:S01]  /*1cd20*/  UMOV UR7, 0x10000000 ;  /* 0x1000000000077882 */ /* 0x000fe20000000000 */
[----:B------:R-:W-:Y:S01]  /*1cd30*/  UMOV UR10, URZ ;  /* 0x000000ff000a7c82 */ /* 0x000fe20008000000 */
[----:B------:R-:W-:Y:S01]  /*1cd40*/  UMOV UR18, 0x40 ;  /* 0x0000004000127882 */ /* 0x000fe20000000000 */
[----:B------:R-:W-:Y:S01]  /*1cd50*/  UMOV UR19, UR11 ;  /* 0x0000000b00137c82 */ /* 0x000fe20008000000 */
[----:B------:R-:W-:Y:S01]  /*1cd60*/  UMOV UR20, UR12 ;  /* 0x0000000c00147c82 */ /* 0x000fe20008000000 */
[----:B------:R-:W-:Y:S01]  /*1cd70*/  UMOV UR21, UR13 ;  /* 0x0000000d00157c82 */ /* 0x000fe20008000000 */
[----:B------:R-:W-:Y:S01]  /*1cd80*/  UMOV UR22, UR14 ;  /* 0x0000000e00167c82 */ /* 0x000fe20008000000 */
[----:B------:R-:W-:Y:S01]  /*1cd90*/  UMOV UR17, UR9 ;  /* 0x0000000900117c82 */ /* 0x000fe20008000000 */
[----:B------:R2:W-:Y:S01]  /*1cda0*/  UTMALDG.5D [UR8], [UR4], desc[UR6] ;  /* 0x00000608040075b4 */ /* 0x0005e20008021000 */
[----:B------:R2:W-:Y:S02]  /*1cdb0*/  UTMALDG.5D [UR16], [UR4], desc[UR6] ;  /* 0x00000610040075b4 */ /* 0x0005e40008021000 */
[----:B--2---:R-:W-:Y:S05]  /*1cdc0*/  BRA.U !UP0, `(.L_x_317) ;  /* 0x0000000108047547 */ /* 0x004fea000b800000 */
[----:B------:R-:W-:Y:S05]  /*1cdd0*/  BPT.TRAP 0x1 ;  /* 0x000000040000795c */ /* 0x000fea0000300000 */
.L_x_317:
[----:B------:R-:W-:Y:S01]  /*1cde0*/  ULEA UR25, UR15, UR8, 0x3 ;  /* 0x000000080f197291 */ /* 0x000fe2000f8e18ff */
[----:B------:R-:W-:Y:S01]  /*1cdf0*/  IMAD.U32 R7, RZ, RZ, UR23 ;  /* 0x00000017ff077e24 */ /* 0x000fe2000f8e00ff */
[----:B-1----:R-:W-:-:S04]  /*1ce00*/  @!P0 MOV R3, 0x8000 ;  /* 0x0000800000038802 */ /* 0x002fc80000000f00 */
[----:B------:R-:W-:-:S04]  /*1ce10*/  SHF.L.U32 R7, R7, 0x1f, RZ ;  /* 0x0000001f07077819 */ /* 0x000fc800000006ff */
[----:B------:R-:W1:Y:S02]  /*1ce20*/  SYNCS.PHASECHK.TRANS64.TRYWAIT P1, [UR25+0x38038], R7 ;  /* 0x03803807ff0075a7 */ /* 0x000e640008021119 */
[----:B-1----:R-:W-:Y:S05]  /*1ce30*/  @!P1 BRA `(.L_x_318) ;  /* 0x0000006000489947 */ /* 0x002fea0003800000 */
.L_x_489:
[----:B------:R2:W-:Y:S01]  /*1ce40*/  @!P0 SYNCS.ARRIVE.TRANS64 RZ, [UR25+0x38020], R3 ;  /* 0x03802003ffff89a7 */ /* 0x0005e20008000019 */
[----:B------:R-:W-:Y:S05]  /*1ce50*/  BRA.U !UP1, `(.L_x_319) ;  /* 0x0000000109047547 */ /* 0x000fea000b800000 */
[----:B------:R-:W-:Y:S05]  /*1ce60*/  BPT.TRAP 0x1 ;  /* 0x000000040000795c */ /* 0x000fea0000300000 */
.L_x_319:
[----:B------:R-:W-:Y:S04]  /*1ce70*/  BSSY.RECONVERGENT B0, `(.L_x_320) ;  /* 0x0000003000007945 */ /* 0x000fe80003800200 */
[----:B------:R-:W-:Y:S05]  /*1ce80*/  @P2 BRA `(.L_x_321) ;  /* 0x0000000000042947 */ /* 0x000fea0003800000 */
[----:B------:R-:W-:Y:S05]  /*1ce90*/  BPT.TRAP 0x1 ;  /* 0x000000040000795c */ /* 0x000fea0000300000 */
.L_x_321:
[----:B------:R-:W-:Y:S05]  /*1cea0*/  BSYNC.RECONVERGENT B0 ;  /* 0x0000000000007941 */ /* 0x000fea0003800200 */
.L_x_320:
[----:B------:R-:W-:Y:S01]  /*1ceb0*/  ULEA UR16, UR15, UR8, 0xf ;  /* 0x000000080f107291 */ /* 0x000fe2000f8e78ff */
[----:B------:R-:W-:Y:S01]  /*1cec0*/  BSSY.RECONVERGENT B0, `(.L_x_322) ;  /* 0x000001a000007945 */ /* 0x000fe20003800200 */
[----:B------:R-:W-:Y:S02]  /*1ced0*/  UIADD3 UR4, UP2, UPT, UR32, 0x180, URZ ;  /* 0x0000018020047890 */ /* 0x000fe4000ff5e0ff */
[----:B------:R-:W-:Y:S02]  /*1cee0*/  UIADD3 UR25, UPT, UPT, UR25, 0x38020, URZ ;  /* 0x0003802019197890 */ /* 0x000fe4000fffe0ff */
[----:B------:R-:W-:Y:S02]  /*1cef0*/  UIADD3.X UR5, UPT, UPT, URZ, UR33, URZ, UP2, !UPT ;  /* 0x00000021ff057290 */ /* 0x000fe400097fe4ff */
[----:B------:R-:W-:Y:S02]  /*1cf00*/  UIADD3 UR24, UPT, UPT, UR16, 0x10000, URZ ;  /* 0x0001000010187890 */ /* 0x000fe4000fffe0ff */
[----:B------:R-:W-:-:S02]  /*1cf10*/  UIADD3 UR16, UPT, UPT, UR16, 0x14000, URZ ;  /* 0x0001400010107890 */ /* 0x000fc4000fffe0ff */
[----:B------:R-:W-:Y:S01]  /*1cf20*/  UIADD3 UR15, UPT, UPT, UR15, 0x1, URZ ;  /* 0x000000010f0f7890 */ /* 0x000fe2000fffe0ff */
[----:B------:R-:W-:Y:S01]  /*1cf30*/  UMOV UR27, URZ ;  /* 0x000000ff001b7c82 */ /* 0x000fe20008000000 */
[----:B------:R-:W-:Y:S01]  /*1cf40*/  UMOV UR6, 0x0 ;  /* 0x0000000000067882 */ /* 0x000fe20000000000 */
[----:B------:R-:W-:Y:S01]  /*1cf50*/  UMOV UR7, 0x10000000 ;  /* 0x1000000000077882 */ /* 0x000fe20000000000 */
[----:B------:R-:W-:Y:S01]  /*1cf60*/  UMOV UR26, URZ ;  /* 0x000000ff001a7c82 */ /* 0x000fe20008000000 */
[----:B------:R-:W-:Y:S01]  /*1cf70*/  UMOV UR28, UR13 ;  /* 0x0000000d001c7c82 */ /* 0x000fe20008000000 */
[----:B------:R-:W-:Y:S01]  /*1cf80*/  UMOV UR29, UR14 ;  /* 0x0000000e001d7c82 */ /* 0x000fe20008000000 */
[----:B------:R-:W-:Y:S01]  /*1cf90*/  UISETP.NE.AND UP2, UPT, UR15, 0x3, UPT ;  /* 0x000000030f00788c */ /* 0x000fe2000bf45270 */
[----:B------:R-:W-:Y:S01]  /*1cfa0*/  UTMALDG.4D [UR24], [UR4], desc[UR6] ;  /* 0x00000618040075b4 */ /* 0x000fe20008019000 */
[----:B------:R-:W-:Y:S01]  /*1cfb0*/  UMOV UR18, 0x40 ;  /* 0x0000004000127882 */ /* 0x000fe20000000000 */
[----:B------:R-:W-:Y:S01]  /*1cfc0*/  UMOV UR20, UR13 ;  /* 0x0000000d00147c82 */ /* 0x000fe20008000000 */
[----:B------:R-:W-:Y:S01]  /*1cfd0*/  UMOV UR21, UR14 ;  /* 0x0000000e00157c82 */ /* 0x000fe20008000000 */
[----:B------:R-:W-:Y:S01]  /*1cfe0*/  UMOV UR17, UR25 ;  /* 0x0000001900117c82 */ /* 0x000fe20008000000 */
[----:B------:R-:W-:Y:S01]  /*1cff0*/  UMOV UR19, UR27 ;  /* 0x0000001b00137c82 */ /* 0x000fe20008000000 */
[----:B------:R-:W-:Y:S01]  /*1d000*/  USEL UR15, UR15, URZ, UP2 ;  /* 0x000000ff0f0f7287 */ /* 0x000fe20009000000 */
[----:B------:R3:W-:Y:S02]  /*1d010*/  UTMALDG.4D [UR16], [UR4], desc[UR6] ;  /* 0x00000610040075b4 */ /* 0x0007e40008019000 */
[----:B---3--:R-:W-:-:S04]  /*1d020*/  USEL UR4, URZ, 0x1, UP2 ;  /* 0x00000001ff047887 */ /* 0x008fc80009000000 */
[----:B------:R-:W-:Y:S01]  /*1d030*/  ULOP3.LUT UR6, UR23, UR4, URZ, 0x3c, !UPT ;  /* 0x0000000417067292 */ /* 0x000fe2000f8e3cff */
[----:B------:R-:W-:Y:S11]  /*1d040*/  @!P3 BRA `(.L_x_323) ;  /* 0x000000000004b947 */ /* 0x000ff60003800000 */
[----:B------:R-:W-:Y:S05]  /*1d050*/  BPT.TRAP 0x1 ;  /* 0x000000040000795c */ /* 0x000fea0000300000 */
.L_x_323:
[----:B------:R-:W-:Y:S05]  /*1d060*/  BSYNC.RECONVERGENT B0 ;  /* 0x0000000000007941 */ /* 0x000fea0003800200 */
.L_x_322:
[----:B------:R-:W3:Y:S01]  /*1d070*/  SYNCS.PHASECHK.TRANS64.TRYWAIT P1, [UR8+0x38018], R4 ;  /* 0x03801804ff0075a7 */ /* 0x000ee20008021108 */
[----:B-1----:R-:W-:Y:S01]  /*1d080*/  @!P0 MOV R0, 0x8000 ;  /* 0x0000800000008802 */ /* 0x002fe20000000f00 */
[----:B---3--:R-:W-:Y:S06]  /*1d090*/  @!P1 BRA `(.L_x_324) ;  /* 0x0000005c00c89947 */ /* 0x008fec0003800000 */
.L_x_491:
[----:B------:R3:W-:Y:S01]  /*1d0a0*/  @!P0 SYNCS.ARRIVE.TRANS64 RZ, [UR8+0x38008], R0 ;  /* 0x03800800ffff89a7 */ /* 0x0007e20008000008 */
[----:B------:R-:W-:Y:S04]  /*1d0b0*/  BSSY.RECONVERGENT B0, `(.L_x_325) ;  /* 0x0000003000007945 */ /* 0x000fe80003800200 */
[----:B------:R-:W-:Y:S05]  /*1d0c0*/  @!P5 BRA `(.L_x_326) ;  /* 0x000000000004d947 */ /* 0x000fea0003800000 */
[----:B------:R-:W-:Y:S05]  /*1d0d0*/  BPT.TRAP 0x1 ;  /* 0x000000040000795c */ /* 0x000fea0000300000 */
.L_x_326:
[----:B------:R-:W-:Y:S05]  /*1d0e0*/  BSYNC.RECONVERGENT B0 ;  /* 0x0000000000007941 */ /* 0x000fea0003800200 */
.L_x_325:
[----:B------:R-:W-:Y:S04]  /*1d0f0*/  BSSY.RECONVERGENT B0, `(.L_x_327) ;  /* 0x0000003000007945 */ /* 0x000fe80003800200 */
[----:B------:R-:W-:Y:S05]  /*1d100*/  @P2 BRA `(.L_x_328) ;  /* 0x0000000000042947 */ /* 0x000fea0003800000 */
[----:B------:R-:W-:Y:S05]  /*1d110*/  BPT.TRAP 0x1 ;  /* 0x000000040000795c */ /* 0x000fea0000300000 */
.L_x_328:
[----:B------:R-:W-:Y:S05]  /*1d120*/  BSYNC.RECONVERGENT B0 ;  /* 0x0000000000007941 */ /* 0x000fea0003800200 */
.L_x_327:
[----:B------:R-:W-:Y:S02]  /*1d130*/  UIADD3 UR4, UP2, UPT, UR32, 0x80, URZ ;  /* 0x0000008020047890 */ /* 0x000fe4000ff5e0ff */
[----:B------:R-:W-:Y:S02]  /*1d140*/  UIADD3 UR27, UPT, UPT, UR11, 0x80, URZ ;  /* 0x000000800b1b7890 */ /* 0x000fe4000fffe0ff */
[----:B------:R-:W-:Y:S02]  /*1d150*/  UIADD3 UR24, UPT, UPT, UR8, 0x8000, URZ ;  /* 0x0000800008187890 */ /* 0x000fe4000fffe0ff */
[----:B------:R-:W-:Y:S02]  /*1d160*/  UIADD3 UR25, UPT, UPT, UR8, 0x38008, URZ ;  /* 0x0003800808197890 */ /* 0x000fe4000fffe0ff */
[----:B------:R-:W-:Y:S02]  /*1d170*/  UIADD3.X UR5, UPT, UPT, URZ, UR33, URZ, UP2, !UPT ;  /* 0x00000021ff057290 */ /* 0x000fe400097fe4ff */
[----:B------:R-:W-:Y:S01]  /*1d180*/  UIADD3 UR16, UPT, UPT, UR8, 0xc000, URZ ;  /* 0x0000c00008107890 */ /* 0x000fe2000fffe0ff */
[----:B------:R-:W-:Y:S01]  /*1d190*/  UMOV UR34, 0x0 ;  /* 0x0000000000227882 */ /* 0x000fe20000000000 */
[----:B------:R-:W-:Y:S01]  /*1d1a0*/  UMOV UR35, 0x10000000 ;  /* 0x1000000000237882 */ /* 0x000fe20000000000 */
[----:B------:R-:W-:Y:S01]  /*1d1b0*/  UMOV UR26, URZ ;  /* 0x000000ff001a7c82 */ /* 0x000fe20008000000 */
[----:B------:R-:W-:Y:S01]  /*1d1c0*/  UMOV UR28, UR12 ;  /* 0x0000000c001c7c82 */ /* 0x000fe20008000000 */
[----:B------:R-:W-:Y:S01]  /*1d1d0*/  UMOV UR29, UR13 ;  /* 0x0000000d001d7c82 */ /* 0x000fe20008000000 */
[----:B------:R-:W-:Y:S01]  /*1d1e0*/  UMOV UR30, UR14 ;  /* 0x0000000e001e7c82 */ /* 0x000fe20008000000 */
        /* <DEDUP_REMOVED lines=8> */
[----:B----4-:R-:W-:Y:S05]  /*1d270*/  BRA.U !UP0, `(.L_x_329) ;  /* 0x0000000108047547 */ /* 0x010fea000b800000 */
[----:B------:R-:W-:Y:S05]  /*1d280*/  BPT.TRAP 0x1 ;  /* 0x000000040000795c */ /* 0x000fea0000300000 */
.L_x_329:
[----:B------:R-:W-:Y:S01]  /*1d290*/  ULEA UR25, UR15, UR8, 0x3 ;  /* 0x000000080f197291 */ /* 0x000fe2000f8e18ff */
[----:B------:R-:W-:Y:S01]  /*1d2a0*/  IMAD.U32 R7, RZ, RZ, UR6 ;  /* 0x00000006ff077e24 */ /* 0x000fe2000f8e00ff */
[----:B-12---:R-:W-:-:S04]  /*1d2b0*/  @!P0 MOV R3, 0x8000 ;  /* 0x0000800000038802 */ /* 0x006fc80000000f00 */
[----:B------:R-:W-:-:S04]  /*1d2c0*/  SHF.L.U32 R7, R7, 0x1f, RZ ;  /* 0x0000001f07077819 */ /* 0x000fc800000006ff */
[----:B------:R-:W1:Y:S02]  /*1d2d0*/  SYNCS.PHASECHK.TRANS64.TRYWAIT P1, [UR25+0x38038], R7 ;  /* 0x03803807ff0075a7 */ /* 0x000e640008021119 */
[----:B-1----:R-:W-:Y:S05]  /*1d2e0*/  @!P1 BRA `(.L_x_330) ;  /* 0x0000005c004c9947 */ /* 0x002fea0003800000 */
.L_x_493:
[----:B------:R2:W-:Y:S01]  /*1d2f0*/  @!P0 SYNCS.ARRIVE.TRANS64 RZ, [UR25+0x38020], R3 ;  /* 0x03802003ffff89a7 */ /* 0x0005e20008000019 */
[----:B------:R-:W-:Y:S05]  /*1d300*/  BRA.U !UP1, `(.L_x_331) ;  /* 0x0000000109047547 */ /* 0x000fea000b800000 */
[----:B------:R-:W-:Y:S05]  /*1d310*/  BPT.TRAP 0x1 ;  /* 0x000000040000795c */ /* 0x000fea0000300000 */
.L_x_331:
[----:B------:R-:W-:Y:S04]  /*1d320*/  BSSY.RECONVERGENT B0, `(.L_x_332) ;  /* 0x0000003000007945 */ /* 0x000fe80003800200 */
[----:B------:R-:W-:Y:S05]  /*1d330*/  @P2 BRA `(.L_x_333) ;  /* 0x0000000000042947 */ /* 0x000fea0003800000 */
[----:B------:R-:W-:Y:S05]  /*1d340*/  BPT.TRAP 0x1 ;  /* 0x000000040000795c */ /* 0x000fea0000300000 */
.L_x_333:
[----:B------:R-:W-:Y:S05]  /*1d350*/  BSYNC.RECONVERGENT B0 ;  /* 0x0000000000007941 */ /* 0x000fea0003800200 */
.L_x_332:
[----:B------:R-:W-:Y:S01]  /*1d360*/  ULEA UR16, UR15, UR8, 0xf ;  /* 0x000000080f107291 */ /* 0x000fe2000f8e78ff */
[----:B------:R-:W-:Y:S01]  /*1d370*/  LOP3.LUT R5, R5, 0x1, RZ, 0x3c, !PT ;  /* 0x0000000105057812 */ /* 0x000fe200078e3cff */
[----:B------:R-:W-:Y:S02]  /*1d380*/  UIADD3 UR4, UP2, UPT, UR32, 0x280, URZ ;  /* 0x0000028020047890 */ /* 0x000fe4000ff5e0ff */
[----:B------:R-:W-:Y:S02]  /*1d390*/  UIADD3 UR25, UPT, UPT, UR25, 0x38020, URZ ;  /* 0x0003802019197890 */ /* 0x000fe4000fffe0ff */
[----:B------:R-:W-:Y:S02]  /*1d3a0*/  UIADD3.X UR5, UPT, UPT, URZ, UR33, URZ, UP2, !UPT ;  /* 0x00000021ff057290 */ /* 0x000fe400097fe4ff */
[----:B------:R-:W-:Y:S02]  /*1d3b0*/  UIADD3 UR24, UPT, UPT, UR16, 0x10000, URZ ;  /* 0x0001000010187890 */ /* 0x000fe4000fffe0ff */
[----:B------:R-:W-:Y:S01]  /*1d3c0*/  UIADD3 UR16, UPT, UPT, UR16, 0x14000, URZ ;  /* 0x0001400010107890 */ /* 0x000fe2000fffe0ff */
[----:B------:R-:W-:Y:S01]  /*1d3d0*/  UMOV UR27, URZ ;  /* 0x000000ff001b7c82 */ /* 0x000fe20008000000 */
[----:B------:R-:W-:Y:S01]  /*1d3e0*/  UMOV UR10, 0x0 ;  /* 0x00000000000a7882 */ /* 0x000fe20000000000 */
[----:B------:R-:W-:Y:S01]  /*1d3f0*/  UMOV UR11, 0x10000000 ;  /* 0x10000000000b7882 */ /* 0x000fe20000000000 */
[----:B------:R-:W-:Y:S01]  /*1d400*/  UMOV UR26, URZ ;  /* 0x000000ff001a7c82 */ /* 0x000fe20008000000 */
[----:B------:R-:W-:Y:S01]  /*1d410*/  UMOV UR28, UR13 ;  /* 0x0000000d001c7c82 */ /* 0x000fe20008000000 */
[----:B------:R-:W-:Y:S01]  /*1d420*/  UMOV UR29, UR14 ;  /* 0x0000000e001d7c82 */ /* 0x000fe20008000000 */
[----:B------:R-:W-:Y:S01]  /*1d430*/  UMOV UR18, 0x40 ;  /* 0x0000004000127882 */ /* 0x000fe20000000000 */
[----:B------:R-:W-:Y:S01]  /*1d440*/  UMOV UR20, UR13 ;  /* 0x0000000d00147c82 */ /* 0x000fe20008000000 */
[----:B------:R-:W-:Y:S01]  /*1d450*/  UMOV UR21, UR14 ;  /* 0x0000000e00157c82 */ /* 0x000fe20008000000 */
[----:B------:R-:W-:Y:S01]  /*1d460*/  UMOV UR17, UR25 ;  /* 0x0000001900117c82 */ /* 0x000fe20008000000 */
[----:B------:R-:W-:Y:S01]  /*1d470*/  UMOV UR19, UR27 ;  /* 0x0000001b00137c82 */ /* 0x000fe20008000000 */
[----:B------:R4:W-:Y:S01]  /*1d480*/  UTMALDG.4D [UR24], [UR4], desc[UR10] ;  /* 0x00000a18040075b4 */ /* 0x0009e20008019000 */
[----:B------:R-:W-:-:S04]  /*1d490*/  UIADD3 UR15, UPT, UPT, UR15, 0x1, URZ ;  /* 0x000000010f0f7890 */ /* 0x000fc8000fffe0ff */
[----:B------:R-:W-:Y:S01]  /*1d4a0*/  UISETP.NE.AND UP2, UPT, UR15, 0x3, UPT ;  /* 0x000000030f00788c */ /* 0x000fe2000bf45270 */
[----:B------:R4:W-:Y:S03]  /*1d4b0*/  UTMALDG.4D [UR16], [UR4], desc[UR10] ;  /* 0x00000a10040075b4 */ /* 0x0009e60008019000 */
[----:B------:R-:W-:Y:S02]  /*1d4c0*/  USEL UR23, URZ, 0x1, UP2 ;  /* 0x00000001ff177887 */ /* 0x000fe40009000000 */
[----:B------:R-:W-:Y:S02]  /*1d4d0*/  USEL UR15, UR15, URZ, UP2 ;  /* 0x000000ff0f0f7287 */ /* 0x000fe40009000000 */
[----:B------:R-:W-:Y:S02]  /*1d4e0*/  UISETP.GE.AND UP2, UPT, UR31, 0x81, UPT ;  /* 0x000000811f00788c */ /* 0x000fe4000bf46270 */
[----:B------:R-:W-:-:S07]  /*1d4f0*/  ULOP3.LUT UR23, UR6, UR23, URZ, 0x3c, !UPT ;  /* 0x0000001706177292 */ /* 0x000fce000f8e3cff */
[----:B----4-:R-:W-:Y:S05]  /*1d500*/  BRA.U !UP2, `(.L_x_309) ;  /* 0x000000250a047547 */ /* 0x010fea000b800000 */
[----:B------:R-:W-:Y:S01]  /*1d510*/  UIADD3 UR5, UPT, UPT, UR31, 0x7f, URZ ;  /* 0x0000007f1f057890 */ /* 0x000fe2000fffe0ff */
[----:B------:R-:W-:-:S03]  /*1d520*/  UMOV UR11, 0x1 ;  /* 0x00000001000b7882 */ /* 0x000fc60000000000 */
[----:B------:R-:W-:-:S04]  /*1d530*/  USHF.R.S32.HI UR4, URZ, 0x1f, UR5 ;  /* 0x0000001fff047899 */ /* 0x000fc80008011405 */
[----:B------:R-:W-:-:S04]  /*1d540*/  ULEA.HI UR4, UR4, UR5, URZ, 0x7 ;  /* 0x0000000504047291 */ /* 0x000fc8000f8f38ff */
[----:B------:R-:W-:-:S04]  /*1d550*/  USHF.R.S32.HI UR4, URZ, 0x7, UR4 ;  /* 0x00000007ff047899 */ /* 0x000fc80008011404 */
[----:B------:R-:W-:-:S04]  /*1d560*/  UISETP.LT.AND UP2, UPT, UR4, 0x2, UPT ;  /* 0x000000020400788c */ /* 0x000fc8000bf41270 */
[----:B------:R-:W-:-:S04]  /*1d570*/  USEL UR5, UR4, 0x2, UP2 ;  /* 0x0000000204057887 */ /* 0x000fc80009000000 */
[----:B------:R-:W-:-:S04]  /*1d580*/  UIADD3 UR4, UPT, UPT, UR4, -UR5, URZ ;  /* 0x8000000504047290 */ /* 0x000fc8000fffe0ff */
[----:B------:R-:W-:Y:S02]  /*1d590*/  UISETP.GE.U32.AND UP2, UPT, UR4, 0x3, UPT ;  /* 0x000000030400788c */ /* 0x000fe4000bf46070 */
[----:B------:R-:W-:-:S04]  /*1d5a0*/  UIADD3 UR5, UPT, UPT, UR4, 0x1, URZ ;  /* 0x0000000104057890 */ /* 0x000fc8000fffe0ff */
[----:B------:R-:W-:-:S03]  /*1d5b0*/  ULOP3.LUT UR34, UR5, 0x3, URZ, 0xc0, !UPT ;  /* 0x0000000305227892 */ /* 0x000fc6000f8ec0ff */
[----:B------:R-:W-:Y:S09]  /*1d5c0*/  BRA.U !UP2, `(.L_x_334) ;  /* 0x000000150a107547 */ /* 0x000ff2000b800000 */
[----:B------:R-:W-:Y:S01]  /*1d5d0*/  ULOP3.LUT UR12, UR5, 0xfffffffc, URZ, 0xc0, !UPT ;  /* 0xfffffffc050c7892 */ /* 0x000fe2000f8ec0ff */
[----:B------:R-:W-:-:S11]  /*1d5e0*/  UMOV UR11, 0x1 ;  /* 0x00000001000b7882 */ /* 0x000fd60000000000 */
.L_x_375:
[----:B------:R-:W-:Y:S05]  /*1d5f0*/  BRA.U !UP0, `(.L_x_335) ;  /* 0x0000000108047547 */ /* 0x000fea000b800000 */
[----:B------:R-:W-:Y:S05]  /*1d600*/  BPT.TRAP 0x1 ;  /* 0x000000040000795c */ /* 0x000fea0000300000 */
.L_x_335:
[----:B------:R-:W4:Y:S01]  /*1d610*/  S2UR UR8, SR_CgaCtaId ;  /* 0x00000000000879c3 */ /* 0x000f220000008800 */
[----:B------:R-:W-:Y:S01]  /*1d620*/  UMOV UR4, 0x400 ;  /* 0x0000040000047882 */ /* 0x000fe20000000000 */
[----:B-1----:R-:W-:Y:S01]  /*1d630*/  IMAD.U32 R7, RZ, RZ, UR23 ;  /* 0x00000017ff077e24 */ /* 0x002fe2000f8e00ff */
[----:B--2---:R-:W-:-:S04]  /*1d640*/  @!P0 MOV R3, 0x8000 ;  /* 0x0000800000038802 */ /* 0x004fc80000000f00 */
[----:B------:R-:W-:Y:S01]  /*1d650*/  SHF.L.U32 R7, R7, 0x1f, RZ ;  /* 0x0000001f07077819 */ /* 0x000fe200000006ff */
[----:B----4-:R-:W-:-:S04]  /*1d660*/  ULEA UR8, UR8, UR4, 0x18 ;  /* 0x0000000408087291 */ /* 0x010fc8000f8ec0ff */
[----:B------:R-:W-:-:S09]  /*1d670*/  ULEA UR25, UR15, UR8, 0x3 ;  /* 0x000000080f197291 */ /* 0x000fd2000f8e18ff */
[----:B------:R-:W1:Y:S02]  /*1d680*/  SYNCS.PHASECHK.TRANS64.TRYWAIT P1, [UR25+0x38038], R7 ;  /* 0x03803807ff0075a7 */ /* 0x000e640008021119 */
[----:B-1----:R-:W-:Y:S05]  /*1d690*/  @!P1 BRA `(.L_x_336) ;  /* 0x0000005800789947 */ /* 0x002fea0003800000 */
.L_x_495:
[----:B------:R2:W-:Y:S01]  /*1d6a0*/  @!P0 SYNCS.ARRIVE.TRANS64 RZ, [UR25+0x38020], R3 ;  /* 0x03802003ffff89a7 */ /* 0x0005e20008000019 */
[----:B------:R-:W-:Y:S05]  /*1d6b0*/  BRA.U !UP1, `(.L_x_337) ;  /* 0x0000000109047547 */ /* 0x000fea000b800000 */
[----:B------:R-:W-:Y:S05]  /*1d6c0*/  BPT.TRAP 0x1 ;  /* 0x000000040000795c */ /* 0x000fea0000300000 */
.L_x_337:
[----:B-1-3--:R-:W1:Y:S01]  /*1d6d0*/  S2R R0, SR_TID.X ;  /* 0x0000000000007919 */ /* 0x00ae620000002100 */
[----:B------:R-:W-:Y:S01]  /*1d6e0*/  BSSY.RECONVERGENT B0, `(.L_x_338) ;  /* 0x0000005000007945 */ /* 0x000fe20003800200 */
[----:B-1----:R-:W-:-:S04]  /*1d6f0*/  LOP3.LUT P2, RZ, R0, 0x1f, RZ, 0xc0, !PT ;  /* 0x0000001f00ff7812 */ /* 0x002fc8000784c0ff */
[----:B------:R-:W-:-:S13]  /*1d700*/  PLOP3.LUT P2, PT, P2, P0, PT, 0x8f, 0xf8 ;  /* 0x0000000000f8781c */ /* 0x000fda0001741177 */
[----:B------:R-:W-:Y:S05]  /*1d710*/  @P2 BRA `(.L_x_339) ;  /* 0x0000000000042947 */ /* 0x000fea0003800000 */
[----:B------:R-:W-:Y:S05]  /*1d720*/  BPT.TRAP 0x1 ;  /* 0x000000040000795c */ /* 0x000fea0000300000 */
.L_x_339:
[----:B------:R-:W-:Y:S05]  /*1d730*/  BSYNC.RECONVERGENT B0 ;  /* 0x0000000000007941 */ /* 0x000fea0003800200 */
.L_x_338:
[----:B------:R-:W-:Y:S02]  /*1d740*/  ULEA UR16, UR15, UR8, 0xf ;  /* 0x000000080f107291 */ /* 0x000fe4000f8e78ff */
[----:B------:R-:W-:Y:S02]  /*1d750*/  UIADD3 UR6, UP2, UPT, UR32, 0x180, URZ ;  /* 0x0000018020067890 */ /* 0x000fe4000ff5e0ff */
[----:B------:R-:W-:Y:S02]  /*1d760*/  USHF.L.U32 UR27, UR11, 0x7, URZ ;  /* 0x000000070b1b7899 */ /* 0x000fe400080006ff */
[----:B------:R-:W-:Y:S02]  /*1d770*/  UIADD3 UR25, UPT, UPT, UR25, 0x38020, URZ ;  /* 0x0003802019197890 */ /* 0x000fe4000fffe0ff */
[----:B------:R-:W-:Y:S02]  /*1d780*/  UIADD3.X UR7, UPT, UPT, URZ, UR33, URZ, UP2, !UPT ;  /* 0x00000021ff077290 */ /* 0x000fe400097fe4ff */
[----:B------:R-:W-:-:S02]  /*1d790*/  UIADD3 UR24, UPT, UPT, UR16, 0x10000, URZ ;  /* 0x0001000010187890 */ /* 0x000fc4000fffe0ff */
[----:B------:R-:W-:Y:S01]  /*1d7a0*/  UIADD3 UR16, UPT, UPT, UR16, 0x14000, URZ ;  /* 0x0001400010107890 */ /* 0x000fe2000fffe0ff */
        /* <DEDUP_REMOVED lines=16> */
[----:B------:R-:W-:Y:S01]  /*1d8b0*/  ULOP3.LUT UR9, UR23, UR4, URZ, 0x3c, !UPT ;  /* 0x0000000417097292 */ /* 0x000fe2000f8e3cff */
[----:B-1----:R-:W-:Y:S11]  /*1d8c0*/  BRA.U !UP0, `(.L_x_340) ;  /* 0x0000000108047547 */ /* 0x002ff6000b800000 */
[----:B------:R-:W-:Y:S05]  /*1d8d0*/  BPT.TRAP 0x1 ;  /* 0x000000040000795c */ /* 0x000fea0000300000 */
.L_x_340:
[----:B------:R-:W-:Y:S01]  /*1d8e0*/  ULEA UR25, UR5, UR8, 0x3 ;  /* 0x0000000805197291 */ /* 0x000fe2000f8e18ff */
[----:B------:R-:W-:Y:S01]  /*1d8f0*/  IMAD.U32 R7, RZ, RZ, UR9 ;  /* 0x00000009ff077e24 */ /* 0x000fe2000f8e00ff */
[----:B--2---:R-:W-:-:S04]  /*1d900*/  @!P0 MOV R3, 0x8000 ;  /* 0x0000800000038802 */ /* 0x004fc80000000f00 */
[----:B------:R-:W-:-:S04]  /*1d910*/  SHF.L.U32 R7, R7, 0x1f, RZ ;  /* 0x0000001f07077819 */ /* 0x000fc800000006ff */
[----:B------:R-:W1:Y:S02]  /*1d920*/  SYNCS.PHASECHK.TRANS64.TRYWAIT P1, [UR25+0x38038], R7 ;  /* 0x03803807ff0075a7 */ /* 0x000e640008021119 */
[----:B-1----:R-:W-:Y:S05]  /*1d930*/  @!P1 BRA `(.L_x_341) ;  /* 0x0000005400e89947 */ /* 0x002fea0003800000 */
.L_x_497:
[----:B------:R2:W-:Y:S01]  /*1d940*/  @!P0 SYNCS.ARRIVE.TRANS64 RZ, [UR25+0x38020], R3 ;  /* 0x03802003ffff89a7 */ /* 0x0005e20008000019 */
[----:B------:R-:W-:Y:S05]  /*1d950*/  BRA.U !UP1, `(.L_x_342) ;  /* 0x0000000109047547 */ /* 0x000fea000b800000 */
[----:B------:R-:W-:Y:S05]  /*1d960*/  BPT.TRAP 0x1 ;  /* 0x000000040000795c */ /* 0x000fea0000300000 */
.L_x_342:
[----:B------:R-:W-:Y:S04]  /*1d970*/  BSSY.RECONVERGENT B0, `(.L_x_343) ;  /* 0x0000003000007945 */ /* 0x000fe80003800200 */
[----:B------:R-:W-:Y:S05]  /*1d980*/  @P2 BRA `(.L_x_344) ;  /* 0x0000000000042947 */ /* 0x000fea0003800000 */
[----:B------:R-:W-:Y:S05]  /*1d990*/  BPT.TRAP 0x1 ;  /* 0x000000040000795c */ /* 0x000fea0000300000 */
.L_x_344:
[----:B------:R-:W-:Y:S05]  /*1d9a0*/  BSYNC.RECONVERGENT B0 ;  /* 0x0000000000007941 */ /* 0x000fea0003800200 */
.L_x_343:
        /* <DEDUP_REMOVED lines=24> */
[----:B---3--:R-:W-:Y:S11]  /*1db30*/  BRA.U !UP0, `(.L_x_345) ;  /* 0x0000000108047547 */ /* 0x008ff6000b800000 */
[----:B------:R-:W-:Y:S05]  /*1db40*/  BPT.TRAP 0x1 ;  /* 0x000000040000795c */ /* 0x000fea0000300000 */
.L_x_345:
[----:B------:R-:W-:Y:S01]  /*1db50*/  ULEA UR25, UR5, UR8, 0x3 ;  /* 0x0000000805197291 */ /* 0x000fe2000f8e18ff */
[----:B-1----:R-:W-:Y:S01]  /*1db60*/  IMAD.U32 R7, RZ, RZ, UR9 ;  /* 0x00000009ff077e24 */ /* 0x002fe2000f8e00ff */
[----:B--2---:R-:W-:-:S04]  /*1db70*/  @!P0 MOV R3, 0x8000 ;  /* 0x0000800000038802 */ /* 0x004fc80000000f00 */
[----:B------:R-:W-:-:S04]  /*1db80*/  SHF.L.U32 R7, R7, 0x1f, RZ ;  /* 0x0000001f07077819 */ /* 0x000fc800000006ff */
[----:B------:R-:W1:Y:S02]  /*1db90*/  SYNCS.PHASECHK.TRANS64.TRYWAIT P1, [UR25+0x38038], R7 ;  /* 0x03803807ff0075a7 */ /* 0x000e640008021119 */
[----:B-1----:R-:W-:Y:S05]  /*1dba0*/  @!P1 BRA `(.L_x_346) ;  /* 0x0000005400649947 */ /* 0x002fea0003800000 */
.L_x_499:
[----:B------:R2:W-:Y:S01]  /*1dbb0*/  @!P0 SYNCS.ARRIVE.TRANS64 RZ, [UR25+0x38020], R3 ;  /* 0x03802003ffff89a7 */ /* 0x0005e20008000019 */
[----:B------:R-:W-:Y:S05]  /*1dbc0*/  BRA.U !UP1, `(.L_x_347) ;  /* 0x0000000109047547 */ /* 0x000fea000b800000 */
[----:B------:R-:W-:Y:S05]  /*1dbd0*/  BPT.TRAP 0x1 ;  /* 0x000000040000795c */ /* 0x000fea0000300000 */
.L_x_347:
[----:B------:R-:W-:Y:S04]  /*1dbe0*/  BSSY.RECONVERGENT B0, `(.L_x_348) ;  /* 0x0000003000007945 */ /* 0x000fe80003800200 */
[----:B------:R-:W-:Y:S05]  /*1dbf0*/  @P2 BRA `(.L_x_349) ;  /* 0x0000000000042947 */ /* 0x000fea0003800000 */
[----:B------:R-:W-:Y:S05]  /*1dc00*/  BPT.TRAP 0x1 ;  /* 0x000000040000795c */ /* 0x000fea0000300000 */
.L_x_349:
[----:B------:R-:W-:Y:S05]  /*1dc10*/  BSYNC.RECONVERGENT B0 ;  /* 0x0000000000007941 */ /* 0x000fea0003800200 */
.L_x_348:
[----:B------:R-:W-:Y:S02]  /*1dc20*/  ULEA UR16, UR5, UR8, 0xf ;  /* 0x0000000805107291 */ /* 0x000fe4000f8e78ff */
[----:B------:R-:W-:Y:S02]  /*1dc30*/  UIADD3 UR6, UP2, UPT, UR32, 0x180, URZ ;  /* 0x0000018020067890 */ /* 0x000fe4000ff5e0ff */
[----:B------:R-:W-:Y:S02]  /*1dc40*/  ULEA UR27, UR11, 0x80, 0x7 ;  /* 0x000000800b1b7891 */ /* 0x000fe4000f8e38ff */
        /* <DEDUP_REMOVED lines=23> */
.L_x_350:
[----:B------:R-:W-:Y:S01]  /*1ddc0*/  ULEA UR25, UR5, UR8, 0x3 ;  /* 0x0000000805197291 */ /* 0x000fe2000f8e18ff */
[----:B-1----:R-:W-:Y:S01]  /*1ddd0*/  IMAD.U32 R7, RZ, RZ, UR9 ;  /* 0x00000009ff077e24 */ /* 0x002fe2000f8e00ff */
[----:B--2---:R-:W-:-:S04]  /*1dde0*/  @!P0 MOV R3, 0x8000 ;  /* 0x0000800000038802 */ /* 0x004fc80000000f00 */
[----:B------:R-:W-:-:S04]  /*1ddf0*/  SHF.L.U32 R7, R7, 0x1f, RZ ;  /* 0x0000001f07077819 */ /* 0x000fc800000006ff */
[----:B------:R-:W1:Y:S02]  /*1de00*/  SYNCS.PHASECHK.TRANS64.TRYWAIT P1, [UR25+0x38038], R7 ;  /* 0x03803807ff0075a7 */ /* 0x000e640008021119 */
[----:B-1----:R-:W-:Y:S05]  /*1de10*/  @!P1 BRA `(.L_x_351) ;  /* 0x0000005000e09947 */ /* 0x002fea0003800000 */
.L_x_501:
[----:B------:R2:W-:Y:S01]  /*1de20*/  @!P0 SYNCS.ARRIVE.TRANS64 RZ, [UR25+0x38020], R3 ;  /* 0x03802003ffff89a7 */ /* 0x0005e20008000019 */
[----:B------:R-:W-:Y:S05]  /*1de30*/  BRA.U !UP1, `(.L_x_352) ;  /* 0x0000000109047547 */ /* 0x000fea000b800000 */
[----:B------:R-:W-:Y:S05]  /*1de40*/  BPT.TRAP 0x1 ;  /* 0x000000040000795c */ /* 0x000fea0000300000 */
.L_x_352:
[----:B------:R-:W-:Y:S04]  /*1de50*/  BSSY.RECONVERGENT B0, `(.L_x_353) ;  /* 0x0000003000007945 */ /* 0x000fe80003800200 */
[----:B------:R-:W-:Y:S05]  /*1de60*/  @P2 BRA `(.L_x_354) ;  /* 0x0000000000042947 */ /* 0x000fea0003800000 */
[----:B------:R-:W-:Y:S05]  /*1de70*/  BPT.TRAP 0x1 ;  /* 0x000000040000795c */ /* 0x000fea0000300000 */
.L_x_354:
[----:B------:R-:W-:Y:S05]  /*1de80*/  BSYNC.RECONVERGENT B0 ;  /* 0x0000000000007941 */ /* 0x000fea0003800200 */
.L_x_353:
        /* <DEDUP_REMOVED lines=26> */
.L_x_355:
[----:B------:R-:W-:Y:S01]  /*1e030*/  ULEA UR25, UR5, UR8, 0x3 ;  /* 0x0000000805197291 */ /* 0x000fe2000f8e18ff */
[----:B-1----:R-:W-:Y:S01]  /*1e040*/  IMAD.U32 R7, RZ, RZ, UR9 ;  /* 0x00000009ff077e24 */ /* 0x002fe2000f8e00ff */
[----:B--2---:R-:W-:-:S04]  /*1e050*/  @!P0 MOV R3, 0x8000 ;  /* 0x0000800000038802 */ /* 0x004fc80000000f00 */
[----:B------:R-:W-:-:S04]  /*1e060*/  SHF.L.U32 R7, R7, 0x1f, RZ ;  /* 0x0000001f07077819 */ /* 0x000fc800000006ff */
[----:B------:R-:W1:Y:S02]  /*1e070*/  SYNCS.PHASECHK.TRANS64.TRYWAIT P1, [UR25+0x38038], R7 ;  /* 0x03803807ff0075a7 */ /* 0x000e640008021119 */
[----:B-1----:R-:W-:Y:S05]  /*1e080*/  @!P1 BRA `(.L_x_356) ;  /* 0x00000050005c9947 */ /* 0x002fea0003800000 */
.L_x_503:
[----:B------:R2:W-:Y:S01]  /*1e090*/  @!P0 SYNCS.ARRIVE.TRANS64 RZ, [UR25+0x38020], R3 ;  /* 0x03802003ffff89a7 */ /* 0x0005e20008000019 */
[----:B------:R-:W-:Y:S05]  /*1e0a0*/  BRA.U !UP1, `(.L_x_357) ;  /* 0x0000000109047547 */ /* 0x000fea000b800000 */
[----:B------:R-:W-:Y:S05]  /*1e0b0*/  BPT.TRAP 0x1 ;  /* 0x000000040000795c */ /* 0x000fea0000300000 */
.L_x_357:
[----:B------:R-:W-:Y:S04]  /*1e0c0*/  BSSY.RECONVERGENT B0, `(.L_x_358) ;  /* 0x0000003000007945 */ /* 0x000fe80003800200 */
[----:B------:R-:W-:Y:S05]  /*1e0d0*/  @P2 BRA `(.L_x_359) ;  /* 0x0000000000042947 */ /* 0x000fea0003800000 */
[----:B------:R-:W-:Y:S05]  /*1e0e0*/  BPT.TRAP 0x1 ;  /* 0x000000040000795c */ /* 0x000fea0000300000 */
.L_x_359:
[----:B------:R-:W-:Y:S05]  /*1e0f0*/  BSYNC.RECONVERGENT B0 ;  /* 0x0000000000007941 */ /* 0x000fea0003800200 */
.L_x_358:
        /* <DEDUP_REMOVED lines=26> */
.L_x_360:
[----:B------:R-:W-:Y:S01]  /*1e2a0*/  ULEA UR25, UR5, UR8, 0x3 ;  /* 0x0000000805197291 */ /* 0x000fe2000f8e18ff */
[----:B-1----:R-:W-:Y:S01]  /*1e2b0*/  IMAD.U32 R7, RZ, RZ, UR9 ;  /* 0x00000009ff077e24 */ /* 0x002fe2000f8e00ff */
[----:B--2---:R-:W-:-:S04]  /*1e2c0*/  @!P0 MOV R3, 0x8000 ;  /* 0x0000800000038802 */ /* 0x004fc80000000f00 */
[----:B------:R-:W-:-:S04]  /*1e2d0*/  SHF.L.U32 R7, R7, 0x1f, RZ ;  /* 0x0000001f07077819 */ /* 0x000fc800000006ff */
[----:B------:R-:W1:Y:S02]  /*1e2e0*/  SYNCS.PHASECHK.TRANS64.TRYWAIT P1, [UR25+0x38038], R7 ;  /* 0x03803807ff0075a7 */ /* 0x000e640008021119 */
[----:B-1----:R-:W-:Y:S05]  /*1e2f0*/  @!P1 BRA `(.L_x_361) ;  /* 0x0000004c00d89947 */ /* 0x002fea0003800000 */
.L_x_505:
[----:B------:R2:W-:Y:S01]  /*1e300*/  @!P0 SYNCS.ARRIVE.TRANS64 RZ, [UR25+0x38020], R3 ;  /* 0x03802003ffff89a7 */ /* 0x0005e20008000019 */
[----:B------:R-:W-:Y:S05]  /*1e310*/  BRA.U !UP1, `(.L_x_362) ;  /* 0x0000000109047547 */ /* 0x000fea000b800000 */
[----:B------:R-:W-:Y:S05]  /*1e320*/  BPT.TRAP 0x1 ;  /* 0x000000040000795c */ /* 0x000fea0000300000 */
.L_x_362:
[----:B------:R-:W-:Y:S04]  /*1e330*/  BSSY.RECONVERGENT B0, `(.L_x_363) ;  /* 0x0000003000007945 */ /* 0x000fe80003800200 */
[----:B------:R-:W-:Y:S05]  /*1e340*/  @P2 BRA `(.L_x_364) ;  /* 0x0000000000042947 */ /* 0x000fea0003800000 */
[----:B------:R-:W-:Y:S05]  /*1e350*/  BPT.TRAP 0x1 ;  /* 0x000000040000795c */ /* 0x000fea0000300000 */
.L_x_364:
[----:B------:R-:W-:Y:S05]  /*1e360*/  BSYNC.RECONVERGENT B0 ;  /* 0x0000000000007941 */ /* 0x000fea0003800200 */
.L_x_363:
        /* <DEDUP_REMOVED lines=18> */
[----:B------:R-:W-:-:S02]  /*1e490*/  UIADD3 UR5, UPT, UPT, UR5, 0x1, URZ ;  /* 0x0000000105057890 */ /* 0x000fc4000fffe0ff */
[----:B------:R-:W-:Y:S02]  /*1e4a0*/  UIADD3 UR10, UPT, UPT, UR11, 0x3, URZ ;  /* 0x000000030b0a7890 */ /* 0x000fe4000fffe0ff */
[----:B------:R-:W-:Y:S01]  /*1e4b0*/  UISETP.NE.AND UP2, UPT, UR5, 0x3, UPT ;  /* 0x000000030500788c */ /* 0x000fe2000bf45270 */
[----:B------:R3:W-:Y:S03]  /*1e4c0*/  UTMALDG.4D [UR16], [UR6], desc[UR22] ;  /* 0x00001610060075b4 */ /* 0x0007e60008019000 */
[----:B------:R-:W-:Y:S02]  /*1e4d0*/  USEL UR4, URZ, 0x1, UP2 ;  /* 0x00000001ff047887 */ /* 0x000fe40009000000 */
[----:B------:R-:W-:Y:S02]  /*1e4e0*/  USEL UR5, UR5, URZ, UP2 ;  /* 0x000000ff05057287 */ /* 0x000fe40009000000 */
[----:B------:R-:W-:Y:S01]  /*1e4f0*/  ULOP3.LUT UR9, UR9, UR4, URZ, 0x3c, !UPT ;  /* 0x0000000409097292 */ /* 0x000fe2000f8e3cff */
[----:B---3--:R-:W-:Y:S11]  /*1e500*/  BRA.U !UP0, `(.L_x_365) ;  /* 0x0000000108047547 */ /* 0x008ff6000b800000 */
[----:B------:R-:W-:Y:S05]  /*1e510*/  BPT.TRAP 0x1 ;  /* 0x000000040000795c */ /* 0x000fea0000300000 */
.L_x_365:
[----:B------:R-:W-:Y:S01]  /*1e520*/  ULEA UR25, UR5, UR8, 0x3 ;  /* 0x0000000805197291 */ /* 0x000fe2000f8e18ff */
[----:B-1----:R-:W-:Y:S01]  /*1e530*/  IMAD.U32 R7, RZ, RZ, UR9 ;  /* 0x00000009ff077e24 */ /* 0x002fe2000f8e00ff */
[----:B--2---:R-:W-:-:S04]  /*1e540*/  @!P0 MOV R3, 0x8000 ;  /* 0x0000800000038802 */ /* 0x004fc80000000f00 */
[----:B------:R-:W-:-:S04]  /*1e550*/  SHF.L.U32 R7, R7, 0x1f, RZ ;  /* 0x0000001f07077819 */ /* 0x000fc800000006ff */
[----:B------:R-:W1:Y:S02]  /*1e560*/  SYNCS.PHASECHK.TRANS64.TRYWAIT P1, [UR25+0x38038], R7 ;  /* 0x03803807ff0075a7 */ /* 0x000e640008021119 */
[----:B-1----:R-:W-:Y:S05]  /*1e570*/  @!P1 BRA `(.L_x_366) ;  /* 0x0000004c00509947 */ /* 0x002fea0003800000 */
.L_x_507:
[----:B------:R2:W-:Y:S01]  /*1e580*/  @!P0 SYNCS.ARRIVE.TRANS64 RZ, [UR25+0x38020], R3 ;  /* 0x03802003ffff89a7 */ /* 0x0005e20008000019 */
[----:B------:R-:W-:Y:S05]  /*1e590*/  BRA.U !UP1, `(.L_x_367) ;  /* 0x0000000109047547 */ /* 0x000fea000b800000 */
[----:B------:R-:W-:Y:S05]  /*1e5a0*/  BPT.TRAP 0x1 ;  /* 0x000000040000795c */ /* 0x000fea0000300000 */
.L_x_367:
[----:B------:R-:W-:Y:S04]  /*1e5b0*/  BSSY.RECONVERGENT B0, `(.L_x_368) ;  /* 0x0000003000007945 */ /* 0x000fe80003800200 */
[----:B------:R-:W-:Y:S05]  /*1e5c0*/  @P2 BRA `(.L_x_369) ;  /* 0x0000000000042947 */ /* 0x000fea0003800000 */
[----:B------:R-:W-:Y:S05]  /*1e5d0*/  BPT.TRAP 0x1 ;  /* 0x000000040000795c */ /* 0x000fea0000300000 */
.L_x_369:
[----:B------:R-:W-:Y:S05]  /*1e5e0*/  BSYNC.RECONVERGENT B0 ;  /* 0x0000000000007941 */ /* 0x000fea0003800200 */
.L_x_368:
        /* <DEDUP_REMOVED lines=26> */
.L_x_370:
[----:B------:R-:W-:Y:S01]  /*1e790*/  ULEA UR25, UR5, UR8, 0x3 ;  /* 0x0000000805197291 */ /* 0x000fe2000f8e18ff */
[----:B-1----:R-:W-:Y:S01]  /*1e7a0*/  IMAD.U32 R7, RZ, RZ, UR9 ;  /* 0x00000009ff077e24 */ /* 0x002fe2000f8e00ff */
[----:B--2---:R-:W-:-:S04]  /*1e7b0*/  @!P0 MOV R3, 0x8000 ;  /* 0x0000800000038802 */ /* 0x004fc80000000f00 */
[----:B------:R-:W-:-:S04]  /*1e7c0*/  SHF.L.U32 R7, R7, 0x1f, RZ ;  /* 0x0000001f07077819 */ /* 0x000fc800000006ff */
[----:B------:R-:W1:Y:S02]  /*1e7d0*/  SYNCS.PHASECHK.TRANS64.TRYWAIT P1, [UR25+0x38038], R7 ;  /* 0x03803807ff0075a7 */ /* 0x000e640008021119 */
[----:B-1----:R-:W-:Y:S05]  /*1e7e0*/  @!P1 BRA `(.L_x_371) ;  /* 0x0000004800cc9947 */ /* 0x002fea0003800000 */
.L_x_509:
[----:B------:R2:W-:Y:S01]  /*1e7f0*/  @!P0 SYNCS.ARRIVE.TRANS64 RZ, [UR25+0x38020], R3 ;  /* 0x03802003ffff89a7 */ /* 0x0005e20008000019 */
[----:B------:R-:W-:Y:S05]  /*1e800*/  BRA.U !UP1, `(.L_x_372) ;  /* 0x0000000109047547 */ /* 0x000fea000b800000 */
[----:B------:R-:W-:Y:S05]  /*1e810*/  BPT.TRAP 0x1 ;  /* 0x000000040000795c */ /* 0x000fea0000300000 */
.L_x_372:
[----:B------:R-:W-:Y:S04]  /*1e820*/  BSSY.RECONVERGENT B0, `(.L_x_373) ;  /* 0x0000003000007945 */ /* 0x000fe80003800200 */
[----:B------:R-:W-:Y:S05]  /*1e830*/  @P2 BRA `(.L_x_374) ;  /* 0x0000000000042947 */ /* 0x000fea0003800000 */
[----:B------:R-:W-:Y:S05]  /*1e840*/  BPT.TRAP 0x1 ;  /* 0x000000040000795c */ /* 0x000fea0000300000 */
.L_x_374:
[----:B------:R-:W-:Y:S05]  /*1e850*/  BSYNC.RECONVERGENT B0 ;  /* 0x0000000000007941 */ /* 0x000fea0003800200 */
.L_x_373:
[----:B------:R-:W-:Y:S02]  /*1e860*/  ULEA UR16, UR5, UR8, 0xf ;  /* 0x0000000805107291 */ /* 0x000fe4000f8e78ff */
[----:B------:R-:W-:Y:S02]  /*1e870*/  UIADD3 UR6, UP2, UPT, UR32, 0x280, URZ ;  /* 0x0000028020067890 */ /* 0x000fe4000ff5e0ff */
[----:B------:R-:W-:Y:S02]  /*1e880*/  UIADD3 UR5, UPT, UPT, UR5, 0x1, URZ ;  /* 0x0000000105057890 */ /* 0x000fe4000fffe0ff */
[----:B------:R-:W-:Y:S02]  /*1e890*/  UIADD3.X UR7, UPT, UPT, URZ, UR33, URZ, UP2, !UPT ;  /* 0x00000021ff077290 */ /* 0x000fe400097fe4ff */
[----:B------:R-:W-:Y:S02]  /*1e8a0*/  UISETP.NE.AND UP2, UPT, UR5, 0x3, UPT ;  /* 0x000000030500788c */ /* 0x000fe4000bf45270 */
[----:B------:R-:W-:-:S02]  /*1e8b0*/  USHF.L.U32 UR27, UR10, 0x7, URZ ;  /* 0x000000070a1b7899 */ /* 0x000fc400080006ff */
[----:B------:R-:W-:Y:S02]  /*1e8c0*/  USEL UR4, URZ, 0x1, UP2 ;  /* 0x00000001ff047887 */ /* 0x000fe40009000000 */
[----:B------:R-:W-:Y:S02]  /*1e8d0*/  USEL UR15, UR5, URZ, UP2 ;  /* 0x000000ff050f7287 */ /* 0x000fe40009000000 */
[----:B------:R-:W-:Y:S02]  /*1e8e0*/  UISETP.NE.AND UP2, UPT, UR10, UR12, UPT ;  /* 0x0000000c0a00728c */ /* 0x000fe4000bf45270 */
[----:B------:R-:W-:Y:S02]  /*1e8f0*/  UIADD3 UR25, UPT, UPT, UR25, 0x38020, URZ ;  /* 0x0003802019197890 */ /* 0x000fe4000fffe0ff */
[----:B------:R-:W-:Y:S02]  /*1e900*/  UIADD3 UR24, UPT, UPT, UR16, 0x10000, URZ ;  /* 0x0001000010187890 */ /* 0x000fe4000fffe0ff */
        /* <DEDUP_REMOVED lines=11> */
[----:B------:R-:W-:Y:S01]  /*1e9c0*/  UTMALDG.4D [UR24], [UR6], desc[UR22] ;  /* 0x00001618060075b4 */ /* 0x000fe20008019000 */
[----:B------:R-:W-:Y:S01]  /*1e9d0*/  UIADD3 UR11, UPT, UPT, UR11, 0x4, URZ ;  /* 0x000000040b0b7890 */ /* 0x000fe2000fffe0ff */
[----:B------:R3:W-:Y:S02]  /*1e9e0*/  UTMALDG.4D [UR16], [UR6], desc[UR22] ;  /* 0x00001610060075b4 */ /* 0x0007e40008019000 */
[----:B---3--:R-:W-:Y:S01]  /*1e9f0*/  ULOP3.LUT UR23, UR9, UR4, URZ, 0x3c, !UPT ;  /* 0x0000000409177292 */ /* 0x008fe2000f8e3cff */
[----:B------:R-:W-:Y:S11]  /*1ea00*/  BRA.U UP2, `(.L_x_375) ;  /* 0xffffffe902f87547 */ /* 0x000ff6000b83ffff */
.L_x_334:
[----:B------:R-:W-:-:S09]  /*1ea10*/  UISETP.NE.AND UP2, UPT, UR34, URZ, UPT ;  /* 0x000000ff2200728c */ /* 0x000fd2000bf45270 */
[----:B------:R-:W-:Y:S05]  /*1ea20*/  BRA.U !UP2, `(.L_x_309) ;  /* 0x0000000d0abc7547 */ /* 0x000fea000b800000 */
[----:B------:R-:W-:Y:S05]  /*1ea30*/  BRA.U !UP0, `(.L_x_376) ;  /* 0x0000000108047547 */ /* 0x000fea000b800000 */
[----:B------:R-:W-:Y:S05]  /*1ea40*/  BPT.TRAP 0x1 ;  /* 0x000000040000795c */ /* 0x000fea0000300000 */
.L_x_376:
[----:B------:R-:W-:Y:S01]  /*1ea50*/  ULEA UR25, UR15, UR8, 0x3 ;  /* 0x000000080f197291 */ /* 0x000fe2000f8e18ff */
[----:B-1----:R-:W-:Y:S01]  /*1ea60*/  IMAD.U32 R7, RZ, RZ, UR23 ;  /* 0x00000017ff077e24 */ /* 0x002fe2000f8e00ff */
[----:B--2---:R-:W-:-:S04]  /*1ea70*/  @!P0 MOV R3, 0x8000 ;  /* 0x0000800000038802 */ /* 0x004fc80000000f00 */
[----:B------:R-:W-:-:S04]  /*1ea80*/  SHF.L.U32 R7, R7, 0x1f, RZ ;  /* 0x0000001f07077819 */ /* 0x000fc800000006ff */
[----:B------:R-:W1:Y:S02]  /*1ea90*/  SYNCS.PHASECHK.TRANS64.TRYWAIT P1, [UR25+0x38038], R7 ;  /* 0x03803807ff0075a7 */ /* 0x000e640008021119 */
[----:B-1----:R-:W-:Y:S05]  /*1eaa0*/  @!P1 BRA `(.L_x_377) ;  /* 0x0000004800349947 */ /* 0x002fea0003800000 */
.L_x_511:
[----:B------:R2:W-:Y:S01]  /*1eab0*/  @!P0 SYNCS.ARRIVE.TRANS64 RZ, [UR25+0x38020], R3 ;  /* 0x03802003ffff89a7 */ /* 0x0005e20008000019 */
[----:B------:R-:W-:Y:S05]  /*1eac0*/  BRA.U !UP1, `(.L_x_378) ;  /* 0x0000000109047547 */ /* 0x000fea000b800000 */
[----:B------:R-:W-:Y:S05]  /*1ead0*/  BPT.TRAP 0x1 ;  /* 0x000000040000795c */ /* 0x000fea0000300000 */
.L_x_378:
[----:B------:R-:W-:Y:S04]  /*1eae0*/  BSSY.RECONVERGENT B0, `(.L_x_379) ;  /* 0x0000003000007945 */ /* 0x000fe80003800200 */
[----:B------:R-:W-:Y:S05]  /*1eaf0*/  @P2 BRA `(.L_x_380) ;  /* 0x0000000000042947 */ /* 0x000fea0003800000 */
[----:B------:R-:W-:Y:S05]  /*1eb00*/  BPT.TRAP 0x1 ;  /* 0x000000040000795c */ /* 0x000fea0000300000 */
.L_x_380:
[----:B------:R-:W-:Y:S05]  /*1eb10*/  BSYNC.RECONVERGENT B0 ;  /* 0x0000000000007941 */ /* 0x000fea0003800200 */
.L_x_379:
        /* <DEDUP_REMOVED lines=24> */
[----:B----4-:R-:W-:Y:S11]  /*1eca0*/  BRA.U !UP0, `(.L_x_381) ;  /* 0x0000000108047547 */ /* 0x010ff6000b800000 */
[----:B------:R-:W-:Y:S05]  /*1ecb0*/  BPT.TRAP 0x1 ;  /* 0x000000040000795c */ /* 0x000fea0000300000 */
.L_x_381:
[----:B------:R-:W-:Y:S01]  /*1ecc0*/  ULEA UR25, UR5, UR8, 0x3 ;  /* 0x0000000805197291 */ /* 0x000fe2000f8e18ff */
[----:B-1----:R-:W-:Y:S01]  /*1ecd0*/  IMAD.U32 R7, RZ, RZ, UR4 ;  /* 0x00000004ff077e24 */ /* 0x002fe2000f8e00ff */
[----:B--2---:R-:W-:-:S04]  /*1ece0*/  @!P0 MOV R3, 0x8000 ;  /* 0x0000800000038802 */ /* 0x004fc80000000f00 */
[----:B------:R-:W-:-:S04]  /*1ecf0*/  SHF.L.U32 R7, R7, 0x1f, RZ ;  /* 0x0000001f07077819 */ /* 0x000fc800000006ff */
[----:B------:R-:W1:Y:S02]  /*1ed00*/  SYNCS.PHASECHK.TRANS64.TRYWAIT P1, [UR25+0x38038], R7 ;  /* 0x03803807ff0075a7 */ /* 0x000e640008021119 */
[----:B-1----:R-:W-:Y:S05]  /*1ed10*/  @!P1 BRA `(.L_x_382) ;  /* 0x0000004400b09947 */ /* 0x002fea0003800000 */
.L_x_513:
[----:B------:R2:W-:Y:S01]  /*1ed20*/  @!P0 SYNCS.ARRIVE.TRANS64 RZ, [UR25+0x38020], R3 ;  /* 0x03802003ffff89a7 */ /* 0x0005e20008000019 */
[----:B------:R-:W-:Y:S05]  /*1ed30*/  BRA.U !UP1, `(.L_x_383) ;  /* 0x0000000109047547 */ /* 0x000fea000b800000 */
[----:B------:R-:W-:Y:S05]  /*1ed40*/  BPT.TRAP 0x1 ;  /* 0x000000040000795c */ /* 0x000fea0000300000 */
.L_x_383:
[----:B------:R-:W-:Y:S04]  /*1ed50*/  BSSY.RECONVERGENT B0, `(.L_x_384) ;  /* 0x0000003000007945 */ /* 0x000fe80003800200 */
[----:B------:R-:W-:Y:S05]  /*1ed60*/  @P2 BRA `(.L_x_385) ;  /* 0x0000000000042947 */ /* 0x000fea0003800000 */
[----:B------:R-:W-:Y:S05]  /*1ed70*/  BPT.TRAP 0x1 ;  /* 0x000000040000795c */ /* 0x000fea0000300000 */
.L_x_385:
[----:B------:R-:W-:Y:S05]  /*1ed80*/  BSYNC.RECONVERGENT B0 ;  /* 0x0000000000007941 */ /* 0x000fea0003800200 */
.L_x_384:
[----:B------:R-:W-:Y:S02]  /*1ed90*/  ULEA UR16, UR5, UR8, 0xf ;  /* 0x0000000805107291 */ /* 0x000fe4000f8e78ff */
[----:B------:R-:W-:Y:S02]  /*1eda0*/  UIADD3 UR6, UP2, UPT, UR32, 0x280, URZ ;  /* 0x0000028020067890 */ /* 0x000fe4000ff5e0ff */
[----:B------:R-:W-:Y:S02]  /*1edb0*/  USHF.L.U32 UR27, UR11, 0x7, URZ ;  /* 0x000000070b1b7899 */ /* 0x000fe400080006ff */
[----:B------:R-:W-:Y:S02]  /*1edc0*/  UIADD3 UR25, UPT, UPT, UR25, 0x38020, URZ ;  /* 0x0003802019197890 */ /* 0x000fe4000fffe0ff */
[----:B------:R-:W-:Y:S02]  /*1edd0*/  UIADD3.X UR7, UPT, UPT, URZ, UR33, URZ, UP2, !UPT ;  /* 0x00000021ff077290 */ /* 0x000fe400097fe4ff */
[----:B------:R-:W-:-:S02]  /*1ede0*/  UIADD3 UR24, UPT, UPT, UR16, 0x10000, URZ ;  /* 0x0001000010187890 */ /* 0x000fc4000fffe0ff */
[----:B------:R-:W-:Y:S02]  /*1edf0*/  UIADD3 UR16, UPT, UPT, UR16, 0x14000, URZ ;  /* 0x0001400010107890 */ /* 0x000fe4000fffe0ff */
[----:B------:R-:W-:Y:S01]  /*1ee00*/  UIADD3 UR5, UPT, UPT, UR5, 0x1, URZ ;  /* 0x0000000105057890 */ /* 0x000fe2000fffe0ff */
        /* <DEDUP_REMOVED lines=14> */
[----:B----4-:R-:W-:-:S02]  /*1eef0*/  USEL UR23, URZ, 0x1, UP2 ;  /* 0x00000001ff177887 */ /* 0x010fc40009000000 */
[----:B------:R-:W-:Y:S02]  /*1ef00*/  UISETP.NE.AND UP2, UPT, UR34, 0x1, UPT ;  /* 0x000000012200788c */ /* 0x000fe4000bf45270 */
[----:B------:R-:W-:-:S07]  /*1ef10*/  ULOP3.LUT UR23, UR4, UR23, URZ, 0x3c, !UPT ;  /* 0x0000001704177292 */ /* 0x000fce000f8e3cff */
[----:B------:R-:W-:Y:S05]  /*1ef20*/  BRA.U !UP2, `(.L_x_309) ;  /* 0x000000090a7c7547 */ /* 0x000fea000b800000 */
[----:B------:R-:W-:Y:S05]  /*1ef30*/  BRA.U !UP0, `(.L_x_386) ;  /* 0x0000000108047547 */ /* 0x000fea000b800000 */
[----:B------:R-:W-:Y:S05]  /*1ef40*/  BPT.TRAP 0x1 ;  /* 0x000000040000795c */ /* 0x000fea0000300000 */
.L_x_386:
[----:B------:R-:W-:Y:S01]  /*1ef50*/  ULEA UR25, UR15, UR8, 0x3 ;  /* 0x000000080f197291 */ /* 0x000fe2000f8e18ff */
[----:B-1----:R-:W-:Y:S01]  /*1ef60*/  IMAD.U32 R7, RZ, RZ, UR23 ;  /* 0x00000017ff077e24 */ /* 0x002fe2000f8e00ff */
[----:B--2---:R-:W-:-:S04]  /*1ef70*/  @!P0 MOV R3, 0x8000 ;  /* 0x0000800000038802 */ /* 0x004fc80000000f00 */
[----:B------:R-:W-:-:S04]  /*1ef80*/  SHF.L.U32 R7, R7, 0x1f, RZ ;  /* 0x0000001f07077819 */ /* 0x000fc800000006ff */
[----:B------:R-:W1:Y:S02]  /*1ef90*/  SYNCS.PHASECHK.TRANS64.TRYWAIT P1, [UR25+0x38038], R7 ;  /* 0x03803807ff0075a7 */ /* 0x000e640008021119 */
[----:B-1----:R-:W-:Y:S05]  /*1efa0*/  @!P1 BRA `(.L_x_387) ;  /* 0x0000004400249947 */ /* 0x002fea0003800000 */
.L_x_515:
[----:B------:R2:W-:Y:S01]  /*1efb0*/  @!P0 SYNCS.ARRIVE.TRANS64 RZ, [UR25+0x38020], R3 ;  /* 0x03802003ffff89a7 */ /* 0x0005e20008000019 */
[----:B------:R-:W-:Y:S05]  /*1efc0*/  BRA.U !UP1, `(.L_x_388) ;  /* 0x0000000109047547 */ /* 0x000fea000b800000 */
[----:B------:R-:W-:Y:S05]  /*1efd0*/  BPT.TRAP 0x1 ;  /* 0x000000040000795c */ /* 0x000fea0000300000 */
.L_x_388:
[----:B------:R-:W-:Y:S04]  /*1efe0*/  BSSY.RECONVERGENT B0, `(.L_x_389) ;  /* 0x0000003000007945 */ /* 0x000fe80003800200 */
[----:B------:R-:W-:Y:S05]  /*1eff0*/  @P2 BRA `(.L_x_390) ;  /* 0x0000000000042947 */ /* 0x000fea0003800000 */
[----:B------:R-:W-:Y:S05]  /*1f000*/  BPT.TRAP 0x1 ;  /* 0x000000040000795c */ /* 0x000fea0000300000 */
.L_x_390:
[----:B------:R-:W-:Y:S05]  /*1f010*/  BSYNC.RECONVERGENT B0 ;  /* 0x0000000000007941 */ /* 0x000fea0003800200 */
.L_x_389:
        /* <DEDUP_REMOVED lines=26> */
.L_x_391:
[----:B------:R-:W-:Y:S01]  /*1f1c0*/  ULEA UR25, UR5, UR8, 0x3 ;  /* 0x0000000805197291 */ /* 0x000fe2000f8e18ff */
[----:B-1----:R-:W-:Y:S01]  /*1f1d0*/  IMAD.U32 R7, RZ, RZ, UR4 ;  /* 0x00000004ff077e24 */ /* 0x002fe2000f8e00ff */
[----:B--2---:R-:W-:-:S04]  /*1f1e0*/  @!P0 MOV R3, 0x8000 ;  /* 0x0000800000038802 */ /* 0x004fc80000000f00 */
[----:B------:R-:W-:-:S04]  /*1f1f0*/  SHF.L.U32 R7, R7, 0x1f, RZ ;  /* 0x0000001f07077819 */ /* 0x000fc800000006ff */
[----:B------:R-:W1:Y:S02]  /*1f200*/  SYNCS.PHASECHK.TRANS64.TRYWAIT P1, [UR25+0x38038], R7 ;  /* 0x03803807ff0075a7 */ /* 0x000e640008021119 */
[----:B-1----:R-:W-:Y:S05]  /*1f210*/  @!P1 BRA `(.L_x_392) ;  /* 0x0000004000a09947 */ /* 0x002fea0003800000 */
.L_x_517:
[----:B------:R2:W-:Y:S01]  /*1f220*/  @!P0 SYNCS.ARRIVE.TRANS64 RZ, [UR25+0x38020], R3 ;  /* 0x03802003ffff89a7 */ /* 0x0005e20008000019 */
[----:B------:R-:W-:Y:S05]  /*1f230*/  BRA.U !UP1, `(.L_x_393) ;  /* 0x0000000109047547 */ /* 0x000fea000b800000 */
[----:B------:R-:W-:Y:S05]  /*1f240*/  BPT.TRAP 0x1 ;  /* 0x000000040000795c */ /* 0x000fea0000300000 */
.L_x_393:
[----:B------:R-:W-:Y:S04]  /*1f250*/  BSSY.RECONVERGENT B0, `(.L_x_394) ;  /* 0x0000003000007945 */ /* 0x000fe80003800200 */
[----:B------:R-:W-:Y:S05]  /*1f260*/  @P2 BRA `(.L_x_395) ;  /* 0x0000000000042947 */ /* 0x000fea0003800000 */
[----:B------:R-:W-:Y:S05]  /*1f270*/  BPT.TRAP 0x1 ;  /* 0x000000040000795c */ /* 0x000fea0000300000 */
.L_x_395:
[----:B------:R-:W-:Y:S05]  /*1f280*/  BSYNC.RECONVERGENT B0 ;  /* 0x0000000000007941 */ /* 0x000fea0003800200 */
.L_x_394:
[----:B------:R-:W-:Y:S02]  /*1f290*/  ULEA UR16, UR5, UR8, 0xf ;  /* 0x0000000805107291 */ /* 0x000fe4000f8e78ff */
[----:B------:R-:W-:Y:S02]  /*1f2a0*/  UIADD3 UR6, UP2, UPT, UR32, 0x280, URZ ;  /* 0x0000028020067890 */ /* 0x000fe4000ff5e0ff */
[----:B------:R-:W-:Y:S02]  /*1f2b0*/  ULEA UR27, UR11, 0x80, 0x7 ;  /* 0x000000800b1b7891 */ /* 0x000fe4000f8e38ff */
        /* <DEDUP_REMOVED lines=23> */
[----:B------:R-:W-:Y:S01]  /*1f430*/  UIADD3 UR11, UPT, UPT, UR11, 0x2, URZ ;  /* 0x000000020b0b7890 */ /* 0x000fe2000fffe0ff */
[----:B------:R-:W-:Y:S11]  /*1f440*/  BRA.U !UP0, `(.L_x_396) ;  /* 0x0000000108047547 */ /* 0x000ff6000b800000 */
[----:B------:R-:W-:Y:S05]  /*1f450*/  BPT.TRAP 0x1 ;  /* 0x000000040000795c */ /* 0x000fea0000300000 */
.L_x_396:
[----:B------:R-:W-:Y:S01]  /*1f460*/  ULEA UR25, UR15, UR8, 0x3 ;  /* 0x000000080f197291 */ /* 0x000fe2000f8e18ff */
[----:B-1----:R-:W-:Y:S01]  /*1f470*/  IMAD.U32 R7, RZ, RZ, UR23 ;  /* 0x00000017ff077e24 */ /* 0x002fe2000f8e00ff */
[----:B--2---:R-:W-:-:S04]  /*1f480*/  @!P0 MOV R3, 0x8000 ;  /* 0x0000800000038802 */ /* 0x004fc80000000f00 */
[----:B------:R-:W-:-:S04]  /*1f490*/  SHF.L.U32 R7, R7, 0x1f, RZ ;  /* 0x0000001f07077819 */ /* 0x000fc800000006ff */
[----:B------:R-:W1:Y:S02]  /*1f4a0*/  SYNCS.PHASECHK.TRANS64.TRYWAIT P1, [UR25+0x38038], R7 ;  /* 0x03803807ff0075a7 */ /* 0x000e640008021119 */
[----:B-1----:R-:W-:Y:S05]  /*1f4b0*/  @!P1 BRA `(.L_x_397) ;  /* 0x0000004000109947 */ /* 0x002fea0003800000 */
.L_x_519:
[----:B------:R2:W-:Y:S01]  /*1f4c0*/  @!P0 SYNCS.ARRIVE.TRANS64 RZ, [UR25+0x38020], R3 ;  /* 0x03802003ffff89a7 */ /* 0x0005e20008000019 */
[----:B------:R-:W-:Y:S05]  /*1f4d0*/  BRA.U !UP1, `(.L_x_398) ;  /* 0x0000000109047547 */ /* 0x000fea000b800000 */
[----:B------:R-:W-:Y:S05]  /*1f4e0*/  BPT.TRAP 0x1 ;  /* 0x000000040000795c */ /* 0x000fea0000300000 */
.L_x_398:
[----:B------:R-:W-:Y:S04]  /*1f4f0*/  BSSY.RECONVERGENT B0, `(.L_x_399) ;  /* 0x0000003000007945 */ /* 0x000fe80003800200 */
[----:B------:R-:W-:Y:S05]  /*1f500*/  @P2 BRA `(.L_x_400) ;  /* 0x0000000000042947 */ /* 0x000fea0003800000 */
[----:B------:R-:W-:Y:S05]  /*1f510*/  BPT.TRAP 0x1 ;  /* 0x000000040000795c */ /* 0x000fea0000300000 */
.L_x_400:
[----:B------:R-:W-:Y:S05]  /*1f520*/  BSYNC.RECONVERGENT B0 ;  /* 0x0000000000007941 */ /* 0x000fea0003800200 */
.L_x_399:
        /* <DEDUP_REMOVED lines=22> */
[----:B----4-:R-:W-:-:S04]  /*1f690*/  USEL UR4, URZ, 0x1, UP2 ;  /* 0x00000001ff047887 */ /* 0x010fc80009000000 */
[----:B------:R-:W-:Y:S01]  /*1f6a0*/  ULOP3.LUT UR23, UR23, UR4, URZ, 0x3c, !UPT ;  /* 0x0000000417177292 */ /* 0x000fe2000f8e3cff */
[----:B------:R-:W-:Y:S11]  /*1f6b0*/  BRA.U !UP0, `(.L_x_401) ;  /* 0x0000000108047547 */ /* 0x000ff6000b800000 */
[----:B------:R-:W-:Y:S05]  /*1f6c0*/  BPT.TRAP 0x1 ;  /* 0x000000040000795c */ /* 0x000fea0000300000 */
.L_x_401:
[----:B------:R-:W-:Y:S01]  /*1f6d0*/  ULEA UR17, UR15, UR8, 0x3 ;  /* 0x000000080f117291 */ /* 0x000fe2000f8e18ff */
[----:B-1----:R-:W-:Y:S01]  /*1f6e0*/  IMAD.U32 R7, RZ, RZ, UR23 ;  /* 0x00000017ff077e24 */ /* 0x002fe2000f8e00ff */
[----:B--2---:R-:W-:-:S04]  /*1f6f0*/  @!P0 MOV R3, 0x8000 ;  /* 0x0000800000038802 */ /* 0x004fc80000000f00 */
[----:B------:R-:W-:-:S04]  /*1f700*/  SHF.L.U32 R7, R7, 0x1f, RZ ;  /* 0x0000001f07077819 */ /* 0x000fc800000006ff */
[----:B------:R-:W1:Y:S02]  /*1f710*/  SYNCS.PHASECHK.TRANS64.TRYWAIT P1, [UR17+0x38038], R7 ;  /* 0x03803807ff0075a7 */ /* 0x000e640008021111 */
[----:B-1----:R-:W-:Y:S05]  /*1f720*/  @!P1 BRA `(.L_x_402) ;  /* 0x0000003c008c9947 */ /* 0x002fea0003800000 */
.L_x_521:
[----:B------:R2:W-:Y:S01]  /*1f730*/  @!P0 SYNCS.ARRIVE.TRANS64 RZ, [UR17+0x38020], R3 ;  /* 0x03802003ffff89a7 */ /* 0x0005e20008000011 */
[----:B------:R-:W-:Y:S05]  /*1f740*/  BRA.U !UP1, `(.L_x_403) ;  /* 0x0000000109047547 */ /* 0x000fea000b800000 */
[----:B------:R-:W-:Y:S05]  /*1f750*/  BPT.TRAP 0x1 ;  /* 0x000000040000795c */ /* 0x000fea0000300000 */
.L_x_403:
[----:B------:R-:W-:Y:S04]  /*1f760*/  BSSY.RECONVERGENT B0, `(.L_x_404) ;  /* 0x0000003000007945 */ /* 0x000fe80003800200 */
[----:B------:R-:W-:Y:S05]  /*1f770*/  @P2 BRA `(.L_x_405) ;  /* 0x0000000000042947 */ /* 0x000fea0003800000 */
[----:B------:R-:W-:Y:S05]  /*1f780*/  BPT.TRAP 0x1 ;  /* 0x000000040000795c */ /* 0x000fea0000300000 */
.L_x_405:
[----:B------:R-:W-:Y:S05]  /*1f790*/  BSYNC.RECONVERGENT B0 ;  /* 0x0000000000007941 */ /* 0x000fea0003800200 */
.L_x_404:
        /* <DEDUP_REMOVED lines=20> */
[----:B------:R-:W-:Y:S01]  /*1f8e0*/  USEL UR15, UR15, URZ, UP2 ;  /* 0x000000ff0f0f7287 */ /* 0x000fe20009000000 */
[----:B------:R4:W-:Y:S02]  /*1f8f0*/  UTMALDG.4D [UR8], [UR4], desc[UR6] ;  /* 0x00000608040075b4 */ /* 0x0009e40008019000 */
[----:B----4-:R-:W-:-:S04]  /*1f900*/  USEL UR4, URZ, 0x1, UP2 ;  /* 0x00000001ff047887 */ /* 0x010fc80009000000 */
[----:B------:R-:W-:-:S12]  /*1f910*/  ULOP3.LUT UR23, UR23, UR4, URZ, 0x3c, !UPT ;  /* 0x0000000417177292 */ /* 0x000fd8000f8e3cff */
.L_x_309:
        /* <DEDUP_REMOVED lines=8> */
.L_x_540:
[----:B------:R-:W-:-:S08]  /*1f9a0*/  NOP ;  /* 0x0000000000007918 */ /* 0x000fd00000000000 */
[----:B------:R-:W1:-:S00]  /*1f9b0*/  USETMAXREG.DEALLOC.CTAPOOL 0x20 ;  /* 0x00000020000079c8 */ /* 0x000e4000080e0500 */
[----:B-1----:R-:W1:Y:S01]  /*1f9c0*/  LDC R0, c[0x0][0x900] ;  /* 0x00024000ff007b82 */ /* 0x002e620000000800 */
[----:B------:R-:W-:-:S13]  /*1f9d0*/  R2UR UR4, R2 ;  /* 0x00000000020472ca */ /* 0x000fda00000e0000 */
[----:B-1----:R-:W-:-:S13]  /*1f9e0*/  ISETP.LE.AND P0, PT, R0, UR4, PT ;  /* 0x0000000400007c0c */ /* 0x002fda000bf03270 */
[----:B------:R-:W-:Y:S05]  /*1f9f0*/  @P0 EXIT ;  /* 0x000000000000094d */ /* 0x000fea0003800000 */
[----:B------:R-:W-:Y:S01]  /*1fa00*/  HFMA2 R3, -RZ, RZ, 0, 0 ;  /* 0x00000000ff037431 */ /* 0x000fe200000001ff */
[----:B------:R-:W-:Y:S01]  /*1fa10*/  PRMT R0, RZ, 0x7610, R0 ;  /* 0x00007610ff007816 */ /* 0x000fe20000000000 */
[----:B------:R-:W1:Y:S01]  /*1fa20*/  LDCU.64 UR46, c[0x0][0x348] ;  /* 0x00006900ff2e77ac */ /* 0x000e620008000a00 */
[----:B------:R-:W2:Y:S01]  /*1fa30*/  LDCU UR62, c[0x0][0x900] ;  /* 0x00012000ff3e77ac */ /* 0x000ea20008000800 */
[----:B------:R-:W3:Y:S01]  /*1fa40*/  LDCU UR23, c[0x0][0x904] ;  /* 0x00012080ff1777ac */ /* 0x000ee20008000800 */
[----:B------:R-:W4:Y:S01]  /*1fa50*/  LDCU UR70, c[0x0][0x380] ;  /* 0x00007000ff4677ac */ /* 0x000f220008000800 */
[----:B------:R-:W1:Y:S01]  /*1fa60*/  LDCU UR22, c[0x0][0x38c] ;  /* 0x00007180ff1677ac */ /* 0x000e620008000800 */
[----:B------:R-:W1:Y:S01]  /*1fa70*/  LDCU UR54, c[0x0][0x91c] ;  /* 0x00012380ff3677ac */ /* 0x000e620008000800 */
[----:B------:R-:W1:Y:S01]  /*1fa80*/  LDCU UR63, c[0x0][0x918] ;  /* 0x00012300ff3f77ac */ /* 0x000e620008000800 */
[----:B------:R-:W1:Y:S01]  /*1fa90*/  LDCU.64 UR30, c[0x0][0x908] ;  /* 0x00012100ff1e77ac */ /* 0x000e620008000a00 */
[----:B------:R-:W1:Y:S01]  /*1faa0*/  LDCU.64 UR38, c[0x0][0x920] ;  /* 0x00012400ff2677ac */ /* 0x000e620008000a00 */
[----:B------:R-:W1:Y:S02]  /*1fab0*/  LDCU.64 UR14, c[0x0][0x910] ;  /* 0x00012200ff0e77ac */ /* 0x000e640008000a00 */
.L_x_418:
[----:B------:R-:W-:Y:S01]  /*1fac0*/  R2UR UR8, R2 ;  /* 0x00000000020872ca */ /* 0x000fe200000e0000 */
[----:B---3--:R-:W-:-:S12]  /*1fad0*/  UISETP.NE.AND UP0, UPT, UR23, 0x1, UPT ;  /* 0x000000011700788c */ /* 0x008fd8000bf05270 */
[----:B-1----:R-:W-:-:S07]  /*1fae0*/  UIMAD.WIDE.U32 UR4, UR8, UR30, URZ ;  /* 0x0000001e080472a5 */ /* 0x002fce000f8e00ff */
[----:B------:R-:W-:Y:S02]  /*1faf0*/  UMOV UR4, UR5 ;  /* 0x0000000500047c82 */ /* 0x000fe40008000000 */
[----:B------:R-:W-:-:S04]  /*1fb00*/  USHF.R.U32.HI UR4, URZ, UR31, UR4 ;  /* 0x0000001fff047299 */ /* 0x000fc80008011604 */
[----:B------:R-:W-:Y:S02]  /*1fb10*/  USEL UR6, UR8, UR4, !UP0 ;  /* 0x0000000408067287 */ /* 0x000fe4000c000000 */
[----:B------:R-:W-:Y:S02]  /*1fb20*/  UISETP.NE.AND UP0, UPT, UR54, 0x1, UPT ;  /* 0x000000013600788c */ /* 0x000fe4000bf05270 */
[----:B------:R-:W-:-:S07]  /*1fb30*/  UIMAD.WIDE.U32 UR4, UR6, UR38, URZ ;  /* 0x00000026060472a5 */ /* 0x000fce000f8e00ff */
[----:B------:R-:W-:Y:S02]  /*1fb40*/  UMOV UR4, UR5 ;  /* 0x0000000500047c82 */ /* 0x000fe40008000000 */
[----:B------:R-:W-:Y:S02]  /*1fb50*/  USHF.R.U32.HI UR5, URZ, UR39, UR4 ;  /* 0x00000027ff057299 */ /* 0x000fe40008011604 */
[----:B------:R-:W-:Y:S02]  /*1fb60*/  UIADD3 UR4, UPT, UPT, -UR6, URZ, URZ ;  /* 0x000000ff06047290 */ /* 0x000fe4000fffe1ff */
[----:B------:R-:W-:Y:S02]  /*1fb70*/  USEL UR7, UR6, UR5, !UP0 ;  /* 0x0000000506077287 */ /* 0x000fe4000c000000 */
[----:B------:R-:W-:Y:S02]  /*1fb80*/  UIMAD UR4, UR23, UR4, UR8 ;  /* 0x00000004170472a4 */ /* 0x000fe4000f8e0208 */
[----:B------:R-:W-:-:S02]  /*1fb90*/  UIADD3 UR5, UPT, UPT, -UR7, URZ, URZ ;  /* 0x000000ff07057290 */ /* 0x000fc4000fffe1ff */
[----:B------:R-:W-:Y:S02]  /*1fba0*/  USHF.L.U32 UR8, UR4, 0x8, URZ ;  /* 0x0000000804087899 */ /* 0x000fe400080006ff */
[----:B------:R-:W-:Y:S02]  /*1fbb0*/  UIMAD UR4, UR54, UR5, UR6 ;  /* 0x00000005360472a4 */ /* 0x000fe4000f8e0206 */
[----:B----4-:R-:W-:Y:S02]  /*1fbc0*/  UISETP.GE.AND UP0, UPT, UR8, UR70, UPT ;  /* 0x000000460800728c */ /* 0x010fe4000bf06270 */
[----:B------:R-:W-:Y:S02]  /*1fbd0*/  IMAD.U32 R18, RZ, RZ, UR8 ;  /* 0x00000008ff127e24 */ /* 0x000fe4000f8e00ff */
[----:B------:R-:W-:-:S05]  /*1fbe0*/  MOV R19, UR4 ;  /* 0x0000000400137c02 */ /* 0x000fca0008000f00 */
[----:B------:R-:W-:Y:S05]  /*1fbf0*/  BRA.U UP0, `(.L_x_407) ;  /* 0x0000002100587547 */ /* 0x000fea000b800000 */
[----:B------:R-:W-:Y:S01]  /*1fc00*/  IMAD.U32 R5, RZ, RZ, UR22 ;  /* 0x00000016ff057e24 */ /* 0x000fe2000f8e00ff */
[----:B------:R-:W-:Y:S02]  /*1fc10*/  UIMAD.WIDE.U32 UR4, UR7, UR15, URZ ;  /* 0x0000000f070472a5 */ /* 0x000fe4000f8e00ff */
[----:B------:R-:W-:Y:S02]  /*1fc20*/  UISETP.NE.AND UP0, UPT, UR14, 0x1, UPT ;  /* 0x000000010e00788c */ /* 0x000fe4000bf05270 */
[----:B------:R-:W-:-:S03]  /*1fc30*/  IABS R5, R5 ;  /* 0x0000000500057213 */ /* 0x000fc60000000000 */
[----:B------:R-:W-:Y:S01]  /*1fc40*/  UMOV UR4, UR5 ;  /* 0x0000000500047c82 */ /* 0x000fe20008000000 */
[----:B------:R-:W1:Y:S01]  /*1fc50*/  I2F.RP R0, R5 ;  /* 0x0000000500007306 */ /* 0x000e620000209400 */
[----:B------:R-:W-:-:S04]  /*1fc60*/  USHF.R.U32.HI UR4, URZ, UR63, UR4 ;  /* 0x0000003fff047299 */ /* 0x000fc80008011604 */
[----:B------:R-:W-:Y:S02]  /*1fc70*/  USEL UR4, UR7, UR4, !UP0 ;  /* 0x0000000407047287 */ /* 0x000fe4000c000000 */
[----:B------:R-:W-:Y:S02]  /*1fc80*/  UISETP.NE.AND UP0, UPT, UR22, URZ, UPT ;  /* 0x000000ff1600728c */ /* 0x000fe4000bf05270 */
[----:B------:R-:W-:-:S04]  /*1fc90*/  UIADD3 UR4, UPT, UPT, -UR4, URZ, URZ ;  /* 0x000000ff04047290 */ /* 0x000fc8000fffe1ff */
[----:B------:R-:W-:Y:S01]  /*1fca0*/  UIMAD UR4, UR14, UR4, UR7 ;  /* 0x000000040e0472a4 */ /* 0x000fe2000f8e0207 */
[----:B-1----:R-:W1:Y:S03]  /*1fcb0*/  MUFU.RCP R6, R0 ;  /* 0x0000000000067308 */ /* 0x002e660000001000 */
        /* <DEDUP_REMOVED lines=17> */
[----:B------:R-:W-:Y:S01]  /*1fdd0*/  @P1 VIADD R6, R6, 0x1 ;  /* 0x0000000106061836 */ /* 0x000fe20000000000 */
[----:B------:R-:W-:-:S04]  /*1fde0*/  ELECT P1, URZ, PT ;  /* 0x0000000000ff782f */ /* 0x000fc80003820000 */
[----:B------:R-:W-:-:S13]  /*1fdf0*/  R2UR UR6, R6 ;  /* 0x00000000060672ca */ /* 0x000fda00000e0000 */
[----:B------:R-:W-:Y:S02]  /*1fe00*/  @!UP1 UIADD3 UR6, UPT, UPT, -UR6, URZ, URZ ;  /* 0x000000ff06069290 */ /* 0x000fe4000fffe1ff */
[----:B------:R-:W-:-:S04]  /*1fe10*/  @!UP0 ULOP3.LUT UR6, URZ, UR22, URZ, 0x33, !UPT ;  /* 0x00000016ff068292 */ /* 0x000fc8000f8e33ff */
[----:B------:R-:W-:Y:S02]  /*1fe20*/  UIADD3 UR5, UPT, UPT, -UR6, URZ, URZ ;  /* 0x000000ff06057290 */ /* 0x000fe4000fffe1ff */
[----:B------:R-:W-:Y:S02]  /*1fe30*/  MOV R17, UR6 ;  /* 0x0000000600117c02 */ /* 0x000fe40008000f00 */
[----:B------:R-:W-:-:S06]  /*1fe40*/  UIMAD UR4, UR22, UR5, UR4 ;  /* 0x00000005160472a4 */ /* 0x000fcc000f8e0204 */
[----:B------:R-:W-:Y:S01]  /*1fe50*/  IMAD.U32 R16, RZ, RZ, UR4 ;  /* 0x00000004ff107e24 */ /* 0x000fe2000f8e00ff */
[----:B------:R-:W-:Y:S06]  /*1fe60*/  BRA.U UP6, `(.L_x_408) ;  /* 0x0000000106047547 */ /* 0x000fec000b800000 */
[----:B--2---:R-:W-:Y:S05]  /*1fe70*/  BPT.TRAP 0x1 ;  /* 0x000000040000795c */ /* 0x004fea0000300000 */
.L_x_408:
[----:B------:R-:W1:Y:S01]  /*1fe80*/  S2UR UR55, SR_CgaCtaId ;  /* 0x00000000003779c3 */ /* 0x000e620000008800 */
[----:B------:R-:W-:Y:S01]  /*1fe90*/  UMOV UR5, 0x400 ;  /* 0x0000040000057882 */ /* 0x000fe20000000000 */
[----:B------:R-:W-:Y:S01]  /*1fea0*/  SHF.L.U32 R0, R3, 0x1f, RZ ;  /* 0x0000001f03007819 */ /* 0x000fe200000006ff */
[----:B-1----:R-:W-:-:S09]  /*1feb0*/  ULEA UR5, UR55, UR5, 0x18 ;  /* 0x0000000537057291 */ /* 0x002fd2000f8ec0ff */
[----:B------:R-:W1:Y:S02]  /*1fec0*/  SYNCS.PHASECHK.TRANS64.TRYWAIT P0, [UR5+0x380b0], R0 ;  /* 0x0380b000ff0075a7 */ /* 0x000e640008001105 */
[----:B-1----:R-:W-:Y:S05]  /*1fed0*/  @!P0 BRA `(.L_x_409) ;  /* 0x0000003400b88947 */ /* 0x002fea0003800000 */
.L_x_523:
[----:B------:R-:W-:Y:S04]  /*1fee0*/  BSSY.RECONVERGENT B0, `(.L_x_410) ;  /* 0x0000113000007945 */ /* 0x000fe80003800200 */
[----:B------:R-:W-:Y:S05]  /*1fef0*/  @!P1 BRA `(.L_x_411) ;  /* 0x0000001000449947 */ /* 0x000fea0003800000 */
[----:B------:R-:W-:Y:S01]  /*1ff00*/  R2UR UR50, R18 ;  /* 0x00000000123272ca */ /* 0x000fe200000e0000 */
[----:B------:R-:W-:Y:S01]  /*1ff10*/  UIADD3 UR32, UPT, UPT, UR5, 0x2a800, URZ ;  /* 0x0002a80005207890 */ /* 0x000fe2000fffe0ff */
[----:B------:R-:W-:Y:S01]  /*1ff20*/  R2UR UR51, R16 ;  /* 0x00000000103372ca */ /* 0x000fe200000e0000 */
[----:B------:R3:W-:Y:S01]  /*1ff30*/  STL [R1+0x7c], R18 ;  /* 0x00007c1201007387 */ /* 0x0007e20000100800 */
[----:B------:R-:W-:Y:S01]  /*1ff40*/  R2UR UR52, R17 ;  /* 0x00000000113472ca */ /* 0x000fe200000e0000 */
[----:B------:R-:W-:Y:S01]  /*1ff50*/  UIADD3 UR6, UP0, UPT, UR46, 0x400, URZ ;  /* 0x000004002e067890 */ /* 0x000fe2000ff1e0ff */
[----:B------:R-:W-:Y:S01]  /*1ff60*/  R2UR UR53, R19 ;  /* 0x00000000133572ca */ /* 0x000fe200000e0000 */
[----:B------:R4:W-:Y:S01]  /*1ff70*/  STL [R1+0x80], R16 ;  /* 0x0000801001007387 */ /* 0x0009e20000100800 */
[----:B------:R-:W-:Y:S01]  /*1ff80*/  UIADD3 UR48, UPT, UPT, UR5, 0x28000, URZ ;  /* 0x0002800005307890 */ /* 0x000fe2000fffe0ff */
[----:B------:R-:W-:Y:S01]  /*1ff90*/  MOV.SPILL R28, UR54 ;  /* 0x00000036001c7c02 */ /* 0x000fe20009000f00 */
[----:B------:R-:W-:Y:S01]  /*1ffa0*/  UIADD3.X UR7, UPT, UPT, URZ, UR47, URZ, UP0, !UPT ;  /* 0x0000002fff077290 */ /* 0x000fe200087fe4ff */
[----:B------:R2:W-:Y:S01]  /*1ffb0*/  STL [R1+0x84], R17 ;  /* 0x0000841101007387 */ /* 0x0005e20000100800 */
[----:B------:R-:W-:Y:S01]  /*1ffc0*/  UIADD3 UR8, UPT, UPT, UR5, 0x28800, URZ ;  /* 0x0002880005087890 */ /* 0x000fe2000fffe0ff */
[----:B------:R-:W-:Y:S01]  /*1ffd0*/  R2UR.FILL UR54, R28 ;  /* 0x000000001c3672ca */ /* 0x000fe200004e0000 */
[----:B------:R-:W-:Y:S01]  /*1ffe0*/  UIADD3 UR4, UPT, UPT, UR50, 0x10, URZ ;  /* 0x0000001032047890 */ /* 0x000fe2000fffe0ff */
[----:B------:R-:W-:Y:S01]  /*1fff0*/  IMAD.U32 R6, RZ, RZ, UR51 ;  /* 0x00000033ff067e24 */ /* 0x000fe2000f8e00ff */
[----:B------:R-:W-:Y:S01]  /*20000*/  UIADD3 UR34, UPT, UPT, UR50, 0x28, URZ ;  /* 0x0000002832227890 */ /* 0x000fe2000fffe0ff */
[----:B-1----:R-:W-:Y:S01]  /*20010*/  IMAD.U32 R5, RZ, RZ, UR52 ;  /* 0x00000034ff057e24 */ /* 0x002fe2000f8e00ff */
[----:B------:R-:W-:Y:S01]  /*20020*/  UMOV UR35, UR51 ;  /* 0x0000003300237c82 */ /* 0x000fe20008000000 */
[----:B------:R-:W-:Y:S01]  /*20030*/  IMAD.U32 R4, RZ, RZ, UR53 ;  /* 0x00000035ff047e24 */ /* 0x000fe2000f8e00ff */
[----:B------:R-:W-:Y:S01]  /*20040*/  UMOV UR36, UR52 ;  /* 0x0000003400247c82 */ /* 0x000fe20008000000 */
[----:B------:R-:W-:Y:S01]  /*20050*/  IMAD.U32 R7, RZ, RZ, UR4 ;  /* 0x00000004ff077e24 */ /* 0x000fe2000f8e00ff */
[----:B------:R-:W-:Y:S01]  /*20060*/  UIADD3 UR4, UPT, UPT, UR50, 0x18, URZ ;  /* 0x0000001832047890 */ /* 0x000fe2000fffe0ff */
[----:B------:R1:W-:Y:S01]  /*20070*/  STL [R1+0x88], R19 ;  /* 0x0000881301007387 */ /* 0x0003e20000100800 */
[----:B------:R-:W-:Y:S01]  /*20080*/  UMOV UR37, UR53 ;  /* 0x0000003500257c82 */ /* 0x000fe20008000000 */
[----:B------:R-:W-:Y:S01]  /*20090*/  UIADD3 UR10, UPT, UPT, UR50, 0x8, URZ ;  /* 0x00000008320a7890 */ /* 0x000fe2000fffe0ff */
[----:B------:R-:W-:Y:S01]  /*200a0*/  IMAD.U32 R26, RZ, RZ, UR51 ;  /* 0x00000033ff1a7e24 */ /* 0x000fe2000f8e00ff */
[----:B------:R1:W-:Y:S01]  /*200b0*/  STL [R1+0x78], R3 ;  /* 0x0000780301007387 */ /* 0x0003e20000100800 */
[----:B------:R-:W-:Y:S01]  /*200c0*/  IMAD.U32 R23, RZ, RZ, UR4 ;  /* 0x00000004ff177e24 */ /* 0x000fe2000f8e00ff */
[----:B------:R-:W-:Y:S01]  /*200d0*/  UIADD3 UR4, UPT, UPT, UR50, 0x20, URZ ;  /* 0x0000002032047890 */ /* 0x000fe2000fffe0ff */
[----:B---3--:R-:W-:Y:S01]  /*200e0*/  MOV.SPILL R18, UR34 ;  /* 0x0000002200127c02 */ /* 0x008fe20009000f00 */
[----:B------:R-:W-:Y:S01]  /*200f0*/  UMOV UR18, UR50 ;  /* 0x0000003200127c82 */ /* 0x000fe20008000000 */
[----:B----4-:R-:W-:Y:S01]  /*20100*/  MOV.SPILL R16, UR35 ;  /* 0x0000002300107c02 */ /* 0x010fe20009000f00 */
[----:B------:R-:W-:Y:S01]  /*20110*/  UMOV UR49, URZ ;  /* 0x000000ff00317c82 */ /* 0x000fe20008000000 */
[----:B------:R-:W-:Y:S01]  /*20120*/  R2UR UR34, R7 ;  /* 0x00000000072272ca */ /* 0x000fe200000e0000 */
[----:B------:R-:W-:Y:S01]  /*20130*/  IMAD.U32 R27, RZ, RZ, UR4 ;  /* 0x00000004ff1b7e24 */ /* 0x000fe2000f8e00ff */
[----:B------:R-:W-:Y:S01]  /*20140*/  UIADD3 UR4, UPT, UPT, UR50, 0x30, URZ ;  /* 0x0000003032047890 */ /* 0x000fe2000fffe0ff */
[----:B--2---:R-:W-:Y:S01]  /*20150*/  MOV.SPILL R17, UR36 ;  /* 0x0000002400117c02 */ /* 0x004fe20009000f00 */
[----:B------:R-:W-:Y:S01]  /*20160*/  IMAD.U32 R25, RZ, RZ, UR52 ;  /* 0x00000034ff197e24 */ /* 0x000fe2000f8e00ff */
[----:B------:R-:W-:Y:S01]  /*20170*/  R2UR UR35, R6 ;  /* 0x00000000062372ca */ /* 0x000fe200000e0000 */
[----:B------:R-:W-:Y:S01]  /*20180*/  UMOV UR25, URZ ;  /* 0x000000ff00197c82 */ /* 0x000fe20008000000 */
[----:B------:R-:W-:Y:S01]  /*20190*/  R2UR UR36, R5 ;  /* 0x00000000052472ca */ /* 0x000fe200000e0000 */
[----:B------:R-:W-:Y:S01]  /*201a0*/  IMAD.U32 R22, RZ, RZ, UR4 ;  /* 0x00000004ff167e24 */ /* 0x000fe2000f8e00ff */
[----:B------:R-:W-:Y:S01]  /*201b0*/  UIADD3 UR4, UPT, UPT, UR50, 0x38, URZ ;  /* 0x0000003832047890 */ /* 0x000fe2000fffe0ff */
[----:B------:R-:W-:Y:S01]  /*201c0*/  IMAD.U32 R15, RZ, RZ, UR51 ;  /* 0x00000033ff0f7e24 */ /* 0x000fe2000f8e00ff */
[----:B------:R-:W-:Y:S01]  /*201d0*/  UIADD3 UR58, UPT, UPT, UR18, 0x58, URZ ;  /* 0x00000058123a7890 */ /* 0x000fe2000fffe0ff */
[----:B------:R-:W-:Y:S01]  /*201e0*/  IMAD.U32 R14, RZ, RZ, UR52 ;  /* 0x00000034ff0e7e24 */ /* 0x000fe2000f8e00ff */
[----:B------:R-:W-:Y:S01]  /*201f0*/  UMOV UR11, UR51 ;  /* 0x00000033000b7c82 */ /* 0x000fe20008000000 */
[----:B-1----:R-:W-:Y:S01]  /*20200*/  MOV.SPILL R19, UR37 ;  /* 0x0000002500137c02 */ /* 0x002fe20009000f00 */
[----:B------:R-:W-:Y:S01]  /*20210*/  IMAD.U32 R21, RZ, RZ, UR4 ;  /* 0x00000004ff157e24 */ /* 0x000fe2000f8e00ff */
[----:B------:R-:W-:Y:S01]  /*20220*/  R2UR UR37, R4 ;  /* 0x00000000042572ca */ /* 0x000fe200000e0000 */
[----:B------:R-:W-:Y:S01]  /*20230*/  UIADD3 UR4, UPT, UPT, UR50, 0x40, URZ ;  /* 0x0000004032047890 */ /* 0x000fe2000fffe0ff */
[----:B------:R-:W-:Y:S01]  /*20240*/  MOV.SPILL R3, UR32 ;  /* 0x0000002000037c02 */ /* 0x000fe20009000f00 */
[----:B------:R-:W-:Y:S01]  /*20250*/  UIADD3 UR32, UPT, UPT, UR5, 0x29000, URZ ;  /* 0x0002900005207890 */ /* 0x000fe2000fffe0ff */
[----:B------:R-:W-:Y:S01]  /*20260*/  IMAD.U32 R13, RZ, RZ, UR53 ;  /* 0x00000035ff0d7e24 */ /* 0x000fe2000f8e00ff */
[----:B------:R-:W-:Y:S01]  /*20270*/  UMOV UR12, UR52 ;  /* 0x00000034000c7c82 */ /* 0x000fe20008000000 */
[----:B------:R-:W-:Y:S01]  /*20280*/  UMOV UR13, UR53 ;  /* 0x00000035000d7c82 */ /* 0x000fe20008000000 */
[----:B------:R-:W-:Y:S01]  /*20290*/  IMAD.U32 R20, RZ, RZ, UR4 ;  /* 0x00000004ff147e24 */ /* 0x000fe2000f8e00ff */
[----:B------:R-:W-:Y:S01]  /*202a0*/  UMOV UR9, UR49 ;  /* 0x0000003100097c82 */ /* 0x000fe20008000000 */
[----:B------:R1:W-:Y:S01]  /*202b0*/  UTMASTG.5D [UR48], [UR6] ;  /* 0x00000030060073b5 */ /* 0x0003e20008020000 */
[----:B------:R-:W-:Y:S01]  /*202c0*/  UMOV UR22, UR51 ;  /* 0x0000003300167c82 */ /* 0x000fe20008000000 */
[----:B------:R-:W-:Y:S01]  /*202d0*/  UMOV UR71, UR52 ;  /* 0x0000003400477c82 */ /* 0x000fe20008000000 */
[----:B------:R-:W-:Y:S01]  /*202e0*/  UMOV UR4, UR53 ;  /* 0x0000003500047c82 */ /* 0x000fe20008000000 */
[----:B------:R-:W-:Y:S01]  /*202f0*/  UMOV UR33, UR25 ;  /* 0x0000001900217c82 */ /* 0x000fe20008000000 */
[----:B------:R-:W-:Y:S01]  /*20300*/  IMAD.U32 R24, RZ, RZ, UR53 ;  /* 0x00000035ff187e24 */ /* 0x000fe2000f8e00ff */
[----:B------:R-:W-:Y:S01]  /*20310*/  UIADD3 UR56, UPT, UPT, UR5, 0x2d800, URZ ;  /* 0x0002d80005387890 */ /* 0x000fe2000fffe0ff */
[----:B------:R-:W-:Y:S01]  /*20320*/  IMAD.U32 R9, RZ, RZ, UR51 ;  /* 0x00000033ff097e24 */ /* 0x000fe2000f8e00ff */
[----:B------:R2:W-:Y:S01]  /*20330*/  STL [R1+0x70], R0 ;  /* 0x0000700001007387 */ /* 0x0005e20000100800 */
[----:B------:R-:W-:Y:S01]  /*20340*/  UMOV UR59, UR22 ;  /* 0x00000016003b7c82 */ /* 0x000fe20008000000 */
[----:B------:R-:W-:Y:S01]  /*20350*/  UMOV UR60, UR71 ;  /* 0x00000047003c7c82 */ /* 0x000fe20008000000 */
[----:B------:R-:W-:Y:S01]  /*20360*/  UMOV UR61, UR4 ;  /* 0x00000004003d7c82 */ /* 0x000fe20008000000 */
[----:B------:R3:W-:Y:S01]  /*20370*/  UTMASTG.5D [UR8], [UR6] ;  /* 0x00000008060073b5 */ /* 0x0007e20008020000 */
[----:B------:R-:W-:Y:S01]  /*20380*/  MOV.SPILL R28, UR61 ;  /* 0x0000003d001c7c02 */ /* 0x000fe20009000f00 */
[----:B------:R-:W-:Y:S01]  /*20390*/  UMOV UR57, UR25 ;  /* 0x0000001900397c82 */ /* 0x000fe20008000000 */
[----:B------:R-:W-:Y:S01]  /*203a0*/  R2UR UR61, R13 ;  /* 0x000000000d3d72ca */ /* 0x000fe200000e0000 */
[----:B------:R-:W-:Y:S01]  /*203b0*/  IMAD.U32 R8, RZ, RZ, UR52 ;  /* 0x00000034ff087e24 */ /* 0x000fe2000f8e00ff */
[----:B------:R-:W-:Y:S01]  /*203c0*/  UIADD3 UR74, UPT, UPT, UR50, 0x48, URZ ;  /* 0x00000048324a7890 */ /* 0x000fe2000fffe0ff */
[----:B------:R-:W-:Y:S01]  /*203d0*/  IMAD.U32 R7, RZ, RZ, UR53 ;  /* 0x00000035ff077e24 */ /* 0x000fe2000f8e00ff */
[----:B------:R-:W-:Y:S01]  /*203e0*/  UIADD3 UR72, UPT, UPT, UR5, 0x2c800, URZ ;  /* 0x0002c80005487890 */ /* 0x000fe2000fffe0ff */
[----:B------:R4:W-:Y:S01]  /*203f0*/  UTMASTG.5D [UR32], [UR6] ;  /* 0x00000020060073b5 */ /* 0x0009e20008020000 */
[----:B------:R-:W-:Y:S01]  /*20400*/  IMAD.U32 R12, RZ, RZ, UR51 ;  /* 0x00000033ff0c7e24 */ /* 0x000fe2000f8e00ff */
[----:B------:R-:W-:Y:S01]  /*20410*/  UIADD3 UR66, UPT, UPT, UR50, 0x50, URZ ;  /* 0x0000005032427890 */ /* 0x000fe2000fffe0ff */
[----:B------:R-:W-:Y:S01]  /*20420*/  IMAD.U32 R11, RZ, RZ, UR52 ;  /* 0x00000034ff0b7e24 */ /* 0x000fe2000f8e00ff */
[----:B------:R-:W-:Y:S01]  /*20430*/  UIADD3 UR64, UPT, UPT, UR5, 0x2d000, URZ ;  /* 0x0002d00005407890 */ /* 0x000fe2000fffe0ff */
[----:B------:R-:W-:Y:S01]  /*20440*/  IMAD.U32 R10, RZ, RZ, UR53 ;  /* 0x00000035ff0a7e24 */ /* 0x000fe2000f8e00ff */
[----:B------:R-:W-:Y:S01]  /*20450*/  UMOV UR75, UR51 ;  /* 0x00000033004b7c82 */ /* 0x000fe20008000000 */
[----:B------:R-:W-:Y:S01]  /*20460*/  UMOV UR76, UR52 ;  /* 0x00000034004c7c82 */ /* 0x000fe20008000000 */
[----:B------:R4:W-:Y:S01]  /*20470*/  STL [R1+0x74], R2 ;  /* 0x0000740201007387 */ /* 0x0009e20000100800 */
[----:B------:R-:W-:Y:S01]  /*20480*/  UMOV UR77, UR53 ;  /* 0x00000035004d7c82 */ /* 0x000fe20008000000 */
[----:B------:R-:W-:Y:S01]  /*20490*/  UIADD3 UR42, UPT, UPT, UR18, 0x68, URZ ;  /* 0x00000068122a7890 */ /* 0x000fe2000fffe0ff */
[----:B------:R-:W-:Y:S01]  /*204a0*/  MOV.SPILL R29, UR55 ;  /* 0x00000037001d7c02 */ /* 0x000fe20009000f00 */
[----:B------:R-:W-:Y:S01]  /*204b0*/  UIADD3 UR40, UPT, UPT, UR5, 0x2e800, URZ ;  /* 0x0002e80005287890 */ /* 0x000fe2000fffe0ff */
[----:B--2---:R-:W-:Y:S01]  /*204c0*/  MOV.SPILL R0, UR39 ;  /* 0x0000002700007c02 */ /* 0x004fe20009000f00 */
[----:B------:R-:W-:Y:S01]  /*204d0*/  UMOV UR73, UR25 ;  /* 0x0000001900497c82 */ /* 0x000fe20008000000 */
[----:B------:R-:W-:Y:S01]  /*204e0*/  UIADD3 UR26, UPT, UPT, UR18, 0x78, URZ ;  /* 0x00000078121a7890 */ /* 0x000fe2000fffe0ff */
[----:B------:R-:W-:Y:S01]  /*204f0*/  R2UR.FILL UR55, R29 ;  /* 0x000000001d3772ca */ /* 0x000fe200004e0000 */
[----:B-1----:R-:W-:Y:S01]  /*20500*/  UIADD3 UR48, UPT, UPT, UR5, 0x2e000, URZ ;  /* 0x0002e00005307890 */ /* 0x002fe2000fffe0ff */
[----:B------:R1:W-:Y:S01]  /*20510*/  STL [R1+0x18], R0 ;  /* 0x0000180001007387 */ /* 0x0003e20000100800 */
[----:B------:R-:W-:Y:S01]  /*20520*/  UIADD3 UR24, UPT, UPT, UR5, 0x2f800, URZ ;  /* 0x0002f80005187890 */ /* 0x000fe2000fffe0ff */
[----:B------:R-:W-:Y:S01]  /*20530*/  MOV.SPILL R29, UR62 ;  /* 0x0000003e001d7c02 */ /* 0x000fe20009000f00 */
[----:B------:R-:W-:Y:S01]  /*20540*/  UIADD3 UR16, UPT, UPT, UR5, 0x28400, URZ ;  /* 0x0002840005107890 */ /* 0x000fe2000fffe0ff */
[----:B------:R-:W-:Y:S01]  /*20550*/  UMOV UR67, UR51 ;  /* 0x0000003300437c82 */ /* 0x000fe20008000000 */
[----:B------:R-:W-:Y:S01]  /*20560*/  UMOV UR68, UR71 ;  /* 0x0000004700447c82 */ /* 0x000fe20008000000 */
[----:B------:R-:W-:Y:S01]  /*20570*/  UMOV UR69, UR4 ;  /* 0x0000000400457c82 */ /* 0x000fe20008000000 */
[----:B---3--:R-:W-:Y:S01]  /*20580*/  UMOV UR13, UR34 ;  /* 0x00000022000d7c82 */ /* 0x008fe20008000000 */
[----:B----4-:R-:W-:-:S02]  /*20590*/  MOV.SPILL R2, UR38 ;  /* 0x0000002600027c02 */ /* 0x010fc40009000f00 */
[----:B------:R-:W-:Y:S02]  /*205a0*/  R2UR UR34, R27 ;  /* 0x000000001b2272ca */ /* 0x000fe400000e0000 */
[----:B------:R-:W-:Y:S02]  /*205b0*/  R2UR UR35, R26 ;  /* 0x000000001a2372ca */ /* 0x000fe400000e0000 */
[----:B------:R-:W-:Y:S02]  /*205c0*/  R2UR UR36, R25 ;  /* 0x00000000192472ca */ /* 0x000fe400000e0000 */
[----:B------:R-:W-:Y:S02]  /*205d0*/  MOV.SPILL R27, UR60 ;  /* 0x0000003c001b7c02 */ /* 0x000fe40009000f00 */
[----:B------:R-:W-:Y:S02]  /*205e0*/  MOV.SPILL R26, UR59 ;  /* 0x0000003b001a7c02 */ /* 0x000fe40009000f00 */
[----:B------:R-:W-:-:S02]  /*205f0*/  MOV.SPILL R25, UR58 ;  /* 0x0000003a00197c02 */ /* 0x000fc40009000f00 */
[----:B------:R-:W-:Y:S02]  /*20600*/  R2UR UR58, R23 ;  /* 0x00000000173a72ca */ /* 0x000fe400000e0000 */
[----:B------:R-:W-:Y:S01]  /*20610*/  R2UR UR59, R15 ;  /* 0x000000000f3b72ca */ /* 0x000fe200000e0000 */
[----:B------:R-:W2:Y:S01]  /*20620*/  LDL.LU R23, [R1+0x18] ;  /* 0x0000180001177983 */ /* 0x000ea20000300800 */
[----:B------:R-:W-:Y:S02]  /*20630*/  R2UR UR60, R14 ;  /* 0x000000000e3c72ca */ /* 0x000fe400000e0000 */
[----:B------:R-:W-:Y:S02]  /*20640*/  R2UR UR37, R24 ;  /* 0x00000000182572ca */ /* 0x000fe400000e0000 */
[----:B------:R-:W-:Y:S01]  /*20650*/  MOV.SPILL R24, UR56 ;  /* 0x0000003800187c02 */ /* 0x000fe20009000f00 */
[----:B------:R-:W-:Y:S01]  /*20660*/  UIADD3 UR56, UPT, UPT, UR5, 0x29800, URZ ;  /* 0x0002980005387890 */ /* 0x000fe2000fffe0ff */
[----:B-1----:R-:W-:Y:S01]  /*20670*/  MOV.SPILL R0, UR63 ;  /* 0x0000003f00007c02 */ /* 0x002fe20009000f00 */
[----:B------:R-:W-:Y:S01]  /*20680*/  UIADD3 UR32, UPT, UPT, UR5, 0x2a000, URZ ;  /* 0x0002a00005207890 */ /* 0x000fe2000fffe0ff */
[----:B------:R-:W-:Y:S01]  /*20690*/  R2UR.FILL UR38, R2 ;  /* 0x00000000022672ca */ /* 0x000fe200004e0000 */
[----:B------:R-:W-:Y:S01]  /*206a0*/  UMOV UR11, UR34 ;  /* 0x00000022000b7c82 */ /* 0x000fe20008000000 */
[----:B------:R-:W-:Y:S01]  /*206b0*/  R2UR.FILL UR63, R0 ;  /* 0x00000000003f72ca */ /* 0x000fe200004e0000 */
[----:B------:R3:W5:Y:S03]  /*206c0*/  LDL.LU R2, [R1+0x74] ;  /* 0x0000740001027983 */ /* 0x0007660000300800 */
[----:B------:R-:W-:Y:S02]  /*206d0*/  UTMASTG.5D [UR56], [UR6] ;  /* 0x00000038060073b5 */ /* 0x000fe40008020000 */
[----:B------:R1:W-:Y:S01]  /*206e0*/  UTMASTG.5D [UR32], [UR6] ;  /* 0x00000020060073b5 */ /* 0x0003e20008020000 */
[----:B------:R3:W5:Y:S01]  /*206f0*/  LDL.LU R0, [R1+0x70] ;  /* 0x0000700001007983 */ /* 0x0007620000300800 */
[----:B-1----:R-:W-:-:S02]  /*20700*/  R2UR.FILL UR37, R19 ;  /* 0x00000000132572ca */ /* 0x002fc400004e0000 */
[----:B------:R-:W-:Y:S01]  /*20710*/  R2UR.FILL UR36, R17 ;  /* 0x00000000112472ca */ /* 0x000fe200004e0000 */
[----:B------:R3:W5:Y:S01]  /*20720*/  LDL.LU R19, [R1+0x88] ;  /* 0x0000880001137983 */ /* 0x0007620000300800 */
[----:B------:R-:W-:Y:S02]  /*20730*/  R2UR.FILL UR35, R16 ;  /* 0x00000000102372ca */ /* 0x000fe400004e0000 */
[----:B------:R-:W-:Y:S01]  /*20740*/  R2UR.FILL UR34, R18 ;  /* 0x00000000122272ca */ /* 0x000fe200004e0000 */
[----:B------:R3:W5:Y:S01]  /*20750*/  LDL.LU R17, [R1+0x84] ;  /* 0x0000840001117983 */ /* 0x0007620000300800 */
[----:B------:R-:W-:-:S03]  /*20760*/  R2UR.FILL UR32, R3 ;  /* 0x00000000032072ca */ /* 0x000fc600004e0000 */
[----:B------:R3:W5:Y:S04]  /*20770*/  LDL.LU R16, [R1+0x80] ;  /* 0x0000800001107983 */ /* 0x0007680000300800 */
[----:B------:R3:W5:Y:S04]  /*20780*/  LDL.LU R18, [R1+0x7c] ;  /* 0x00007c0001127983 */ /* 0x0007680000300800 */
[----:B------:R3:W5:Y:S01]  /*20790*/  LDL.LU R3, [R1+0x78] ;  /* 0x0000780001037983 */ /* 0x0007620000300800 */
[----:B------:R-:W-:Y:S01]  /*207a0*/  UMOV UR8, UR58 ;  /* 0x0000003a00087c82 */ /* 0x000fe20008000000 */
[----:B------:R-:W-:-:S02]  /*207b0*/  R2UR UR58, R20 ;  /* 0x00000000143a72ca */ /* 0x000fc400000e0000 */
[----:B------:R-:W-:Y:S01]  /*207c0*/  R2UR UR59, R6 ;  /* 0x00000000063b72ca */ /* 0x000fe200000e0000 */
[----:B------:R-:W-:Y:S01]  /*207d0*/  UIADD3 UR56, UPT, UPT, UR5, 0x2b000, URZ ;  /* 0x0002b00005387890 */ /* 0x000fe2000fffe0ff */
[----:B------:R-:W-:Y:S01]  /*207e0*/  R2UR UR60, R5 ;  /* 0x00000000053c72ca */ /* 0x000fe200000e0000 */
[----:B------:R1:W-:Y:S01]  /*207f0*/  UTMASTG.5D [UR32], [UR6] ;  /* 0x00000020060073b5 */ /* 0x0003e20008020000 */
[----:B------:R-:W-:-:S07]  /*20800*/  R2UR UR61, R4 ;  /* 0x00000000043d72ca */ /* 0x000fce00000e0000 */
[----:B------:R-:W-:Y:S02]  /*20810*/  MOV.SPILL R4, UR58 ;  /* 0x0000003a00047c02 */ /* 0x000fe40009000f00 */
[----:B------:R-:W-:Y:S02]  /*20820*/  MOV.SPILL R5, UR59 ;  /* 0x0000003b00057c02 */ /* 0x000fe40009000f00 */
[----:B------:R-:W-:Y:S02]  /*20830*/  MOV.SPILL R6, UR60 ;  /* 0x0000003c00067c02 */ /* 0x000fe40009000f00 */
[----:B------:R-:W-:Y:S02]  /*20840*/  MOV.SPILL R13, UR61 ;  /* 0x0000003d000d7c02 */ /* 0x000fe40009000f00 */
[----:B------:R-:W-:Y:S02]  /*20850*/  R2UR UR58, R21 ;  /* 0x00000000153a72ca */ /* 0x000fe400000e0000 */
[----:B------:R-:W-:-:S02]  /*20860*/  R2UR UR59, R9 ;  /* 0x00000000093b72ca */ /* 0x000fc400000e0000 */
[----:B------:R-:W-:Y:S02]  /*20870*/  R2UR UR60, R8 ;  /* 0x00000000083c72ca */ /* 0x000fe400000e0000 */
        /* <DEDUP_REMOVED lines=9> */
[----:B-1----:R-:W-:-:S06]  /*20910*/  UMOV UR33, UR58 ;  /* 0x0000003a00217c82 */ /* 0x002fcc0008000000 */
[----:B------:R1:W-:Y:S01]  /*20920*/  UTMASTG.5D [UR56], [UR6] ;  /* 0x00000038060073b5 */ /* 0x0003e20008020000 */
[----:B------:R-:W-:Y:S01]  /*20930*/  UIADD3 UR50, UPT, UPT, UR18, 0x60, URZ ;  /* 0x0000006012327890 */ /* 0x000fe2000fffe0ff */
[----:B------:R-:W-:Y:S01]  /*20940*/  UMOV UR12, UR34 ;  /* 0x00000022000c7c82 */ /* 0x000fe20008000000 */
[----:B-1----:R-:W-:Y:S02]  /*20950*/  R2UR.FILL UR61, R14 ;  /* 0x000000000e3d72ca */ /* 0x002fe400004e0000 */
[----:B------:R-:W-:Y:S02]  /*20960*/  R2UR.FILL UR60, R9 ;  /* 0x00000000093c72ca */ /* 0x000fe400004e0000 */
[----:B------:R-:W-:Y:S02]  /*20970*/  R2UR.FILL UR59, R8 ;  /* 0x00000000083b72ca */ /* 0x000fe400004e0000 */
[----:B------:R-:W-:Y:S01]  /*20980*/  R2UR.FILL UR58, R7 ;  /* 0x00000000073a72ca */ /* 0x000fe200004e0000 */
[----:B------:R-:W-:-:S12]  /*20990*/  UIADD3 UR56, UPT, UPT, UR5, 0x2b800, URZ ;  /* 0x0002b80005387890 */ /* 0x000fd8000fffe0ff */
[----:B------:R1:W-:Y:S01]  /*209a0*/  UTMASTG.5D [UR56], [UR6] ;  /* 0x00000038060073b5 */ /* 0x0003e20008020000 */
[----:B------:R-:W-:Y:S01]  /*209b0*/  UMOV UR23, UR58 ;  /* 0x0000003a00177c82 */ /* 0x000fe20008000000 */
[----:B------:R-:W-:Y:S02]  /*209c0*/  UIADD3 UR34, UPT, UPT, UR18, 0x70, URZ ;  /* 0x0000007012227890 */ /* 0x000fe4000fffe0ff */
[----:B------:R-:W-:Y:S01]  /*209d0*/  UIADD3 UR32, UPT, UPT, UR5, 0x2f000, URZ ;  /* 0x0002f00005207890 */ /* 0x000fe2000fffe0ff */
[----:B------:R-:W-:Y:S01]  /*209e0*/  UMOV UR65, UR25 ;  /* 0x0000001900417c82 */ /* 0x000fe20008000000 */
[----:B------:R-:W-:Y:S01]  /*209f0*/  UMOV UR51, UR22 ;  /* 0x0000001600337c82 */ /* 0x000fe20008000000 */
[----:B------:R-:W-:Y:S01]  /*20a00*/  UMOV UR52, UR71 ;  /* 0x0000004700347c82 */ /* 0x000fe20008000000 */
[----:B------:R-:W-:Y:S01]  /*20a10*/  UMOV UR53, UR4 ;  /* 0x0000000400357c82 */ /* 0x000fe20008000000 */
[----:B------:R-:W-:Y:S01]  /*20a20*/  UMOV UR49, UR25 ;  /* 0x0000001900317c82 */ /* 0x000fe20008000000 */
[----:B-1----:R-:W-:-:S02]  /*20a30*/  R2UR.FILL UR61, R13 ;  /* 0x000000000d3d72ca */ /* 0x002fc400004e0000 */
[----:B------:R-:W-:Y:S02]  /*20a40*/  R2UR.FILL UR60, R6 ;  /* 0x00000000063c72ca */ /* 0x000fe400004e0000 */
[----:B------:R-:W-:Y:S02]  /*20a50*/  R2UR.FILL UR59, R5 ;  /* 0x00000000053b72ca */ /* 0x000fe400004e0000 */
[----:B------:R-:W-:Y:S01]  /*20a60*/  R2UR.FILL UR58, R4 ;  /* 0x00000000043a72ca */ /* 0x000fe200004e0000 */
[----:B------:R-:W-:-:S12]  /*20a70*/  UIADD3 UR56, UPT, UPT, UR5, 0x2c000, URZ ;  /* 0x0002c00005387890 */ /* 0x000fd8000fffe0ff */
[----:B------:R1:W-:Y:S01]  /*20a80*/  UTMASTG.5D [UR56], [UR6] ;  /* 0x00000038060073b5 */ /* 0x0003e20008020000 */
[----:B------:R-:W-:Y:S01]  /*20a90*/  UMOV UR9, UR58 ;  /* 0x0000003a00097c82 */ /* 0x000fe20008000000 */
[----:B------:R-:W-:Y:S01]  /*20aa0*/  UMOV UR43, UR22 ;  /* 0x00000016002b7c82 */ /* 0x000fe20008000000 */
[----:B------:R-:W-:Y:S01]  /*20ab0*/  UMOV UR44, UR71 ;  /* 0x00000047002c7c82 */ /* 0x000fe20008000000 */
[----:B------:R4:W-:Y:S01]  /*20ac0*/  UTMASTG.5D [UR72], [UR6] ;  /* 0x00000048060073b5 */ /* 0x0009e20008020000 */
[----:B------:R-:W-:Y:S01]  /*20ad0*/  UMOV UR45, UR4 ;  /* 0x00000004002d7c82 */ /* 0x000fe20008000000 */
[----:B------:R-:W-:Y:S01]  /*20ae0*/  UMOV UR41, UR25 ;  /* 0x0000001900297c82 */ /* 0x000fe20008000000 */
[----:B------:R-:W-:Y:S01]  /*20af0*/  UMOV UR35, UR22 ;  /* 0x0000001600237c82 */ /* 0x000fe20008000000 */
[----:B------:R-:W-:Y:S01]  /*20b00*/  UMOV UR36, UR71 ;  /* 0x0000004700247c82 */ /* 0x000fe20008000000 */
[----:B------:R-:W-:Y:S01]  /*20b10*/  UMOV UR37, UR4 ;  /* 0x0000000400257c82 */ /* 0x000fe20008000000 */
[----:B------:R3:W-:Y:S01]  /*20b20*/  UTMASTG.5D [UR64], [UR6] ;  /* 0x00000040060073b5 */ /* 0x0007e20008020000 */
[----:B------:R-:W-:Y:S01]  /*20b30*/  UMOV UR27, UR22 ;  /* 0x00000016001b7c82 */ /* 0x000fe20008000000 */
[----:B------:R-:W-:Y:S01]  /*20b40*/  UMOV UR28, UR71 ;  /* 0x00000047001c7c82 */ /* 0x000fe20008000000 */
[----:B------:R-:W-:Y:S01]  /*20b50*/  UMOV UR29, UR4 ;  /* 0x00000004001d7c82 */ /* 0x000fe20008000000 */
[----:B------:R-:W-:Y:S01]  /*20b60*/  UMOV UR17, 0x40 ;  /* 0x0000004000117882 */ /* 0x000fe20000000000 */
[----:B------:R-:W-:Y:S01]  /*20b70*/  UMOV UR19, UR22 ;  /* 0x0000001600137c82 */ /* 0x000fe20008000000 */
[----:B-1----:R-:W-:-:S02]  /*20b80*/  R2UR.FILL UR61, R28 ;  /* 0x000000001c3d72ca */ /* 0x002fc400004e0000 */
[----:B------:R-:W-:Y:S02]  /*20b90*/  R2UR.FILL UR60, R27 ;  /* 0x000000001b3c72ca */ /* 0x000fe400004e0000 */
[----:B------:R-:W-:Y:S02]  /*20ba0*/  R2UR.FILL UR59, R26 ;  /* 0x000000001a3b72ca */ /* 0x000fe400004e0000 */
[----:B------:R-:W-:Y:S02]  /*20bb0*/  R2UR.FILL UR58, R25 ;  /* 0x00000000193a72ca */ /* 0x000fe400004e0000 */
[----:B------:R-:W-:Y:S01]  /*20bc0*/  R2UR.FILL UR56, R24 ;  /* 0x00000000183872ca */ /* 0x000fe200004e0000 */
[----:B----4-:R-:W-:Y:S01]  /*20bd0*/  UMOV UR72, UR8 ;  /* 0x0000000800487c82 */ /* 0x010fe20008000000 */
[----:B------:R-:W-:Y:S01]  /*20be0*/  UIADD3 UR8, UPT, UPT, UR5, 0x28c00, URZ ;  /* 0x00028c0005087890 */ /* 0x000fe2000fffe0ff */
[----:B------:R-:W-:Y:S01]  /*20bf0*/  UMOV UR76, UR33 ;  /* 0x00000021004c7c82 */ /* 0x000fe20008000000 */
[----:B------:R-:W-:Y:S01]  /*20c00*/  UMOV UR33, UR25 ;  /* 0x0000001900217c82 */ /* 0x000fe20008000000 */
[----:B------:R-:W-:Y:S01]  /*20c10*/  UMOV UR20, UR71 ;  /* 0x0000004700147c82 */ /* 0x000fe20008000000 */
[----:B------:R-:W-:Y:S01]  /*20c20*/  UMOV UR21, UR4 ;  /* 0x0000000400157c82 */ /* 0x000fe20008000000 */
[----:B------:R-:W-:Y:S01]  /*20c30*/  UMOV UR75, UR12 ;  /* 0x0000000c004b7c82 */ /* 0x000fe20008000000 */
[----:B------:R-:W-:Y:S01]  /*20c40*/  UMOV UR73, UR11 ;  /* 0x0000000b00497c82 */ /* 0x000fe20008000000 */
[----:B------:R-:W-:-:S04]  /*20c50*/  UMOV UR77, UR9 ;  /* 0x00000009004d7c82 */ /* 0x000fc80008000000 */
[----:B------:R-:W-:Y:S01]  /*20c60*/  UTMASTG.5D [UR56], [UR6] ;  /* 0x00000038060073b5 */ /* 0x000fe20008020000 */
[----:B---3--:R-:W-:Y:S01]  /*20c70*/  UMOV UR69, UR13 ;  /* 0x0000000d00457c82 */ /* 0x008fe20008000000 */
[----:B------:R-:W-:Y:S01]  /*20c80*/  UMOV UR9, 0x40 ;  /* 0x0000004000097882 */ /* 0x000fe20000000000 */
[----:B------:R-:W-:Y:S01]  /*20c90*/  UMOV UR11, UR22 ;  /* 0x00000016000b7c82 */ /* 0x000fe20008000000 */
[----:B------:R-:W-:Y:S01]  /*20ca0*/  UMOV UR12, UR71 ;  /* 0x00000047000c7c82 */ /* 0x000fe20008000000 */
[----:B------:R-:W-:Y:S01]  /*20cb0*/  UMOV UR13, UR4 ;  /* 0x00000004000d7c82 */ /* 0x000fe20008000000 */
[----:B--2---:R-:W-:Y:S01]  /*20cc0*/  R2UR.FILL UR39, R23 ;  /* 0x00000000172772ca */ /* 0x004fe200004e0000 */
[----:B------:R-:W3:Y:S01]  /*20cd0*/  LDCU UR22, c[0x0][0x38c] ;  /* 0x00007180ff1677ac */ /* 0x000ee20008000800 */
[----:B------:R-:W-:Y:S01]  /*20ce0*/  UTMASTG.5D [UR48], [UR6] ;  /* 0x00000030060073b5 */ /* 0x000fe20008020000 */
[----:B------:R-:W-:Y:S01]  /*20cf0*/  UTMASTG.5D [UR40], [UR6] ;  /* 0x00000028060073b5 */ /* 0x000fe20008020000 */
[----:B------:R-:W-:Y:S01]  /*20d00*/  UTMASTG.5D [UR32], [UR6] ;  /* 0x00000020060073b5 */ /* 0x000fe20008020000 */
[----:B------:R-:W-:Y:S01]  /*20d10*/  UTMASTG.5D [UR24], [UR6] ;  /* 0x00000018060073b5 */ /* 0x000fe20008020000 */
[----:B------:R1:W-:Y:S01]  /*20d20*/  UTMASTG.5D [UR16], [UR6] ;  /* 0x00000010060073b5 */ /* 0x0003e20008020000 */
[----:B------:R2:W-:Y:S01]  /*20d30*/  UTMASTG.5D [UR8], [UR6] ;  /* 0x00000008060073b5 */ /* 0x0005e20008020000 */
[----:B-1----:R-:W-:Y:S01]  /*20d40*/  UIADD3 UR16, UPT, UPT, UR5, 0x29400, URZ ;  /* 0x0002940005107890 */ /* 0x002fe2000fffe0ff */
[----:B------:R-:W-:Y:S01]  /*20d50*/  UMOV UR18, UR69 ;  /* 0x0000004500127c82 */ /* 0x000fe20008000000 */
[----:B--2---:R-:W-:-:S07]  /*20d60*/  UIADD3 UR8, UPT, UPT, UR5, 0x29c00, URZ ;  /* 0x00029c0005087890 */ /* 0x004fce000fffe0ff */
[----:B------:R1:W-:Y:S01]  /*20d70*/  UTMASTG.5D [UR16], [UR6] ;  /* 0x00000010060073b5 */ /* 0x0003e20008020000 */
[----:B------:R-:W-:Y:S02]  /*20d80*/  UMOV UR10, UR72 ;  /* 0x00000048000a7c82 */ /* 0x000fe40008000000 */
        /* <DEDUP_REMOVED lines=11> */
[----:B------:R-:W-:Y:S01]  /*20e40*/  UMOV UR10, UR23 ;  /* 0x00000017000a7c82 */ /* 0x000fe20008000000 */
[----:B------:R-:W-:Y:S01]  /*20e50*/  R2UR.FILL UR62, R29 ;  /* 0x000000001d3e72ca */ /* 0x000fe200004e0000 */
[----:B------:R-:W4:Y:S01]  /*20e60*/  LDCU UR23, c[0x0][0x904] ;  /* 0x00012080ff1777ac */ /* 0x000f220008000800 */
        /* <DEDUP_REMOVED lines=24> */
[----:B------:R1:W-:Y:S02]  /*20ff0*/  UTMASTG.5D [UR8], [UR6] ;  /* 0x00000008060073b5 */ /* 0x0003e40008020000 */
[----:B-1-34-:R-:W-:Y:S01]  /*21000*/  NOP ;  /* 0x0000000000007918 */ /* 0x01afe20000000000 */
.L_x_411:
[----:B--2---:R-:W-:Y:S05]  /*21010*/  BSYNC.RECONVERGENT B0 ;  /* 0x0000000000007941 */ /* 0x004fea0003800200 */
.L_x_410:
[----:B------:R0:W-:Y:S01]  /*21020*/  UTMACMDFLUSH ;  /* 0x00000000000079b7 */ /* 0x0001e20000000000 */
[----:B------:R-:W-:Y:S05]  /*21030*/  BRA.U UP6, `(.L_x_412) ;  /* 0x0000000106047547 */ /* 0x000fea000b800000 */
[----:B------:R-:W-:Y:S05]  /*21040*/  BPT.TRAP 0x1 ;  /* 0x000000040000795c */ /* 0x000fea0000300000 */
.L_x_412:
[----:B-----5:R-:W2:Y:S02]  /*21050*/  SYNCS.PHASECHK.TRANS64.TRYWAIT P0, [UR5+0x380b8], R0 ;  /* 0x0380b800ff0075a7 */ /* 0x020ea40008001105 */
[----:B--2---:R-:W-:Y:S05]  /*21060*/  @!P0 BRA `(.L_x_413) ;  /* 0x00000024006c8947 */ /* 0x004fea0003800000 */
.L_x_525:
[----:B------:R-:W-:Y:S04]  /*21070*/  BSSY.RECONVERGENT B0, `(.L_x_414) ;  /* 0x00000bf000007945 */ /* 0x000fe80003800200 */
[----:B------:R-:W-:Y:S05]  /*21080*/  @!P1 BRA `(.L_x_415) ;  /* 0x0000000800f49947 */ /* 0x000fea0003800000 */
[----:B------:R-:W-:Y:S01]  /*21090*/  R2UR UR16, R18 ;  /* 0x00000000121072ca */ /* 0x000fe200000e0000 */
[----:B------:R-:W-:Y:S01]  /*210a0*/  UIADD3 UR6, UP0, UPT, UR46, 0x400, URZ ;  /* 0x000004002e067890 */ /* 0x000fe2000ff1e0ff */
[----:B------:R-:W-:Y:S01]  /*210b0*/  R2UR UR22, R16 ;  /* 0x00000000101672ca */ /* 0x000fe200000e0000 */
[----:B------:R-:W-:Y:S01]  /*210c0*/  UIADD3 UR56, UPT, UPT, UR5, 0x35800, URZ ;  /* 0x0003580005387890 */ /* 0x000fe2000fffe0ff */
[----:B------:R-:W-:Y:S01]  /*210d0*/  R2UR UR71, R17 ;  /* 0x00000000114772ca */ /* 0x000fe200000e0000 */
[----:B------:R-:W-:Y:S01]  /*210e0*/  UIADD3 UR48, UPT, UPT, UR5, 0x30000, URZ ;  /* 0x0003000005307890 */ /* 0x000fe2000fffe0ff */
[----:B------:R-:W-:Y:S01]  /*210f0*/  R2UR UR4, R19 ;  /* 0x00000000130472ca */ /* 0x000fe200000e0000 */
[----:B------:R-:W-:Y:S01]  /*21100*/  UIADD3 UR8, UPT, UPT, UR5, 0x30800, URZ ;  /* 0x0003080005087890 */ /* 0x000fe2000fffe0ff */
[----:B------:R-:W-:Y:S01]  /*21110*/  MOV.SPILL R6, UR39 ;  /* 0x0000002700067c02 */ /* 0x000fe20009000f00 */
[----:B------:R-:W-:Y:S01]  /*21120*/  UIADD3 UR32, UPT, UPT, UR5, 0x31000, URZ ;  /* 0x0003100005207890 */ /* 0x000fe2000fffe0ff */
[----:B-1----:R-:W-:Y:S01]  /*21130*/  MOV.SPILL R5, UR38 ;  /* 0x0000002600057c02 */ /* 0x002fe20009000f00 */
[----:B------:R-:W-:Y:S01]  /*21140*/  UMOV UR25, URZ ;  /* 0x000000ff00197c82 */ /* 0x000fe20008000000 */
[----:B------:R-:W-:Y:S01]  /*21150*/  R2UR.FILL UR39, R6 ;  /* 0x00000000062772ca */ /* 0x000fe200004e0000 */
[----:B------:R-:W-:Y:S01]  /*21160*/  UIADD3 UR7, UPT, UPT, UR16, 0xb8, URZ ;  /* 0x000000b810077890 */ /* 0x000fe2000fffe0ff */
[----:B------:R-:W-:Y:S01]  /*21170*/  R2UR.FILL UR38, R5 ;  /* 0x00000000052672ca */ /* 0x000fe200004e0000 */
[----:B------:R-:W-:Y:S01]  /*21180*/  UIADD3 UR58, UPT, UPT, UR16, 0xd8, URZ ;  /* 0x000000d8103a7890 */ /* 0x000fe2000fffe0ff */
[----:B------:R-:W-:Y:S01]  /*21190*/  MOV.SPILL R5, UR56 ;  /* 0x0000003800057c02 */ /* 0x000fe20009000f00 */
[----:B------:R-:W-:Y:S01]  /*211a0*/  UIADD3 UR50, UPT, UPT, UR16, 0x80, URZ ;  /* 0x0000008010327890 */ /* 0x000fe2000fffe0ff */
[----:B------:R-:W-:Y:S01]  /*211b0*/  MOV.SPILL R8, UR55 ;  /* 0x0000003700087c02 */ /* 0x000fe20009000f00 */
[----:B------:R-:W-:Y:S01]  /*211c0*/  IMAD.U32 R4, RZ, RZ, UR7 ;  /* 0x00000007ff047e24 */ /* 0x000fe2000f8e00ff */
[----:B------:R-:W-:Y:S01]  /*211d0*/  UIADD3.X UR7, UPT, UPT, URZ, UR47, URZ, UP0, !UPT ;  /* 0x0000002fff077290 */ /* 0x000fe200087fe4ff */
[----:B------:R-:W-:Y:S01]  /*211e0*/  MOV.SPILL R6, UR58 ;  /* 0x0000003a00067c02 */ /* 0x000fe20009000f00 */
[----:B------:R-:W-:Y:S01]  /*211f0*/  UIADD3 UR10, UPT, UPT, UR16, 0x88, URZ ;  /* 0x00000088100a7890 */ /* 0x000fe2000fffe0ff */
[----:B------:R-:W-:Y:S01]  /*21200*/  MOV.SPILL R7, UR54 ;  /* 0x0000003600077c02 */ /* 0x000fe20009000f00 */
[----:B------:R-:W-:Y:S01]  /*21210*/  UIADD3 UR9, UPT, UPT, UR16, 0xc0, URZ ;  /* 0x000000c010097890 */ /* 0x000fe2000fffe0ff */
[----:B------:R-:W-:Y:S01]  /*21220*/  R2UR.FILL UR55, R8 ;  /* 0x00000000083772ca */ /* 0x000fe200004e0000 */
[----:B------:R-:W-:Y:S01]  /*21230*/  UIADD3 UR34, UPT, UPT, UR16, 0x90, URZ ;  /* 0x0000009010227890 */ /* 0x000fe2000fffe0ff */
[----:B------:R-:W-:Y:S01]  /*21240*/  R2UR.FILL UR54, R7 ;  /* 0x00000000073672ca */ /* 0x000fe200004e0000 */
[----:B------:R-:W-:Y:S01]  /*21250*/  UIADD3 UR56, UPT, UPT, UR5, 0x31800, URZ ;  /* 0x0003180005387890 */ /* 0x000fe2000fffe0ff */
[----:B------:R-:W-:Y:S01]  /*21260*/  MOV.SPILL R11, UR63 ;  /* 0x0000003f000b7c02 */ /* 0x000fe20009000f00 */
[----:B------:R-:W-:Y:S01]  /*21270*/  UIADD3 UR58, UPT, UPT, UR16, 0x98, URZ ;  /* 0x00000098103a7890 */ /* 0x000fe2000fffe0ff */
[----:B------:R-:W-:Y:S01]  /*21280*/  IMAD.U32 R0, RZ, RZ, UR9 ;  /* 0x00000009ff007e24 */ /* 0x000fe2000f8e00ff */
[----:B------:R-:W-:Y:S01]  /*21290*/  UMOV UR49, URZ ;  /* 0x000000ff00317c82 */ /* 0x000fe20008000000 */
[----:B------:R-:W-:Y:S01]  /*212a0*/  UMOV UR51, UR22 ;  /* 0x0000001600337c82 */ /* 0x000fe20008000000 */
        /* <DEDUP_REMOVED lines=15> */
[----:B------:R-:W-:Y:S01]  /*213a0*/  MOV.SPILL R9, UR61 ;  /* 0x0000003d00097c02 */ /* 0x000fe20009000f00 */
[----:B------:R-:W-:Y:S01]  /*213b0*/  UIADD3 UR74, UPT, UPT, UR16, 0xc8, URZ ;  /* 0x000000c8104a7890 */ /* 0x000fe2000fffe0ff */
[----:B------:R2:W-:Y:S01]  /*213c0*/  UTMASTG.5D [UR8], [UR6] ;  /* 0x00000008060073b5 */ /* 0x0005e20008020000 */
[----:B------:R-:W-:Y:S01]  /*213d0*/  MOV.SPILL R8, UR60 ;  /* 0x0000003c00087c02 */ /* 0x000fe20009000f00 */
[----:B------:R-:W-:Y:S01]  /*213e0*/  UIADD3 UR72, UPT, UPT, UR5, 0x34800, URZ ;  /* 0x0003480005487890 */ /* 0x000fe2000fffe0ff */
[----:B------:R-:W-:Y:S01]  /*213f0*/  MOV.SPILL R7, UR59 ;  /* 0x0000003b00077c02 */ /* 0x000fe20009000f00 */
[----:B------:R-:W-:Y:S01]  /*21400*/  UIADD3 UR66, UPT, UPT, UR16, 0xd0, URZ ;  /* 0x000000d010427890 */ /* 0x000fe2000fffe0ff */
[----:B------:R-:W-:Y:S01]  /*21410*/  MOV.SPILL R10, UR62 ;  /* 0x0000003e000a7c02 */ /* 0x000fe20009000f00 */
[----:B------:R-:W-:Y:S01]  /*21420*/  UIADD3 UR64, UPT, UPT, UR5, 0x35000, URZ ;  /* 0x0003500005407890 */ /* 0x000fe2000fffe0ff */
[----:B------:R-:W-:Y:S01]  /*21430*/  R2UR.FILL UR63, R11 ;  /* 0x000000000b3f72ca */ /* 0x000fe200004e0000 */
[----:B------:R3:W-:Y:S01]  /*21440*/  UTMASTG.5D [UR32], [UR6] ;  /* 0x00000020060073b5 */ /* 0x0007e20008020000 */
[----:B------:R-:W-:Y:S01]  /*21450*/  UMOV UR18, UR50 ;  /* 0x0000003200127c82 */ /* 0x000fe20008000000 */
[----:B------:R-:W-:Y:S01]  /*21460*/  UMOV UR75, UR22 ;  /* 0x00000016004b7c82 */ /* 0x000fe20008000000 */
[----:B------:R-:W-:Y:S01]  /*21470*/  UMOV UR76, UR71 ;  /* 0x00000047004c7c82 */ /* 0x000fe20008000000 */
[----:B------:R-:W-:Y:S01]  /*21480*/  UMOV UR77, UR4 ;  /* 0x00000004004d7c82 */ /* 0x000fe20008000000 */
[----:B------:R-:W-:Y:S01]  /*21490*/  UIADD3 UR42, UPT, UPT, UR16, 0xe8, URZ ;  /* 0x000000e8102a7890 */ /* 0x000fe2000fffe0ff */
[----:B------:R-:W-:Y:S01]  /*214a0*/  R2UR.FILL UR62, R10 ;  /* 0x000000000a3e72ca */ /* 0x000fe200004e0000 */
[----:B------:R-:W-:Y:S01]  /*214b0*/  UIADD3 UR40, UPT, UPT, UR5, 0x36800, URZ ;  /* 0x0003680005287890 */ /* 0x000fe2000fffe0ff */
[----:B------:R4:W-:Y:S01]  /*214c0*/  UTMASTG.5D [UR56], [UR6] ;  /* 0x00000038060073b5 */ /* 0x0009e20008020000 */
[----:B------:R-:W-:Y:S01]  /*214d0*/  UMOV UR73, UR25 ;  /* 0x0000001900497c82 */ /* 0x000fe20008000000 */
[----:B------:R-:W-:-:S02]  /*214e0*/  UIADD3 UR26, UPT, UPT, UR16, 0xf8, URZ ;  /* 0x000000f8101a7890 */ /* 0x000fc4000fffe0ff */
[----:B------:R-:W-:Y:S01]  /*214f0*/  UIADD3 UR24, UPT, UPT, UR5, 0x37800, URZ ;  /* 0x0003780005187890 */ /* 0x000fe2000fffe0ff */
[----:B------:R-:W-:Y:S01]  /*21500*/  UMOV UR67, UR22 ;  /* 0x0000001600437c82 */ /* 0x000fe20008000000 */
[----:B------:R-:W-:Y:S01]  /*21510*/  UMOV UR68, UR71 ;  /* 0x0000004700447c82 */ /* 0x000fe20008000000 */
[----:B------:R-:W-:Y:S01]  /*21520*/  UMOV UR69, UR4 ;  /* 0x0000000400457c82 */ /* 0x000fe20008000000 */
[----:B------:R-:W-:Y:S01]  /*21530*/  UMOV UR65, UR25 ;  /* 0x0000001900417c82 */ /* 0x000fe20008000000 */
[----:B------:R-:W-:Y:S01]  /*21540*/  UMOV UR43, UR22 ;  /* 0x00000016002b7c82 */ /* 0x000fe20008000000 */
[----:B------:R-:W-:Y:S01]  /*21550*/  UMOV UR44, UR71 ;  /* 0x00000047002c7c82 */ /* 0x000fe20008000000 */
[----:B------:R-:W-:Y:S01]  /*21560*/  UMOV UR45, UR4 ;  /* 0x00000004002d7c82 */ /* 0x000fe20008000000 */
[----:B-1----:R-:W-:Y:S02]  /*21570*/  UIADD3 UR50, UPT, UPT, UR16, 0xe0, URZ ;  /* 0x000000e010327890 */ /* 0x002fe4000fffe0ff */
[----:B------:R-:W-:Y:S01]  /*21580*/  UIADD3 UR48, UPT, UPT, UR5, 0x36000, URZ ;  /* 0x0003600005307890 */ /* 0x000fe2000fffe0ff */
[----:B------:R-:W-:Y:S01]  /*21590*/  UMOV UR49, UR25 ;  /* 0x0000001900317c82 */ /* 0x000fe20008000000 */
[----:B------:R-:W-:Y:S01]  /*215a0*/  UMOV UR41, UR25 ;  /* 0x0000001900297c82 */ /* 0x000fe20008000000 */
[----:B------:R-:W-:Y:S01]  /*215b0*/  UMOV UR27, UR22 ;  /* 0x00000016001b7c82 */ /* 0x000fe20008000000 */
[----:B------:R-:W-:Y:S01]  /*215c0*/  UMOV UR28, UR71 ;  /* 0x00000047001c7c82 */ /* 0x000fe20008000000 */
[----:B--2---:R-:W-:Y:S01]  /*215d0*/  UMOV UR9, UR58 ;  /* 0x0000003a00097c82 */ /* 0x004fe20008000000 */
[----:B------:R-:W-:Y:S01]  /*215e0*/  UMOV UR13, UR34 ;  /* 0x00000022000d7c82 */ /* 0x000fe20008000000 */
[----:B------:R-:W-:Y:S01]  /*215f0*/  UMOV UR29, UR4 ;  /* 0x00000004001d7c82 */ /* 0x000fe20008000000 */
[----:B------:R-:W-:Y:S01]  /*21600*/  UMOV UR17, 0x40 ;  /* 0x0000004000117882 */ /* 0x000fe20000000000 */
[----:B------:R-:W-:Y:S01]  /*21610*/  UMOV UR19, UR22 ;  /* 0x0000001600137c82 */ /* 0x000fe20008000000 */
[----:B------:R-:W-:Y:S01]  /*21620*/  UMOV UR20, UR71 ;  /* 0x0000004700147c82 */ /* 0x000fe20008000000 */
[----:B------:R-:W-:Y:S01]  /*21630*/  UMOV UR21, UR4 ;  /* 0x0000000400157c82 */ /* 0x000fe20008000000 */
[----:B---3--:R-:W-:-:S02]  /*21640*/  UIADD3 UR34, UPT, UPT, UR16, 0xf0, URZ ;  /* 0x000000f010227890 */ /* 0x008fc4000fffe0ff */
[----:B------:R-:W-:Y:S01]  /*21650*/  UIADD3 UR32, UPT, UPT, UR5, 0x37000, URZ ;  /* 0x0003700005207890 */ /* 0x000fe2000fffe0ff */
[----:B----4-:R-:W-:Y:S01]  /*21660*/  R2UR UR58, R0 ;  /* 0x00000000003a72ca */ /* 0x010fe200000e0000 */
[----:B------:R-:W-:-:S12]  /*21670*/  UIADD3 UR56, UPT, UPT, UR5, 0x32000, URZ ;  /* 0x0003200005387890 */ /* 0x000fd8000fffe0ff */
[----:B------:R-:W-:Y:S02]  /*21680*/  MOV.SPILL R0, UR58 ;  /* 0x0000003a00007c02 */ /* 0x000fe40009000f00 */
[----:B------:R-:W-:-:S13]  /*21690*/  R2UR UR58, R4 ;  /* 0x00000000043a72ca */ /* 0x000fda00000e0000 */
[----:B------:R-:W-:Y:S01]  /*216a0*/  MOV.SPILL R4, UR58 ;  /* 0x0000003a00047c02 */ /* 0x000fe20009000f00 */
[----:B------:R-:W-:-:S07]  /*216b0*/  UIADD3 UR58, UPT, UPT, UR16, 0xa0, URZ ;  /* 0x000000a0103a7890 */ /* 0x000fce000fffe0ff */
[----:B------:R-:W-:Y:S02]  /*216c0*/  UMOV UR12, UR58 ;  /* 0x0000003a000c7c82 */ /* 0x000fe40008000000 */
[----:B------:R1:W-:Y:S02]  /*216d0*/  UTMASTG.5D [UR56], [UR6] ;  /* 0x00000038060073b5 */ /* 0x0003e40008020000 */
[----:B-1----:R-:W-:Y:S02]  /*216e0*/  UIADD3 UR56, UPT, UPT, UR5, 0x32800, URZ ;  /* 0x0003280005387890 */ /* 0x002fe4000fffe0ff */
[----:B------:R-:W-:-:S07]  /*216f0*/  UIADD3 UR58, UPT, UPT, UR16, 0xa8, URZ ;  /* 0x000000a8103a7890 */ /* 0x000fce000fffe0ff */
[----:B------:R-:W-:Y:S02]  /*21700*/  UMOV UR23, UR58 ;  /* 0x0000003a00177c82 */ /* 0x000fe40008000000 */
[----:B------:R1:W-:Y:S02]  /*21710*/  UTMASTG.5D [UR56], [UR6] ;  /* 0x00000038060073b5 */ /* 0x0003e40008020000 */
[----:B-1----:R-:W-:Y:S02]  /*21720*/  UIADD3 UR56, UPT, UPT, UR5, 0x33000, URZ ;  /* 0x0003300005387890 */ /* 0x002fe4000fffe0ff */
[----:B------:R-:W-:Y:S02]  /*21730*/  UIADD3 UR58, UPT, UPT, UR16, 0xb0, URZ ;  /* 0x000000b0103a7890 */ /* 0x000fe4000fffe0ff */
[----:B------:R-:W-:-:S05]  /*21740*/  UIADD3 UR16, UPT, UPT, UR5, 0x30400, URZ ;  /* 0x0003040005107890 */ /* 0x000fca000fffe0ff */
[----:B------:R-:W-:Y:S02]  /*21750*/  UMOV UR33, UR58 ;  /* 0x0000003a00217c82 */ /* 0x000fe40008000000 */
[----:B------:R1:W-:Y:S02]  /*21760*/  UTMASTG.5D [UR56], [UR6] ;  /* 0x00000038060073b5 */ /* 0x0003e40008020000 */
[----:B-1----:R-:W-:Y:S01]  /*21770*/  R2UR.FILL UR58, R4 ;  /* 0x00000000043a72ca */ /* 0x002fe200004e0000 */
[----:B------:R-:W-:-:S12]  /*21780*/  UIADD3 UR56, UPT, UPT, UR5, 0x33800, URZ ;  /* 0x0003380005387890 */ /* 0x000fd8000fffe0ff */
[----:B------:R1:W-:Y:S01]  /*21790*/  UTMASTG.5D [UR56], [UR6] ;  /* 0x00000038060073b5 */ /* 0x0003e20008020000 */
[----:B------:R-:W-:Y:S01]  /*217a0*/  UMOV UR8, UR58 ;  /* 0x0000003a00087c82 */ /* 0x000fe20008000000 */
[----:B-1----:R-:W-:Y:S01]  /*217b0*/  R2UR.FILL UR58, R0 ;  /* 0x00000000003a72ca */ /* 0x002fe200004e0000 */
[----:B------:R-:W-:-:S12]  /*217c0*/  UIADD3 UR56, UPT, UPT, UR5, 0x34000, URZ ;  /* 0x0003400005387890 */ /* 0x000fd8000fffe0ff */
[----:B------:R1:W-:Y:S01]  /*217d0*/  UTMASTG.5D [UR56], [UR6] ;  /* 0x00000038060073b5 */ /* 0x0003e20008020000 */
[----:B------:R-:W-:Y:S01]  /*217e0*/  UMOV UR11, UR58 ;  /* 0x0000003a000b7c82 */ /* 0x000fe20008000000 */
[----:B------:R2:W-:Y:S01]  /*217f0*/  UTMASTG.5D [UR72], [UR6] ;  /* 0x00000048060073b5 */ /* 0x0005e20008020000 */
[----:B------:R3:W-:Y:S01]  /*21800*/  UTMASTG.5D [UR64], [UR6] ;  /* 0x00000040060073b5 */ /* 0x0007e20008020000 */
[----:B-1----:R-:W-:Y:S02]  /*21810*/  R2UR.FILL UR61, R9 ;  /* 0x00000000093d72ca */ /* 0x002fe400004e0000 */
[----:B------:R-:W-:Y:S02]  /*21820*/  R2UR.FILL UR60, R8 ;  /* 0x00000000083c72ca */ /* 0x000fe400004e0000 */
[----:B------:R-:W-:Y:S02]  /*21830*/  R2UR.FILL UR59, R7 ;  /* 0x00000000073b72ca */ /* 0x000fe400004e0000 */
[----:B------:R-:W-:-:S02]  /*21840*/  R2UR.FILL UR58, R6 ;  /* 0x00000000063a72ca */ /* 0x000fc400004e0000 */
[----:B------:R-:W-:Y:S01]  /*21850*/  R2UR.FILL UR56, R5 ;  /* 0x00000000053872ca */ /* 0x000fe200004e0000 */
[----:B--2---:R-:W-:Y:S01]  /*21860*/  UMOV UR76, UR8 ;  /* 0x00000008004c7c82 */ /* 0x004fe20008000000 */
[----:B------:R-:W-:Y:S01]  /*21870*/  UIADD3 UR8, UPT, UPT, UR5, 0x30c00, URZ ;  /* 0x00030c0005087890 */ /* 0x000fe2000fffe0ff */
[----:B------:R-:W-:Y:S01]  /*21880*/  UMOV UR75, UR33 ;  /* 0x00000021004b7c82 */ /* 0x000fe20008000000 */
[----:B------:R-:W-:Y:S01]  /*21890*/  UMOV UR33, UR25 ;  /* 0x0000001900217c82 */ /* 0x000fe20008000000 */
[----:B------:R-:W-:Y:S01]  /*218a0*/  UMOV UR73, UR12 ;  /* 0x0000000c00497c82 */ /* 0x000fe20008000000 */
[----:B------:R-:W-:Y:S01]  /*218b0*/  UMOV UR77, UR11 ;  /* 0x0000000b004d7c82 */ /* 0x000fe20008000000 */
[----:B------:R-:W-:Y:S01]  /*218c0*/  UMOV UR72, UR9 ;  /* 0x0000000900487c82 */ /* 0x000fe20008000000 */
[----:B---3--:R-:W-:Y:S01]  /*218d0*/  UMOV UR69, UR13 ;  /* 0x0000000d00457c82 */ /* 0x008fe20008000000 */
[----:B------:R-:W-:Y:S01]  /*218e0*/  UMOV UR9, 0x40 ;  /* 0x0000004000097882 */ /* 0x000fe20000000000 */
[----:B------:R-:W-:Y:S01]  /*218f0*/  UMOV UR11, UR22 ;  /* 0x00000016000b7c82 */ /* 0x000fe20008000000 */
[----:B------:R-:W-:-:S02]  /*21900*/  UMOV UR12, UR71 ;  /* 0x00000047000c7c82 */ /* 0x000fc40008000000 */
[----:B------:R-:W-:Y:S01]  /*21910*/  UTMASTG.5D [UR56], [UR6] ;  /* 0x00000038060073b5 */ /* 0x000fe20008020000 */
[----:B------:R-:W-:Y:S01]  /*21920*/  UMOV UR13, UR4 ;  /* 0x00000004000d7c82 */ /* 0x000fe20008000000 */
[----:B------:R-:W2:Y:S01]  /*21930*/  LDCU UR22, c[0x0][0x38c] ;  /* 0x00007180ff1677ac */ /* 0x000ea20008000800 */
        /* <DEDUP_REMOVED lines=8> */
[----:B---3--:R-:W-:-:S07]  /*219c0*/  UIADD3 UR8, UPT, UPT, UR5, 0x31c00, URZ ;  /* 0x00031c0005087890 */ /* 0x008fce000fffe0ff */
[----:B------:R1:W-:Y:S01]  /*219d0*/  UTMASTG.5D [UR16], [UR6] ;  /* 0x00000010060073b5 */ /* 0x0003e20008020000 */
[----:B------:R-:W-:Y:S02]  /*219e0*/  UMOV UR10, UR72 ;  /* 0x00000048000a7c82 */ /* 0x000fe40008000000 */
[----:B------:R3:W-:Y:S01]  /*219f0*/  UTMASTG.5D [UR8], [UR6] ;  /* 0x00000008060073b5 */ /* 0x0007e20008020000 */
[----:B-1----:R-:W-:Y:S01]  /*21a00*/  UIADD3 UR16, UPT, UPT, UR5, 0x32400, URZ ;  /* 0x0003240005107890 */ /* 0x002fe2000fffe0ff */
[----:B------:R-:W-:Y:S01]  /*21a10*/  UMOV UR18, UR73 ;  /* 0x0000004900127c82 */ /* 0x000fe20008000000 */
[----:B---3--:R-:W-:-:S07]  /*21a20*/  UIADD3 UR8, UPT, UPT, UR5, 0x32c00, URZ ;  /* 0x00032c0005087890 */ /* 0x008fce000fffe0ff */
[----:B------:R1:W-:Y:S01]  /*21a30*/  UTMASTG.5D [UR16], [UR6] ;  /* 0x00000010060073b5 */ /* 0x0003e20008020000 */
[----:B------:R-:W-:Y:S01]  /*21a40*/  UMOV UR10, UR23 ;  /* 0x00000017000a7c82 */ /* 0x000fe20008000000 */
[----:B------:R-:W3:Y:S01]  /*21a50*/  LDCU UR23, c[0x0][0x904] ;  /* 0x00012080ff1777ac */ /* 0x000ee20008000800 */
[----:B------:R4:W-:Y:S01]  /*21a60*/  UTMASTG.5D [UR8], [UR6] ;  /* 0x00000008060073b5 */ /* 0x0009e20008020000 */
[----:B-1----:R-:W-:Y:S01]  /*21a70*/  UIADD3 UR16, UPT, UPT, UR5, 0x33400, URZ ;  /* 0x0003340005107890 */ /* 0x002fe2000fffe0ff */
[----:B------:R-:W-:Y:S01]  /*21a80*/  UMOV UR18, UR75 ;  /* 0x0000004b00127c82 */ /* 0x000fe20008000000 */
[----:B----4-:R-:W-:-:S07]  /*21a90*/  UIADD3 UR8, UPT, UPT, UR5, 0x33c00, URZ ;  /* 0x00033c0005087890 */ /* 0x010fce000fffe0ff */
[----:B------:R1:W-:Y:S01]  /*21aa0*/  UTMASTG.5D [UR16], [UR6] ;  /* 0x00000010060073b5 */ /* 0x0003e20008020000 */
[----:B------:R-:W-:Y:S02]  /*21ab0*/  UMOV UR10, UR76 ;  /* 0x0000004c000a7c82 */ /* 0x000fe40008000000 */
        /* <DEDUP_REMOVED lines=24> */
[----:B------:R4:W-:Y:S02]  /*21c40*/  UTMASTG.5D [UR8], [UR6] ;  /* 0x00000008060073b5 */ /* 0x0009e40008020000 */
[----:B--234-:R-:W-:Y:S01]  /*21c50*/  NOP ;  /* 0x0000000000007918 */ /* 0x01cfe20000000000 */
.L_x_415:
[----:B------:R-:W-:Y:S05]  /*21c60*/  BSYNC.RECONVERGENT B0 ;  /* 0x0000000000007941 */ /* 0x000fea0003800200 */
.L_x_414:
[----:B------:R0:W-:Y:S01]  /*21c70*/  UTMACMDFLUSH ;  /* 0x00000000000079b7 */ /* 0x0001e20000000000 */
[----:B------:R-:W-:-:S04]  /*21c80*/  DEPBAR.LE SB0, 0x1 ;  /* 0x000080400000791a */ /* 0x000fc80000000000 */
[----:B------:R-:W-:Y:S05]  /*21c90*/  BRA.U UP6, `(.L_x_416) ;  /* 0x0000000106047547 */ /* 0x000fea000b800000 */
[----:B------:R-:W-:Y:S05]  /*21ca0*/  BPT.TRAP 0x1 ;  /* 0x000000040000795c */ /* 0x000fea0000300000 */
.L_x_416:
[----:B------:R-:W-:-:S04]  /*21cb0*/  UIADD3 UR4, UPT, UPT, UR5, 0x380c0, URZ ;  /* 0x000380c005047890 */ /* 0x000fc8000fffe0ff */
[----:B------:R-:W-:-:S09]  /*21cc0*/  UPRMT UR4, UR55, 0x654, UR4 ;  /* 0x0000065437047896 */ /* 0x000fd20008000004 */
[----:B------:R-:W-:Y:S01]  /*21cd0*/  SYNCS.ARRIVE.TRANS64.RED.A1T0 RZ, [UR4], RZ ;  /* 0x000000ffffff79a7 */ /* 0x000fe20008100404 */
[----:B------:R-:W-:-:S04]  /*21ce0*/  DEPBAR.LE SB0, 0x0 ;  /* 0x000080000000791a */ /* 0x000fc80000000000 */
[----:B------:R-:W-:Y:S05]  /*21cf0*/  BRA.U UP6, `(.L_x_417) ;  /* 0x0000000106047547 */ /* 0x000fea000b800000 */
[----:B------:R-:W-:Y:S05]  /*21d00*/  BPT.TRAP 0x1 ;  /* 0x000000040000795c */ /* 0x000fea0000300000 */
.L_x_417:
[----:B------:R-:W-:Y:S01]  /*21d10*/  UIADD3 UR4, UPT, UPT, UR5, 0x380c8, URZ ;  /* 0x000380c805047890 */ /* 0x000fe2000fffe0ff */
[----:B-1----:R-:W-:Y:S01]  /*21d20*/  HFMA2 R0, -RZ, RZ, 0, 5.9604644775390625e-08 ;  /* 0x00000001ff007431 */ /* 0x002fe200000001ff */
[----:B------:R-:W-:Y:S02]  /*21d30*/  LOP3.LUT R3, R3, 0x1, RZ, 0x3c, !PT ;  /* 0x0000000103037812 */ /* 0x000fe400078e3cff */
[----:B------:R-:W-:-:S09]  /*21d40*/  UPRMT UR4, UR55, 0x654, UR4 ;  /* 0x0000065437047896 */ /* 0x000fd20008000004 */
[----:B------:R-:W-:Y:S03]  /*21d50*/  SYNCS.ARRIVE.TRANS64.RED.A1T0 RZ, [UR4], RZ ;  /* 0x000000ffffff79a7 */ /* 0x000fe60008100404 */
.L_x_407:
[----:B------:R-:W1:Y:S01]  /*21d60*/  LDCU UR4, c[0x0][0x370] ;  /* 0x00006e00ff0477ac */ /* 0x000e620008000800 */
[----:B------:R-:W-:-:S13]  /*21d70*/  R2UR UR5, R2 ;  /* 0x00000000020572ca */ /* 0x000fda00000e0000 */
[----:B-1----:R-:W-:-:S04]  /*21d80*/  UIADD3 UR5, UPT, UPT, UR4, UR5, URZ ;  /* 0x0000000504057290 */ /* 0x002fc8000fffe0ff */
[----:B--2---:R-:W-:Y:S02]  /*21d90*/  UISETP.GE.AND UP0, UPT, UR5, UR62, UPT ;  /* 0x0000003e0500728c */ /* 0x004fe4000bf06270 */
[----:B------:R-:W-:-:S07]  /*21da0*/  MOV R2, UR5 ;  /* 0x0000000500027c02 */ /* 0x000fce0008000f00 */
[----:B------:R-:W-:Y:S05]  /*21db0*/  BRA.U !UP0, `(.L_x_418) ;  /* 0xffffffdd08407547 */ /* 0x000fea000b83ffff */
[----:B------:R-:W-:-:S13]  /*21dc0*/  LOP3.LUT P0, RZ, R0, 0xff, RZ, 0xc0, !PT ;  /* 0x000000ff00ff7812 */ /* 0x000fda000780c0ff */
[----:B------:R-:W-:Y:S05]  /*21dd0*/  @!P0 EXIT ;  /* 0x000000000000894d */ /* 0x000fea0003800000 */
[----:B------:R-:W1:Y:S01]  /*21de0*/  S2UR UR5, SR_CgaCtaId ;  /* 0x00000000000579c3 */ /* 0x000e620000008800 */
[----:B------:R-:W-:Y:S01]  /*21df0*/  UMOV UR4, 0x400 ;  /* 0x0000040000047882 */ /* 0x000fe20000000000 */
[----:B------:R-:W-:Y:S02]  /*21e00*/  IMAD.MOV.U32 R2, RZ, RZ, 0xffff ;  /* 0x0000ffffff027424 */ /* 0x000fe400078e00ff */
[----:B------:R-:W-:Y:S01]  /*21e10*/  IMAD.MOV.U32 R0, RZ, RZ, 0x1 ;  /* 0x00000001ff007424 */ /* 0x000fe200078e00ff */
[----:B-1----:R-:W-:-:S09]  /*21e20*/  ULEA UR4, UR5, UR4, 0x18 ;  /* 0x0000000405047291 */ /* 0x002fd2000f8ec0ff */
[----:B------:R-:W1:Y:S01]  /*21e30*/  LDS R3, [UR4+0x380e0] ;  /* 0x0380e004ff037984 */ /* 0x000e620008000800 */
[----:B------:R-:W-:Y:S02]  /*21e40*/  UMOV UR4, 0x40 ;  /* 0x0000004000047882 */ /* 0x000fe40000000000 */
[----:B------:R-:W-:Y:S01]  /*21e50*/  ULEA UR5, UR5, UR4, 0x18 ;  /* 0x0000000405057291 */ /* 0x000fe2000f8ec0ff */
[----:B------:R-:W-:-:S08]  /*21e60*/  NOP ;  /* 0x0000000000007918 */ /* 0x000fd00000000000 */
[----:B------:R-:W2:Y:S01]  /*21e70*/  LDS R5, [UR5+0x14] ;  /* 0x00001405ff057984 */ /* 0x000ea20008000800 */
[----:B-1----:R-:W-:-:S04]  /*21e80*/  LOP3.LUT R3, R3, 0xffff, RZ, 0xc0, !PT ;  /* 0x0000ffff03037812 */ /* 0x002fc800078ec0ff */
[----:B------:R-:W-:-:S04]  /*21e90*/  SHF.R.U32.HI R3, RZ, 0x5, R3 ;  /* 0x00000005ff037819 */ /* 0x000fc80000011603 */
[-C--:B------:R-:W-:Y:S02]  /*21ea0*/  SHF.L.U32 R2, R2, R3.reuse, RZ ;  /* 0x0000000302027219 */ /* 0x080fe400000006ff */
[----:B------:R-:W-:Y:S02]  /*21eb0*/  SHF.L.U32 R0, R0, R3, RZ ;  /* 0x0000000300007219 */ /* 0x000fe400000006ff */
[----:B--2---:R-:W-:-:S04]  /*21ec0*/  LOP3.LUT R5, R5, R2, RZ, 0xc0, !PT ;  /* 0x0000000205057212 */ /* 0x004fc800078ec0ff */
[----:B------:R-:W-:-:S13]  /*21ed0*/  ISETP.NE.AND P0, PT, R5, R2, PT ;  /* 0x000000020500720c */ /* 0x000fda0003f05270 */
[----:B------:R-:W-:Y:S05]  /*21ee0*/  @P0 BRA `(.L_x_419) ;  /* 0x00000000005c0947 */ /* 0x000fea0003800000 */
[----:B------:R-:W1:Y:S02]  /*21ef0*/  LDS R3, [UR5+0x18] ;  /* 0x00001805ff037984 */ /* 0x000e640008000800 */
[----:B-1----:R-:W-:-:S04]  /*21f00*/  LOP3.LUT R3, R3, R0, RZ, 0xc0, !PT ;  /* 0x0000000003037212 */ /* 0x002fc800078ec0ff */
[----:B------:R-:W-:-:S13]  /*21f10*/  ISETP.NE.AND P0, PT, R3, R0, PT ;  /* 0x000000000300720c */ /* 0x000fda0003f05270 */
[----:B------:R-:W-:Y:S05]  /*21f20*/  @P0 BRA `(.L_x_420) ;  /* 0x0000000000400947 */ /* 0x000fea0003800000 */
[----:B------:R-:W-:Y:S01]  /*21f30*/  R2UR UR4, R2 ;  /* 0x00000000020472ca */ /* 0x000fe200000e0000 */
[----:B------:R-:W1:Y:S01]  /*21f40*/  S2R R3, SR_LANEID ;  /* 0x0000000000037919 */ /* 0x000e620000000000 */
[----:B------:R-:W-:-:S04]  /*21f50*/  LOP3.LUT R4, RZ, R0, RZ, 0x33, !PT ;  /* 0x00000000ff047212 */ /* 0x000fc800078e33ff */
[----:B------:R-:W2:Y:S07]  /*21f60*/  REDUX UR7, R4 ;  /* 0x00000000040773c4 */ /* 0x000eae0000000000 */
[----:B------:R-:W-:-:S03]  /*21f70*/  ULOP3.LUT UR6, URZ, UR4, URZ, 0x33, !UPT ;  /* 0x00000004ff067292 */ /* 0x000fc6000f8e33ff */
[----:B------:R-:W-:Y:S02]  /*21f80*/  VOTEU.ANY UR4, UPT, PT ;  /* 0x0000000000047886 */ /* 0x000fe400038e0100 */
[----:B------:R-:W-:Y:S01]  /*21f90*/  UFLO.U32 UR4, UR4 ;  /* 0x00000004000472bd */ /* 0x000fe200080e0000 */
[----:B------:R-:W-:-:S04]  /*21fa0*/  IMAD.U32 R2, RZ, RZ, UR6 ;  /* 0x00000006ff027e24 */ /* 0x000fc8000f8e00ff */
[----:B------:R-:W3:Y:S02]  /*21fb0*/  REDUX UR8, R2 ;  /* 0x00000000020873c4 */ /* 0x000ee40000000000 */
[----:B------:R4:W-:Y:S01]  /*21fc0*/  UTCATOMSWS.AND URZ, UR6 ;  /* 0x0000000600ff79e3 */ /* 0x0009e20008000000 */
[----:B--2---:R-:W-:Y:S01]  /*21fd0*/  IMAD.U32 R0, RZ, RZ, UR7 ;  /* 0x00000007ff007e24 */ /* 0x004fe2000f8e00ff */
[----:B-1----:R-:W-:Y:S01]  /*21fe0*/  ISETP.EQ.U32.AND P0, PT, R3, UR4, PT ;  /* 0x0000000403007c0c */ /* 0x002fe2000bf02070 */
[----:B---3--:R-:W-:-:S12]  /*21ff0*/  IMAD.U32 R3, RZ, RZ, UR8 ;  /* 0x00000008ff037e24 */ /* 0x008fd8000f8e00ff */
[----:B------:R4:W-:Y:S04]  /*22000*/  @P0 ATOMS.AND RZ, [UR5+0x14], R3 ;  /* 0x00001403ffff098c */ /* 0x0009e8000a800005 */
[----:B------:R4:W-:Y:S01]  /*22010*/  @P0 ATOMS.AND RZ, [UR5+0x18], R0 ;  /* 0x00001800ffff098c */ /* 0x0009e2000a800005 */
[----:B------:R-:W-:Y:S05]  /*22020*/  BRA `(.L_x_421) ;  /* 0x0000000000147947 */ /* 0x000fea0003800000 */
.L_x_420:
[----:B------:R-:W-:Y:S02]  /*22030*/  MOV R2, 0x22050 ;  /* 0x0002205000027802 */ /* 0x000fe40000000f00 */
[----:B------:R-:W-:Y:S05]  /*22040*/  CALL.REL.NOINC `($__internal_0_$__cuda_sm10x_tcgen05_guardrail_trap_col_being_dealloced_not_returned_by_alloc) ;  /* 0x00000014008c7944 */ /* 0x000fea0003c00000 */
[----:B------:R-:W-:Y:S05]  /*22050*/  BRA `(.L_x_421) ;  /* 0x0000000000087947 */ /* 0x000fea0003800000 */
.L_x_419:
[----:B------:R-:W-:Y:S02]  /*22060*/  MOV R2, 0x22080 ;  /* 0x0002208000027802 */ /* 0x000fe40000000f00 */
[----:B------:R-:W-:Y:S05]  /*22070*/  CALL.REL.NOINC `($__internal_2_$__cuda_sm10x_tcgen05_guardrail_trap_unallocated_columns_being_dealloced) ;  /* 0x0000001400987944 */ /* 0x000fea0003c00000 */
.L_x_421:
[----:B------:R-:W-:Y:S01]  /*22080*/  NOP ;  /* 0x0000000000007918 */ /* 0x000fe20000000000 */
[----:B----4-:R-:W-:Y:S05]  /*22090*/  EXIT ;  /* 0x000000000000794d */ /* 0x010fea0003800000 */
.L_x_37:
[----:B-1----:R-:W-:-:S07]  /*220a0*/  MOV R0, UR22 ;  /* 0x0000001600007c02 */ /* 0x002fce0008000f00 */
.L_x_422:
[----:B-1----:R1:W2:Y:S02]  /*220b0*/  SYNCS.PHASECHK.TRANS64.TRYWAIT P0, [R0+URZ+0x38000], R5 ;  /* 0x03800005000075a7 */ /* 0x0022a400080011ff */
[----:B--2---:R-:W-:Y:S05]  /*220c0*/  @!P0 NANOSLEEP.SYNCS 0x989680 ;  /* 0x009896800000895d */ /* 0x004fea0003900000 */
[----:B------:R-:W2:Y:S02]  /*220d0*/  @!P0 SYNCS.PHASECHK.TRANS64 P0, [R0+URZ+0x38000], R5 ;  /* 0x03800005000085a7 */ /* 0x000ea400080010ff */
[----:B--2---:R-:W-:Y:S05]  /*220e0*/  @!P0 BRA `(.L_x_422) ;  /* 0xfffffffc00f08947 */ /* 0x004fea000383ffff */
[----:B------:R-:W-:Y:S05]  /*220f0*/  BRA `(.L_x_423) ;  /* 0xfffffdfc00187947 */ /* 0x000fea000383ffff */
.L_x_39:
[----:B------:R-:W-:-:S07]  /*22100*/  MOV R0, UR23 ;  /* 0x0000001700007c02 */ /* 0x000fce0008000f00 */
.L_x_424:
[----:B-1----:R1:W2:Y:S02]  /*22110*/  SYNCS.PHASECHK.TRANS64.TRYWAIT P0, [R0+URZ+0x38020], R3 ;  /* 0x03802003000075a7 */ /* 0x0022a400080011ff */
[----:B--2---:R-:W-:Y:S05]  /*22120*/  @!P0 NANOSLEEP.SYNCS 0x989680 ;  /* 0x009896800000895d */ /* 0x004fea0003900000 */
[----:B------:R-:W2:Y:S02]  /*22130*/  @!P0 SYNCS.PHASECHK.TRANS64 P0, [R0+URZ+0x38020], R3 ;  /* 0x03802003000085a7 */ /* 0x000ea400080010ff */
[----:B--2---:R-:W-:Y:S05]  /*22140*/  @!P0 BRA `(.L_x_424) ;  /* 0xfffffffc00f08947 */ /* 0x004fea000383ffff */
[----:B------:R-:W-:Y:S05]  /*22150*/  BRA `(.L_x_425) ;  /* 0xfffffdfc00247947 */ /* 0x000fea000383ffff */
.L_x_41:
[----:B------:R-:W-:-:S07]  /*22160*/  MOV R0, UR22 ;  /* 0x0000001600007c02 */ /* 0x000fce0008000f00 */
.L_x_426:
[----:B-1----:R1:W2:Y:S02]  /*22170*/  SYNCS.PHASECHK.TRANS64.TRYWAIT P0, [R0+URZ+0x38058], R13 ;  /* 0x0380580d000075a7 */ /* 0x0022a400080011ff */
[----:B--2---:R-:W-:Y:S05]  /*22180*/  @!P0 NANOSLEEP.SYNCS 0x989680 ;  /* 0x009896800000895d */ /* 0x004fea0003900000 */
[----:B------:R-:W2:Y:S02]  /*22190*/  @!P0 SYNCS.PHASECHK.TRANS64 P0, [R0+URZ+0x38058], R13 ;  /* 0x0380580d000085a7 */ /* 0x000ea400080010ff */
[----:B--2---:R-:W-:Y:S05]  /*221a0*/  @!P0 BRA `(.L_x_426) ;  /* 0xfffffffc00f08947 */ /* 0x004fea000383ffff */
[----:B------:R-:W-:Y:S05]  /*221b0*/  BRA `(.L_x_427) ;  /* 0xfffffdfc004c7947 */ /* 0x000fea000383ffff */
.L_x_45:
[----:B------:R-:W-:-:S07]  /*221c0*/  MOV R0, UR22 ;  /* 0x0000001600007c02 */ /* 0x000fce0008000f00 */
.L_x_428:
[----:B-1----:R1:W2:Y:S02]  /*221d0*/  SYNCS.PHASECHK.TRANS64.TRYWAIT P0, [R0+URZ+0x38008], R5 ;  /* 0x03800805000075a7 */ /* 0x0022a400080011ff */
[----:B--2---:R-:W-:Y:S05]  /*221e0*/  @!P0 NANOSLEEP.SYNCS 0x989680 ;  /* 0x009896800000895d */ /* 0x004fea0003900000 */
[----:B------:R-:W2:Y:S02]  /*221f0*/  @!P0 SYNCS.PHASECHK.TRANS64 P0, [R0+URZ+0x38008], R5 ;  /* 0x03800805000085a7 */ /* 0x000ea400080010ff */
[----:B--2---:R-:W-:Y:S05]  /*22200*/  @!P0 BRA `(.L_x_428) ;  /* 0xfffffffc00f08947 */ /* 0x004fea000383ffff */
[----:B------:R-:W-:Y:S05]  /*22210*/  BRA `(.L_x_429) ;  /* 0xfffffe0000687947 */ /* 0x000fea000383ffff */
.L_x_47:
[----:B------:R-:W-:-:S07]  /*22220*/  MOV R0, UR22 ;  /* 0x0000001600007c02 */ /* 0x000fce0008000f00 */
.L_x_430:
[----:B-1----:R1:W2:Y:S02]  /*22230*/  SYNCS.PHASECHK.TRANS64.TRYWAIT P0, [R0+URZ+0x38068], R5 ;  /* 0x03806805000075a7 */ /* 0x0022a400080011ff */
[----:B--2---:R-:W-:Y:S05]  /*22240*/  @!P0 NANOSLEEP.SYNCS 0x989680 ;  /* 0x009896800000895d */ /* 0x004fea0003900000 */
[----:B------:R-:W2:Y:S02]  /*22250*/  @!P0 SYNCS.PHASECHK.TRANS64 P0, [R0+URZ+0x38068], R5 ;  /* 0x03806805000085a7 */ /* 0x000ea400080010ff */
[----:B--2---:R-:W-:Y:S05]  /*22260*/  @!P0 BRA `(.L_x_430) ;  /* 0xfffffffc00f08947 */ /* 0x004fea000383ffff */
[----:B------:R-:W-:Y:S05]  /*22270*/  BRA `(.L_x_431) ;  /* 0xfffffe0000707947 */ /* 0x000fea000383ffff */
.L_x_51:
[----:B------:R-:W-:-:S07]  /*22280*/  MOV R0, UR4 ;  /* 0x0000000400007c02 */ /* 0x000fce0008000f00 */
.L_x_432:
[----:B-1----:R1:W2:Y:S02]  /*22290*/  SYNCS.PHASECHK.TRANS64.TRYWAIT P0, [R0+URZ+0x38020], R3 ;  /* 0x03802003000075a7 */ /* 0x0022a400080011ff */
[----:B--2---:R-:W-:Y:S05]  /*222a0*/  @!P0 NANOSLEEP.SYNCS 0x989680 ;  /* 0x009896800000895d */ /* 0x004fea0003900000 */
[----:B------:R-:W2:Y:S02]  /*222b0*/  @!P0 SYNCS.PHASECHK.TRANS64 P0, [R0+URZ+0x38020], R3 ;  /* 0x03802003000085a7 */ /* 0x000ea400080010ff */
[----:B--2---:R-:W-:Y:S05]  /*222c0*/  @!P0 BRA `(.L_x_432) ;  /* 0xfffffffc00f08947 */ /* 0x004fea000383ffff */
[----:B------:R-:W-:Y:S05]  /*222d0*/  BRA `(.L_x_433) ;  /* 0xfffffe0400947947 */ /* 0x000fea000383ffff */
.L_x_53:
[----:B------:R-:W-:-:S07]  /*222e0*/  MOV R0, UR22 ;  /* 0x0000001600007c02 */ /* 0x000fce0008000f00 */
.L_x_434:
[----:B-1----:R1:W2:Y:S02]  /*222f0*/  SYNCS.PHASECHK.TRANS64.TRYWAIT P0, [R0+URZ+0x380a0], R3 ;  /* 0x0380a003000075a7 */ /* 0x0022a400080011ff */
[----:B--2---:R-:W-:Y:S05]  /*22300*/  @!P0 NANOSLEEP.SYNCS 0x989680 ;  /* 0x009896800000895d */ /* 0x004fea0003900000 */
[----:B------:R-:W2:Y:S02]  /*22310*/  @!P0 SYNCS.PHASECHK.TRANS64 P0, [R0+URZ+0x380a0], R3 ;  /* 0x0380a003000085a7 */ /* 0x000ea400080010ff */
[----:B--2---:R-:W-:Y:S05]  /*22320*/  @!P0 BRA `(.L_x_434) ;  /* 0xfffffffc00f08947 */ /* 0x004fea000383ffff */
[----:B------:R-:W-:Y:S05]  /*22330*/  BRA `(.L_x_435) ;  /* 0xfffffe0400a87947 */ /* 0x000fea000383ffff */
.L_x_55:
[----:B------:R-:W-:Y:S01]  /*22340*/  IMAD.U32 R4, RZ, RZ, UR20 ;  /* 0x00000014ff047e24 */ /* 0x000fe2000f8e00ff */
[----:B------:R-:W-:-:S04]  /*22350*/  MOV R5, UR22 ;  /* 0x0000001600057c02 */ /* 0x000fc80008000f00 */
[----:B------:R-:W-:-:S07]  /*22360*/  SHF.L.U32 R4, R4, 0x1f, RZ ;  /* 0x0000001f04047819 */ /* 0x000fce00000006ff */
.L_x_436:
[----:B-1----:R1:W2:Y:S02]  /*22370*/  SYNCS.PHASECHK.TRANS64.TRYWAIT P0, [R5+URZ+0x38058], R4 ;  /* 0x03805804050075a7 */ /* 0x0022a400080011ff */
[----:B--2---:R-:W-:Y:S05]  /*22380*/  @!P0 NANOSLEEP.SYNCS 0x989680 ;  /* 0x009896800000895d */ /* 0x004fea0003900000 */
[----:B------:R-:W2:Y:S02]  /*22390*/  @!P0 SYNCS.PHASECHK.TRANS64 P0, [R5+URZ+0x38058], R4 ;  /* 0x03805804050085a7 */ /* 0x000ea400080010ff */
[----:B--2---:R-:W-:Y:S05]  /*223a0*/  @!P0 BRA `(.L_x_436) ;  /* 0xfffffffc00f08947 */ /* 0x004fea000383ffff */
[----:B------:R-:W-:Y:S05]  /*223b0*/  BRA `(.L_x_437) ;  /* 0xfffffe0400b07947 */ /* 0x000fea000383ffff */
.L_x_59:
[----:B------:R-:W-:Y:S07]  /*223c0*/  MOV R0, UR4 ;  /* 0x0000000400007c02 */ /* 0x000fee0008000f00 */
.L_x_438:
[----:B--2---:R2:W3:Y:S02]  /*223d0*/  SYNCS.PHASECHK.TRANS64.TRYWAIT P0, [R0+URZ+0x38020], R3 ;  /* 0x03802003000075a7 */ /* 0x0044e400080011ff */
[----:B---3--:R-:W-:Y:S05]  /*223e0*/  @!P0 NANOSLEEP.SYNCS 0x989680 ;  /* 0x009896800000895d */ /* 0x008fea0003900000 */
[----:B------:R-:W3:Y:S02]  /*223f0*/  @!P0 SYNCS.PHASECHK.TRANS64 P0, [R0+URZ+0x38020], R3 ;  /* 0x03802003000085a7 */ /* 0x000ee400080010ff */
[----:B---3--:R-:W-:Y:S05]  /*22400*/  @!P0 BRA `(.L_x_438) ;  /* 0xfffffffc00f08947 */ /* 0x008fea000383ffff */
[----:B------:R-:W-:Y:S05]  /*22410*/  BRA `(.L_x_439) ;  /* 0xfffffe0c00387947 */ /* 0x000fea000383ffff */
.L_x_62:
[----:B------:R-:W-:Y:S07]  /*22420*/  MOV R0, UR22 ;  /* 0x0000001600007c02 */ /* 0x000fee0008000f00 */
.L_x_440:
[----:B--2---:R2:W3:Y:S02]  /*22430*/  SYNCS.PHASECHK.TRANS64.TRYWAIT P0, [R0+URZ+0x380a8], R3 ;  /* 0x0380a803000075a7 */ /* 0x0044e400080011ff */
[----:B---3--:R-:W-:Y:S05]  /*22440*/  @!P0 NANOSLEEP.SYNCS 0x989680 ;  /* 0x009896800000895d */ /* 0x008fea0003900000 */
[----:B------:R-:W3:Y:S02]  /*22450*/  @!P0 SYNCS.PHASECHK.TRANS64 P0, [R0+URZ+0x380a8], R3 ;  /* 0x0380a803000085a7 */ /* 0x000ee400080010ff */
[----:B---3--:R-:W-:Y:S05]  /*22460*/  @!P0 BRA `(.L_x_440) ;  /* 0xfffffffc00f08947 */ /* 0x008fea000383ffff */
[----:B------:R-:W-:Y:S05]  /*22470*/  BRA `(.L_x_441) ;  /* 0xfffffe1000d07947 */ /* 0x000fea000383ffff */
.L_x_64:
[----:B------:R-:W-:Y:S07]  /*22480*/  MOV R3, UR22 ;  /* 0x0000001600037c02 */ /* 0x000fee0008000f00 */
.L_x_442:
[----:B-1----:R1:W2:Y:S02]  /*22490*/  SYNCS.PHASECHK.TRANS64.TRYWAIT P0, [R3+URZ+0x38068], R4 ;  /* 0x03806804030075a7 */ /* 0x0022a400080011ff */
[----:B--2---:R-:W-:Y:S05]  /*224a0*/  @!P0 NANOSLEEP.SYNCS 0x989680 ;  /* 0x009896800000895d */ /* 0x004fea0003900000 */
[----:B------:R-:W2:Y:S02]  /*224b0*/  @!P0 SYNCS.PHASECHK.TRANS64 P0, [R3+URZ+0x38068], R4 ;  /* 0x03806804030085a7 */ /* 0x000ea400080010ff */
[----:B--2---:R-:W-:Y:S05]  /*224c0*/  @!P0 BRA `(.L_x_442) ;  /* 0xfffffffc00f08947 */ /* 0x004fea000383ffff */
[----:B------:R-:W-:Y:S05]  /*224d0*/  BRA `(.L_x_443) ;  /* 0xfffffe1000d87947 */ /* 0x000fea000383ffff */
.L_x_70:
[----:B------:R-:W-:Y:S07]  /*224e0*/  MOV R0, UR4 ;  /* 0x0000000400007c02 */ /* 0x000fee0008000f00 */
.L_x_444:
[----:B--2---:R2:W3:Y:S02]  /*224f0*/  SYNCS.PHASECHK.TRANS64.TRYWAIT P0, [R0+URZ+0x38020], R3 ;  /* 0x03802003000075a7 */ /* 0x0044e400080011ff */
[----:B---3--:R-:W-:Y:S05]  /*22500*/  @!P0 NANOSLEEP.SYNCS 0x989680 ;  /* 0x009896800000895d */ /* 0x008fea0003900000 */
[----:B------:R-:W3:Y:S02]  /*22510*/  @!P0 SYNCS.PHASECHK.TRANS64 P0, [R0+URZ+0x38020], R3 ;  /* 0x03802003000085a7 */ /* 0x000ee400080010ff */
[----:B---3--:R-:W-:Y:S05]  /*22520*/  @!P0 BRA `(.L_x_444) ;  /* 0xfffffffc00f08947 */ /* 0x008fea000383ffff */
[----:B------:R-:W-:Y:S05]  /*22530*/  BRA `(.L_x_445) ;  /* 0xfffffe1c00a07947 */ /* 0x000fea000383ffff */
.L_x_72:
[----:B------:R-:W-:Y:S07]  /*22540*/  MOV R0, UR22 ;  /* 0x0000001600007c02 */ /* 0x000fee0008000f00 */
.L_x_446:
[----:B-1----:R1:W2:Y:S02]  /*22550*/  SYNCS.PHASECHK.TRANS64.TRYWAIT P0, [R0+URZ+0x380a0], R3 ;  /* 0x0380a003000075a7 */ /* 0x0022a400080011ff */
[----:B--2---:R-:W-:Y:S05]  /*22560*/  @!P0 NANOSLEEP.SYNCS 0x989680 ;  /* 0x009896800000895d */ /* 0x004fea0003900000 */
[----:B------:R-:W2:Y:S02]  /*22570*/  @!P0 SYNCS.PHASECHK.TRANS64 P0, [R0+URZ+0x380a0], R3 ;  /* 0x0380a003000085a7 */ /* 0x000ea400080010ff */
[----:B--2---:R-:W-:Y:S05]  /*22580*/  @!P0 BRA `(.L_x_446) ;  /* 0xfffffffc00f08947 */ /* 0x004fea000383ffff */
[----:B------:R-:W-:Y:S05]  /*22590*/  BRA `(.L_x_447) ;  /* 0xfffffe1c00b47947 */ /* 0x000fea000383ffff */
.L_x_74:
[----:B------:R-:W-:Y:S01]  /*225a0*/  MOV R6, UR22 ;  /* 0x0000001600067c02 */ /* 0x000fe20008000f00 */
[----:B------:R-:W-:Y:S05]  /*225b0*/  IMAD.U32 R5, RZ, RZ, UR20 ;  /* 0x00000014ff057e24 */ /* 0x000fea000f8e00ff */
[----:B------:R-:W-:Y:S07]  /*225c0*/  SHF.L.U32 R5, R5, 0x1f, RZ ;  /* 0x0000001f05057819 */ /* 0x000fee00000006ff */
.L_x_448:
[----:B-1----:R1:W2:Y:S02]  /*225d0*/  SYNCS.PHASECHK.TRANS64.TRYWAIT P0, [R6+URZ+0x38058], R5 ;  /* 0x03805805060075a7 */ /* 0x0022a400080011ff */
[----:B--2---:R-:W-:Y:S05]  /*225e0*/  @!P0 NANOSLEEP.SYNCS 0x989680 ;  /* 0x009896800000895d */ /* 0x004fea0003900000 */
[----:B------:R-:W2:Y:S02]  /*225f0*/  @!P0 SYNCS.PHASECHK.TRANS64 P0, [R6+URZ+0x38058], R5 ;  /* 0x03805805060085a7 */ /* 0x000ea400080010ff */
[----:B--2---:R-:W-:Y:S05]  /*22600*/  @!P0 BRA `(.L_x_448) ;  /* 0xfffffffc00f08947 */ /* 0x004fea000383ffff */
[----:B------:R-:W-:Y:S05]  /*22610*/  BRA `(.L_x_449) ;  /* 0xfffffe1c00c07947 */ /* 0x000fea000383ffff */
.L_x_82:
[----:B------:R-:W-:-:S07]  /*22620*/  MOV R0, UR22 ;  /* 0x0000001600007c02 */ /* 0x000fce0008000f00 */
.L_x_450:
[----:B---3--:R3:W4:Y:S02]  /*22630*/  SYNCS.PHASECHK.TRANS64.TRYWAIT P0, [R0+URZ+0x380a8], R3 ;  /* 0x0380a803000075a7 */ /* 0x00872400080011ff */
[----:B----4-:R-:W-:Y:S05]  /*22640*/  @!P0 NANOSLEEP.SYNCS 0x989680 ;  /* 0x009896800000895d */ /* 0x010fea0003900000 */
[----:B------:R-:W4:Y:S02]  /*22650*/  @!P0 SYNCS.PHASECHK.TRANS64 P0, [R0+URZ+0x380a8], R3 ;  /* 0x0380a803000085a7 */ /* 0x000f2400080010ff */
[----:B----4-:R-:W-:Y:S05]  /*22660*/  @!P0 BRA `(.L_x_450) ;  /* 0xfffffffc00f08947 */ /* 0x010fea000383ffff */
[----:B------:R-:W-:Y:S05]  /*22670*/  BRA `(.L_x_451) ;  /* 0xfffffe2400107947 */ /* 0x000fea000383ffff */
.L_x_84:
[----:B------:R-:W-:-:S07]  /*22680*/  MOV R0, UR22 ;  /* 0x0000001600007c02 */ /* 0x000fce0008000f00 */
.L_x_452:
[----:B-1----:R1:W3:Y:S02]  /*22690*/  SYNCS.PHASECHK.TRANS64.TRYWAIT P0, [R0+URZ+0x38068], R5 ;  /* 0x03806805000075a7 */ /* 0x0022e400080011ff */
[----:B---3--:R-:W-:Y:S05]  /*226a0*/  @!P0 NANOSLEEP.SYNCS 0x989680 ;  /* 0x009896800000895d */ /* 0x008fea0003900000 */
[----:B------:R-:W3:Y:S02]  /*226b0*/  @!P0 SYNCS.PHASECHK.TRANS64 P0, [R0+URZ+0x38068], R5 ;  /* 0x03806805000085a7 */ /* 0x000ee400080010ff */
[----:B---3--:R-:W-:Y:S05]  /*226c0*/  @!P0 BRA `(.L_x_452) ;  /* 0xfffffffc00f08947 */ /* 0x008fea000383ffff */
[----:B------:R-:W-:Y:S05]  /*226d0*/  BRA `(.L_x_453) ;  /* 0xfffffe2400187947 */ /* 0x000fea000383ffff */
.L_x_96:
[----:B-1----:R1:W2:Y:S02]  /*226e0*/  SYNCS.PHASECHK.TRANS64.TRYWAIT P0, [R16+URZ+0x380c0], R3 ;  /* 0x0380c003100075a7 */ /* 0x0022a400080011ff */
[----:B--2---:R-:W-:Y:S05]  /*226f0*/  @!P0 NANOSLEEP.SYNCS 0x989680 ;  /* 0x009896800000895d */ /* 0x004fea0003900000 */
[----:B------:R-:W2:Y:S02]  /*22700*/  @!P0 SYNCS.PHASECHK.TRANS64 P0, [R16+URZ+0x380c0], R3 ;  /* 0x0380c003100085a7 */ /* 0x000ea400080010ff */
[----:B--2---:R-:W-:Y:S05]  /*22710*/  @!P0 BRA `(.L_x_96) ;  /* 0xfffffffc00f08947 */ /* 0x004fea000383ffff */
[----:B------:R-:W-:Y:S05]  /*22720*/  BRA `(.L_x_454) ;  /* 0xfffffe2c00887947 */ /* 0x000fea000383ffff */
.L_x_163:
[----:B-1----:R1:W3:Y:S02]  /*22730*/  SYNCS.PHASECHK.TRANS64.TRYWAIT P0, [R0+URZ+0x380c8], R3 ;  /* 0x0380c803000075a7 */ /* 0x0022e400080011ff */
[----:B---3--:R-:W-:Y:S05]  /*22740*/  @!P0 NANOSLEEP.SYNCS 0x989680 ;  /* 0x009896800000895d */ /* 0x008fea0003900000 */
[----:B------:R-:W3:Y:S02]  /*22750*/  @!P0 SYNCS.PHASECHK.TRANS64 P0, [R0+URZ+0x380c8], R3 ;  /* 0x0380c803000085a7 */ /* 0x000ee400080010ff */
[----:B---3--:R-:W-:Y:S05]  /*22760*/  @!P0 BRA `(.L_x_163) ;  /* 0xfffffffc00f08947 */ /* 0x008fea000383ffff */
[----:B------:R-:W-:Y:S05]  /*22770*/  BRA `(.L_x_455) ;  /* 0xfffffe80008c7947 */ /* 0x000fea000383ffff */
.L_x_169:
[----:B-1----:R1:W2:Y:S02]  /*22780*/  SYNCS.PHASECHK.TRANS64.TRYWAIT P0, [R59+URZ+0x38070], R0 ;  /* 0x038070003b0075a7 */ /* 0x0022a400080011ff */
[----:B--2---:R-:W-:Y:S05]  /*22790*/  @!P0 NANOSLEEP.SYNCS 0x989680 ;  /* 0x009896800000895d */ /* 0x004fea0003900000 */
[----:B------:R-:W2:Y:S02]  /*227a0*/  @!P0 SYNCS.PHASECHK.TRANS64 P0, [R59+URZ+0x38070], R0 ;  /* 0x038070003b0085a7 */ /* 0x000ea400080010ff */
[----:B--2---:R-:W-:Y:S05]  /*227b0*/  @!P0 BRA `(.L_x_169) ;  /* 0xfffffffc00f08947 */ /* 0x004fea000383ffff */
[----:B------:R-:W-:Y:S05]  /*227c0*/  BRA `(.L_x_456) ;  /* 0xfffffe8400a87947 */ /* 0x000fea000383ffff */
.L_x_172:
[----:B--2---:R2:W3:Y:S02]  /*227d0*/  SYNCS.PHASECHK.TRANS64.TRYWAIT P1, [R59+URZ+0x38080], R6 ;  /* 0x038080063b0075a7 */ /* 0x0044e400080211ff */
[----:B---3--:R-:W-:Y:S05]  /*227e0*/  @!P1 NANOSLEEP.SYNCS 0x989680 ;  /* 0x009896800000995d */ /* 0x008fea0003900000 */
[----:B------:R-:W3:Y:S02]  /*227f0*/  @!P1 SYNCS.PHASECHK.TRANS64 P1, [R59+URZ+0x38080], R6 ;  /* 0x038080063b0095a7 */ /* 0x000ee400080210ff */
[----:B---3--:R-:W-:Y:S05]  /*22800*/  @!P1 BRA `(.L_x_172) ;  /* 0xfffffffc00f09947 */ /* 0x008fea000383ffff */
[----:B------:R-:W-:Y:S05]  /*22810*/  BRA `(.L_x_457) ;  /* 0xfffffe8400d07947 */ /* 0x000fea000383ffff */
.L_x_175:
[----:B-1----:R1:W3:Y:S02]  /*22820*/  SYNCS.PHASECHK.TRANS64.TRYWAIT P0, [R59+URZ+0x38070], R0 ;  /* 0x038070003b0075a7 */ /* 0x0022e400080011ff */
[----:B---3--:R-:W-:Y:S05]  /*22830*/  @!P0 NANOSLEEP.SYNCS 0x989680 ;  /* 0x009896800000895d */ /* 0x008fea0003900000 */
[----:B------:R-:W3:Y:S02]  /*22840*/  @!P0 SYNCS.PHASECHK.TRANS64 P0, [R59+URZ+0x38070], R0 ;  /* 0x038070003b0085a7 */ /* 0x000ee400080010ff */
[----:B---3--:R-:W-:Y:S05]  /*22850*/  @!P0 BRA `(.L_x_175) ;  /* 0xfffffffc00f08947 */ /* 0x008fea000383ffff */
[----:B------:R-:W-:Y:S05]  /*22860*/  BRA `(.L_x_458) ;  /* 0xfffffe88001c7947 */ /* 0x000fea000383ffff */
.L_x_177:
[----:B-1----:R1:W3:Y:S02]  /*22870*/  SYNCS.PHASECHK.TRANS64.TRYWAIT P0, [R59+URZ+0x38090], R0 ;  /* 0x038090003b0075a7 */ /* 0x0022e400080011ff */
[----:B---3--:R-:W-:Y:S05]  /*22880*/  @!P0 NANOSLEEP.SYNCS 0x989680 ;  /* 0x009896800000895d */ /* 0x008fea0003900000 */
[----:B------:R-:W3:Y:S02]  /*22890*/  @!P0 SYNCS.PHASECHK.TRANS64 P0, [R59+URZ+0x38090], R0 ;  /* 0x038090003b0085a7 */ /* 0x000ee400080010ff */
[----:B---3--:R-:W-:Y:S05]  /*228a0*/  @!P0 BRA `(.L_x_177) ;  /* 0xfffffffc00f08947 */ /* 0x008fea000383ffff */
[----:B------:R-:W-:Y:S05]  /*228b0*/  BRA `(.L_x_459) ;  /* 0xfffffe8800647947 */ /* 0x000fea000383ffff */
.L_x_196:
[----:B------:R1:W1:Y:S02]  /*228c0*/  SYNCS.PHASECHK.TRANS64.TRYWAIT P0, [R59+URZ+0x38080], R0 ;  /* 0x038080003b0075a7 */ /* 0x00026400080011ff */
[----:B-1----:R-:W-:Y:S05]  /*228d0*/  @!P0 NANOSLEEP.SYNCS 0x989680 ;  /* 0x009896800000895d */ /* 0x002fea0003900000 */
[----:B------:R-:W1:Y:S02]  /*228e0*/  @!P0 SYNCS.PHASECHK.TRANS64 P0, [R59+URZ+0x38080], R0 ;  /* 0x038080003b0085a7 */ /* 0x000e6400080010ff */
[----:B-1----:R-:W-:Y:S05]  /*228f0*/  @!P0 BRA `(.L_x_196) ;  /* 0xfffffffc00f08947 */ /* 0x002fea000383ffff */
[----:B------:R-:W-:Y:S05]  /*22900*/  BRA `(.L_x_460) ;  /* 0xfffffe9800c87947 */ /* 0x000fea000383ffff */
.L_x_198:
[----:B-1----:R1:W3:Y:S02]  /*22910*/  SYNCS.PHASECHK.TRANS64.TRYWAIT P0, [R59+URZ+0x38098], R0 ;  /* 0x038098003b0075a7 */ /* 0x0022e400080011ff */
[----:B---3--:R-:W-:Y:S05]  /*22920*/  @!P0 NANOSLEEP.SYNCS 0x989680 ;  /* 0x009896800000895d */ /* 0x008fea0003900000 */
[----:B------:R-:W3:Y:S02]  /*22930*/  @!P0 SYNCS.PHASECHK.TRANS64 P0, [R59+URZ+0x38098], R0 ;  /* 0x038098003b0085a7 */ /* 0x000ee400080010ff */
[----:B---3--:R-:W-:Y:S05]  /*22940*/  @!P0 BRA `(.L_x_198) ;  /* 0xfffffffc00f08947 */ /* 0x008fea000383ffff */
[----:B------:R-:W-:Y:S05]  /*22950*/  BRA `(.L_x_461) ;  /* 0xfffffe9c000c7947 */ /* 0x000fea000383ffff */
.L_x_219:
[----:B---3--:R3:W1:Y:S02]  /*22960*/  SYNCS.PHASECHK.TRANS64.TRYWAIT P0, [R59+URZ+0x38070], R4 ;  /* 0x038070043b0075a7 */ /* 0x00866400080011ff */
[----:B-1----:R-:W-:Y:S05]  /*22970*/  @!P0 NANOSLEEP.SYNCS 0x989680 ;  /* 0x009896800000895d */ /* 0x002fea0003900000 */
[----:B------:R-:W1:Y:S02]  /*22980*/  @!P0 SYNCS.PHASECHK.TRANS64 P0, [R59+URZ+0x38070], R4 ;  /* 0x038070043b0085a7 */ /* 0x000e6400080010ff */
[----:B-1----:R-:W-:Y:S05]  /*22990*/  @!P0 BRA `(.L_x_219) ;  /* 0xfffffffc00f08947 */ /* 0x002fea000383ffff */
[----:B------:R-:W-:Y:S05]  /*229a0*/  BRA `(.L_x_462) ;  /* 0xfffffeac00947947 */ /* 0x000fea000383ffff */
.L_x_222:
[----:B------:R1:W1:Y:S02]  /*229b0*/  SYNCS.PHASECHK.TRANS64.TRYWAIT P0, [R59+URZ+0x38090], R0 ;  /* 0x038090003b0075a7 */ /* 0x00026400080011ff */
[----:B-1----:R-:W-:Y:S05]  /*229c0*/  @!P0 NANOSLEEP.SYNCS 0x989680 ;  /* 0x009896800000895d */ /* 0x002fea0003900000 */
[----:B------:R-:W1:Y:S02]  /*229d0*/  @!P0 SYNCS.PHASECHK.TRANS64 P0, [R59+URZ+0x38090], R0 ;  /* 0x038090003b0085a7 */ /* 0x000e6400080010ff */
[----:B-1----:R-:W-:Y:S05]  /*229e0*/  @!P0 BRA `(.L_x_222) ;  /* 0xfffffffc00f08947 */ /* 0x002fea000383ffff */
[----:B------:R-:W-:Y:S05]  /*229f0*/  BRA `(.L_x_463) ;  /* 0xfffffeac00b87947 */ /* 0x000fea000383ffff */
.L_x_225:
[----:B------:R1:W1:Y:S02]  /*22a00*/  SYNCS.PHASECHK.TRANS64.TRYWAIT P0, [R59+URZ+0x380c0], R0 ;  /* 0x0380c0003b0075a7 */ /* 0x00026400080011ff */
[----:B-1----:R-:W-:Y:S05]  /*22a10*/  @!P0 NANOSLEEP.SYNCS 0x989680 ;  /* 0x009896800000895d */ /* 0x002fea0003900000 */
[----:B------:R-:W1:Y:S02]  /*22a20*/  @!P0 SYNCS.PHASECHK.TRANS64 P0, [R59+URZ+0x380c0], R0 ;  /* 0x0380c0003b0085a7 */ /* 0x000e6400080010ff */
[----:B-1----:R-:W-:Y:S05]  /*22a30*/  @!P0 BRA `(.L_x_225) ;  /* 0xfffffffc00f08947 */ /* 0x002fea000383ffff */
[----:B------:R-:W-:Y:S05]  /*22a40*/  BRA `(.L_x_464) ;  /* 0xfffffeac00c47947 */ /* 0x000fea000383ffff */
.L_x_239:
[----:B-1----:R1:W2:Y:S02]  /*22a50*/  SYNCS.PHASECHK.TRANS64.TRYWAIT P0, [R59+URZ+0x38080], R4 ;  /* 0x038080043b0075a7 */ /* 0x0022a400080011ff */
[----:B--2---:R-:W-:Y:S05]  /*22a60*/  @!P0 NANOSLEEP.SYNCS 0x989680 ;  /* 0x009896800000895d */ /* 0x004fea0003900000 */
[----:B------:R-:W2:Y:S02]  /*22a70*/  @!P0 SYNCS.PHASECHK.TRANS64 P0, [R59+URZ+0x38080], R4 ;  /* 0x038080043b0085a7 */ /* 0x000ea400080010ff */
[----:B--2---:R-:W-:Y:S05]  /*22a80*/  @!P0 BRA `(.L_x_239) ;  /* 0xfffffffc00f08947 */ /* 0x004fea000383ffff */
[----:B------:R-:W-:Y:S05]  /*22a90*/  BRA `(.L_x_465) ;  /* 0xfffffecc00f07947 */ /* 0x000fea000383ffff */
.L_x_242:
[----:B------:R1:W1:Y:S02]  /*22aa0*/  SYNCS.PHASECHK.TRANS64.TRYWAIT P0, [R59+URZ+0x38098], R0 ;  /* 0x038098003b0075a7 */ /* 0x00026400080011ff */
[----:B-1----:R-:W-:Y:S05]  /*22ab0*/  @!P0 NANOSLEEP.SYNCS 0x989680 ;  /* 0x009896800000895d */ /* 0x002fea0003900000 */
[----:B------:R-:W1:Y:S02]  /*22ac0*/  @!P0 SYNCS.PHASECHK.TRANS64 P0, [R59+URZ+0x38098], R0 ;  /* 0x038098003b0085a7 */ /* 0x000e6400080010ff */
[----:B-1----:R-:W-:Y:S05]  /*22ad0*/  @!P0 BRA `(.L_x_242) ;  /* 0xfffffffc00f08947 */ /* 0x002fea000383ffff */
[----:B------:R-:W-:Y:S05]  /*22ae0*/  BRA `(.L_x_466) ;  /* 0xfffffed000147947 */ /* 0x000fea000383ffff */
.L_x_245:
[----:B------:R1:W1:Y:S02]  /*22af0*/  SYNCS.PHASECHK.TRANS64.TRYWAIT P0, [R59+URZ+0x380c8], R0 ;  /* 0x0380c8003b0075a7 */ /* 0x00026400080011ff */
[----:B-1----:R-:W-:Y:S05]  /*22b00*/  @!P0 NANOSLEEP.SYNCS 0x989680 ;  /* 0x009896800000895d */ /* 0x002fea0003900000 */
[----:B------:R-:W1:Y:S02]  /*22b10*/  @!P0 SYNCS.PHASECHK.TRANS64 P0, [R59+URZ+0x380c8], R0 ;  /* 0x0380c8003b0085a7 */ /* 0x000e6400080010ff */
[----:B-1----:R-:W-:Y:S05]  /*22b20*/  @!P0 BRA `(.L_x_245) ;  /* 0xfffffffc00f08947 */ /* 0x002fea000383ffff */
[----:B------:R-:W-:Y:S05]  /*22b30*/  BRA `(.L_x_467) ;  /* 0xfffffed000207947 */ /* 0x000fea000383ffff */
.L_x_261:
[----:B------:R-:W-:-:S07]  /*22b40*/  MOV R0, UR4 ;  /* 0x0000000400007c02 */ /* 0x000fce0008000f00 */
.L_x_468:
[----:B-1----:R1:W2:Y:S02]  /*22b50*/  SYNCS.PHASECHK.TRANS64.TRYWAIT P0, [R0+URZ], R3 ;  /* 0x00000003000075a7 */ /* 0x0022a400080011ff */
[----:B--2---:R-:W-:Y:S05]  /*22b60*/  @!P0 NANOSLEEP.SYNCS 0x989680 ;  /* 0x009896800000895d */ /* 0x004fea0003900000 */
[----:B------:R-:W2:Y:S02]  /*22b70*/  @!P0 SYNCS.PHASECHK.TRANS64 P0, [R0+URZ], R3 ;  /* 0x00000003000085a7 */ /* 0x000ea400080010ff */
[----:B--2---:R-:W-:Y:S05]  /*22b80*/  @!P0 BRA `(.L_x_468) ;  /* 0xfffffffc00f08947 */ /* 0x004fea000383ffff */
[----:B------:R-:W-:Y:S05]  /*22b90*/  BRA `(.L_x_469) ;  /* 0xfffffef400187947 */ /* 0x000fea000383ffff */
.L_x_264:
[----:B------:R-:W-:-:S07]  /*22ba0*/  MOV R0, UR4 ;  /* 0x0000000400007c02 */ /* 0x000fce0008000f00 */
.L_x_470:
[----:B-1----:R1:W4:Y:S02]  /*22bb0*/  SYNCS.PHASECHK.TRANS64.TRYWAIT P1, [R0+URZ], R3 ;  /* 0x00000003000075a7 */ /* 0x00232400080211ff */
[----:B----4-:R-:W-:Y:S05]  /*22bc0*/  @!P1 NANOSLEEP.SYNCS 0x989680 ;  /* 0x009896800000995d */ /* 0x010fea0003900000 */
[----:B------:R-:W4:Y:S02]  /*22bd0*/  @!P1 SYNCS.PHASECHK.TRANS64 P1, [R0+URZ], R3 ;  /* 0x00000003000095a7 */ /* 0x000f2400080210ff */
[----:B----4-:R-:W-:Y:S05]  /*22be0*/  @!P1 BRA `(.L_x_470) ;  /* 0xfffffffc00f09947 */ /* 0x010fea000383ffff */
[----:B------:R-:W-:Y:S05]  /*22bf0*/  BRA `(.L_x_471) ;  /* 0xfffffef400a07947 */ /* 0x000fea000383ffff */
.L_x_271:
[----:B-1----:R-:W-:-:S04]  /*22c00*/  MOV R4, UR49 ;  /* 0x0000003100047c02 */ /* 0x002fc80008000f00 */
[----:B------:R1:W2:Y:S03]  /*22c10*/  SYNCS.PHASECHK.TRANS64.TRYWAIT P5, [R4+URZ], R3 ;  /* 0x00000003040075a7 */ /* 0x0002a600080a11ff */
[----:B--2---:R-:W-:Y:S05]  /*22c20*/  @!P5 NANOSLEEP.SYNCS 0x989680 ;  /* 0x009896800000d95d */ /* 0x004fea0003900000 */
[----:B------:R-:W2:Y:S02]  /*22c30*/  @!P5 SYNCS.PHASECHK.TRANS64 P5, [R4+URZ], R3 ;  /* 0x000000030400d5a7 */ /* 0x000ea400080a10ff */
[----:B--2---:R-:W-:Y:S05]  /*22c40*/  @!P5 BRA `(.L_x_271) ;  /* 0xfffffffc00ecd947 */ /* 0x004fea000383ffff */
[----:B------:R-:W-:Y:S05]  /*22c50*/  BRA `(.L_x_472) ;  /* 0xffffff0000d87947 */ /* 0x000fea000383ffff */
.L_x_276:
[----:B------:R-:W-:-:S07]  /*22c60*/  MOV R5, UR4 ;  /* 0x0000000400057c02 */ /* 0x000fce0008000f00 */
.L_x_473:
[----:B--2---:R2:W3:Y:S02]  /*22c70*/  SYNCS.PHASECHK.TRANS64.TRYWAIT P2, [R5+URZ], R0 ;  /* 0x00000000050075a7 */ /* 0x0044e400080411ff */
[----:B---3--:R-:W-:Y:S05]  /*22c80*/  @!P2 NANOSLEEP.SYNCS 0x989680 ;  /* 0x009896800000a95d */ /* 0x008fea0003900000 */
[----:B------:R-:W3:Y:S02]  /*22c90*/  @!P2 SYNCS.PHASECHK.TRANS64 P2, [R5+URZ], R0 ;  /* 0x000000000500a5a7 */ /* 0x000ee400080410ff */
[----:B---3--:R-:W-:Y:S05]  /*22ca0*/  @!P2 BRA `(.L_x_473) ;  /* 0xfffffffc00f0a947 */ /* 0x008fea000383ffff */
[----:B------:R-:W-:Y:S05]  /*22cb0*/  BRA `(.L_x_474) ;  /* 0xffffff3000747947 */ /* 0x000fea000383ffff */
.L_x_281:
[----:B------:R-:W-:-:S07]  /*22cc0*/  MOV R3, UR4 ;  /* 0x0000000400037c02 */ /* 0x000fce0008000f00 */
.L_x_475:
[----:B-1----:R1:W2:Y:S02]  /*22cd0*/  SYNCS.PHASECHK.TRANS64.TRYWAIT P1, [R3+URZ], R0 ;  /* 0x00000000030075a7 */ /* 0x0022a400080211ff */
[----:B--2---:R-:W-:Y:S05]  /*22ce0*/  @!P1 NANOSLEEP.SYNCS 0x989680 ;  /* 0x009896800000995d */ /* 0x004fea0003900000 */
[----:B------:R-:W2:Y:S02]  /*22cf0*/  @!P1 SYNCS.PHASECHK.TRANS64 P1, [R3+URZ], R0 ;  /* 0x00000000030095a7 */ /* 0x000ea400080210ff */
[----:B--2---:R-:W-:Y:S05]  /*22d00*/  @!P1 BRA `(.L_x_475) ;  /* 0xfffffffc00f09947 */ /* 0x004fea000383ffff */
[----:B------:R-:W-:Y:S05]  /*22d10*/  BRA `(.L_x_476) ;  /* 0xffffff3400d47947 */ /* 0x000fea000383ffff */
.L_x_286:
[----:B------:R-:W-:-:S07]  /*22d20*/  MOV R0, UR4 ;  /* 0x0000000400007c02 */ /* 0x000fce0008000f00 */
.L_x_477:
[----:B-1----:R1:W3:Y:S02]  /*22d30*/  SYNCS.PHASECHK.TRANS64.TRYWAIT P1, [R0+URZ], R3 ;  /* 0x00000003000075a7 */ /* 0x0022e400080211ff */
[----:B---3--:R-:W-:Y:S05]  /*22d40*/  @!P1 NANOSLEEP.SYNCS 0x989680 ;  /* 0x009896800000995d */ /* 0x008fea0003900000 */
[----:B------:R-:W3:Y:S02]  /*22d50*/  @!P1 SYNCS.PHASECHK.TRANS64 P1, [R0+URZ], R3 ;  /* 0x00000003000095a7 */ /* 0x000ee400080210ff */
[----:B---3--:R-:W-:Y:S05]  /*22d60*/  @!P1 BRA `(.L_x_477) ;  /* 0xfffffffc00f09947 */ /* 0x008fea000383ffff */
[----:B------:R-:W-:Y:S05]  /*22d70*/  BRA `(.L_x_478) ;  /* 0xffffff3800a47947 */ /* 0x000fea000383ffff */
.L_x_293:
[----:B-1----:R-:W-:-:S04]  /*22d80*/  MOV R4, UR49 ;  /* 0x0000003100047c02 */ /* 0x002fc80008000f00 */
[----:B------:R1:W4:Y:S03]  /*22d90*/  SYNCS.PHASECHK.TRANS64.TRYWAIT P5, [R4+URZ], R3 ;  /* 0x00000003040075a7 */ /* 0x00032600080a11ff */
[----:B----4-:R-:W-:Y:S05]  /*22da0*/  @!P5 NANOSLEEP.SYNCS 0x989680 ;  /* 0x009896800000d95d */ /* 0x010fea0003900000 */
[----:B------:R-:W4:Y:S02]  /*22db0*/  @!P5 SYNCS.PHASECHK.TRANS64 P5, [R4+URZ], R3 ;  /* 0x000000030400d5a7 */ /* 0x000f2400080a10ff */
[----:B----4-:R-:W-:Y:S05]  /*22dc0*/  @!P5 BRA `(.L_x_293) ;  /* 0xfffffffc00ecd947 */ /* 0x010fea000383ffff */
[----:B------:R-:W-:Y:S05]  /*22dd0*/  BRA `(.L_x_479) ;  /* 0xffffff5c00e07947 */ /* 0x000fea000383ffff */
.L_x_298:
[----:B------:R-:W-:-:S07]  /*22de0*/  MOV R3, UR4 ;  /* 0x0000000400037c02 */ /* 0x000fce0008000f00 */
.L_x_480:
[----:B--2---:R2:W3:Y:S02]  /*22df0*/  SYNCS.PHASECHK.TRANS64.TRYWAIT P2, [R3+URZ], R0 ;  /* 0x00000000030075a7 */ /* 0x0044e400080411ff */
[----:B---3--:R-:W-:Y:S05]  /*22e00*/  @!P2 NANOSLEEP.SYNCS 0x989680 ;  /* 0x009896800000a95d */ /* 0x008fea0003900000 */
[----:B------:R-:W3:Y:S02]  /*22e10*/  @!P2 SYNCS.PHASECHK.TRANS64 P2, [R3+URZ], R0 ;  /* 0x000000000300a5a7 */ /* 0x000ee400080410ff */
[----:B---3--:R-:W-:Y:S05]  /*22e20*/  @!P2 BRA `(.L_x_480) ;  /* 0xfffffffc00f0a947 */ /* 0x008fea000383ffff */
[----:B------:R-:W-:Y:S05]  /*22e30*/  BRA `(.L_x_481) ;  /* 0xffffff8c006c7947 */ /* 0x000fea000383ffff */
.L_x_302:
[----:B------:R-:W-:-:S07]  /*22e40*/  MOV R3, UR4 ;  /* 0x0000000400037c02 */ /* 0x000fce0008000f00 */
.L_x_482:
[----:B-1----:R1:W2:Y:S02]  /*22e50*/  SYNCS.PHASECHK.TRANS64.TRYWAIT P1, [R3+URZ], R0 ;  /* 0x00000000030075a7 */ /* 0x0022a400080211ff */
[----:B--2---:R-:W-:Y:S05]  /*22e60*/  @!P1 NANOSLEEP.SYNCS 0x989680 ;  /* 0x009896800000995d */ /* 0x004fea0003900000 */
[----:B------:R-:W2:Y:S02]  /*22e70*/  @!P1 SYNCS.PHASECHK.TRANS64 P1, [R3+URZ], R0 ;  /* 0x00000000030095a7 */ /* 0x000ea400080210ff */
[----:B--2---:R-:W-:Y:S05]  /*22e80*/  @!P1 BRA `(.L_x_482) ;  /* 0xfffffffc00f09947 */ /* 0x004fea000383ffff */
[----:B------:R-:W-:Y:S05]  /*22e90*/  BRA `(.L_x_483) ;  /* 0xffffff9000c47947 */ /* 0x000fea000383ffff */
.L_x_306:
[----:B------:R-:W-:-:S07]  /*22ea0*/  MOV R0, UR5 ;  /* 0x0000000500007c02 */ /* 0x000fce0008000f00 */
.L_x_484:
[----:B-1----:R1:W4:Y:S02]  /*22eb0*/  SYNCS.PHASECHK.TRANS64.TRYWAIT P0, [R0+URZ], R3 ;  /* 0x00000003000075a7 */ /* 0x00232400080011ff */
[----:B----4-:R-:W-:Y:S05]  /*22ec0*/  @!P0 NANOSLEEP.SYNCS 0x989680 ;  /* 0x009896800000895d */ /* 0x010fea0003900000 */
[----:B------:R-:W4:Y:S02]  /*22ed0*/  @!P0 SYNCS.PHASECHK.TRANS64 P0, [R0+URZ], R3 ;  /* 0x00000003000085a7 */ /* 0x000f2400080010ff */
[----:B----4-:R-:W-:Y:S05]  /*22ee0*/  @!P0 BRA `(.L_x_484) ;  /* 0xfffffffc00f08947 */ /* 0x010fea000383ffff */
[----:B------:R-:W-:Y:S05]  /*22ef0*/  BRA `(.L_x_485) ;  /* 0xffffff9400707947 */ /* 0x000fea000383ffff */
.L_x_312:
[----:B------:R-:W-:-:S07]  /*22f00*/  MOV R3, UR8 ;  /* 0x0000000800037c02 */ /* 0x000fce0008000f00 */
.L_x_486:
[----:B-1----:R1:W2:Y:S02]  /*22f10*/  SYNCS.PHASECHK.TRANS64.TRYWAIT P1, [R3+URZ+0x38010], R4 ;  /* 0x03801004030075a7 */ /* 0x0022a400080211ff */
[----:B--2---:R-:W-:Y:S05]  /*22f20*/  @!P1 NANOSLEEP.SYNCS 0x989680 ;  /* 0x009896800000995d */ /* 0x004fea0003900000 */
[----:B------:R-:W2:Y:S02]  /*22f30*/  @!P1 SYNCS.PHASECHK.TRANS64 P1, [R3+URZ+0x38010], R4 ;  /* 0x03801004030095a7 */ /* 0x000ea400080210ff */
[----:B--2---:R-:W-:Y:S05]  /*22f40*/  @!P1 BRA `(.L_x_486) ;  /* 0xfffffffc00f09947 */ /* 0x004fea000383ffff */
[----:B------:R-:W-:Y:S05]  /*22f50*/  BRA `(.L_x_487) ;  /* 0xffffff9c002c7947 */ /* 0x000fea000383ffff */
.L_x_318:
[----:B------:R-:W-:-:S07]  /*22f60*/  MOV R0, UR25 ;  /* 0x0000001900007c02 */ /* 0x000fce0008000f00 */
.L_x_488:
[----:B-1----:R1:W2:Y:S02]  /*22f70*/  SYNCS.PHASECHK.TRANS64.TRYWAIT P1, [R0+URZ+0x38038], R7 ;  /* 0x03803807000075a7 */ /* 0x0022a400080211ff */
[----:B--2---:R-:W-:Y:S05]  /*22f80*/  @!P1 NANOSLEEP.SYNCS 0x989680 ;  /* 0x009896800000995d */ /* 0x004fea0003900000 */
[----:B------:R-:W2:Y:S02]  /*22f90*/  @!P1 SYNCS.PHASECHK.TRANS64 P1, [R0+URZ+0x38038], R7 ;  /* 0x03803807000095a7 */ /* 0x000ea400080210ff */
[----:B--2---:R-:W-:Y:S05]  /*22fa0*/  @!P1 BRA `(.L_x_488) ;  /* 0xfffffffc00f09947 */ /* 0x004fea000383ffff */
[----:B------:R-:W-:Y:S05]  /*22fb0*/  BRA `(.L_x_489) ;  /* 0xffffff9c00a07947 */ /* 0x000fea000383ffff */
.L_x_324:
[----:B--2---:R-:W-:-:S07]  /*22fc0*/  MOV R3, UR8 ;  /* 0x0000000800037c02 */ /* 0x004fce0008000f00 */
.L_x_490:
[----:B-1----:R1:W2:Y:S02]  /*22fd0*/  SYNCS.PHASECHK.TRANS64.TRYWAIT P1, [R3+URZ+0x38018], R4 ;  /* 0x03801804030075a7 */ /* 0x0022a400080211ff */
[----:B--2---:R-:W-:Y:S05]  /*22fe0*/  @!P1 NANOSLEEP.SYNCS 0x989680 ;  /* 0x009896800000995d */ /* 0x004fea0003900000 */
[----:B------:R-:W2:Y:S02]  /*22ff0*/  @!P1 SYNCS.PHASECHK.TRANS64 P1, [R3+URZ+0x38018], R4 ;  /* 0x03801804030095a7 */ /* 0x000ea400080210ff */
[----:B--2---:R-:W-:Y:S05]  /*23000*/  @!P1 BRA `(.L_x_490) ;  /* 0xfffffffc00f09947 */ /* 0x004fea000383ffff */
[----:B------:R-:W-:Y:S05]  /*23010*/  BRA `(.L_x_491) ;  /* 0xffffffa000207947 */ /* 0x000fea000383ffff */
.L_x_330:
[----:B---3--:R-:W-:-:S07]  /*23020*/  MOV R0, UR25 ;  /* 0x0000001900007c02 */ /* 0x008fce0008000f00 */
.L_x_492:
[----:B-1----:R1:W2:Y:S02]  /*23030*/  SYNCS.PHASECHK.TRANS64.TRYWAIT P1, [R0+URZ+0x38038], R7 ;  /* 0x03803807000075a7 */ /* 0x0022a400080211ff */
[----:B--2---:R-:W-:Y:S05]  /*23040*/  @!P1 NANOSLEEP.SYNCS 0x989680 ;  /* 0x009896800000995d */ /* 0x004fea0003900000 */
[----:B------:R-:W2:Y:S02]  /*23050*/  @!P1 SYNCS.PHASECHK.TRANS64 P1, [R0+URZ+0x38038], R7 ;  /* 0x03803807000095a7 */ /* 0x000ea400080210ff */
[----:B--2---:R-:W-:Y:S05]  /*23060*/  @!P1 BRA `(.L_x_492) ;  /* 0xfffffffc00f09947 */ /* 0x004fea000383ffff */
[----:B------:R-:W-:Y:S05]  /*23070*/  BRA `(.L_x_493) ;  /* 0xffffffa0009c7947 */ /* 0x000fea000383ffff */
.L_x_336:
[----:B---3--:R-:W-:-:S07]  /*23080*/  MOV R0, UR25 ;  /* 0x0000001900007c02 */ /* 0x008fce0008000f00 */
.L_x_494:
[----:B-1----:R1:W2:Y:S02]  /*23090*/  SYNCS.PHASECHK.TRANS64.TRYWAIT P1, [R0+URZ+0x38038], R7 ;  /* 0x03803807000075a7 */ /* 0x0022a400080211ff */
[----:B--2---:R-:W-:Y:S05]  /*230a0*/  @!P1 NANOSLEEP.SYNCS 0x989680 ;  /* 0x009896800000995d */ /* 0x004fea0003900000 */
[----:B------:R-:W2:Y:S02]  /*230b0*/  @!P1 SYNCS.PHASECHK.TRANS64 P1, [R0+URZ+0x38038], R7 ;  /* 0x03803807000095a7 */ /* 0x000ea400080210ff */
[----:B--2---:R-:W-:Y:S05]  /*230c0*/  @!P1 BRA `(.L_x_494) ;  /* 0xfffffffc00f09947 */ /* 0x004fea000383ffff */
[----:B------:R-:W-:Y:S05]  /*230d0*/  BRA `(.L_x_495) ;  /* 0xffffffa400707947 */ /* 0x000fea000383ffff */
.L_x_341:
[----:B------:R-:W-:-:S07]  /*230e0*/  MOV R0, UR25 ;  /* 0x0000001900007c02 */ /* 0x000fce0008000f00 */
.L_x_496:
[----:B-1----:R1:W2:Y:S02]  /*230f0*/  SYNCS.PHASECHK.TRANS64.TRYWAIT P1, [R0+URZ+0x38038], R7 ;  /* 0x03803807000075a7 */ /* 0x0022a400080211ff */
[----:B--2---:R-:W-:Y:S05]  /*23100*/  @!P1 NANOSLEEP.SYNCS 0x989680 ;  /* 0x009896800000995d */ /* 0x004fea0003900000 */
[----:B------:R-:W2:Y:S02]  /*23110*/  @!P1 SYNCS.PHASECHK.TRANS64 P1, [R0+URZ+0x38038], R7 ;  /* 0x03803807000095a7 */ /* 0x000ea400080210ff */
[----:B--2---:R-:W-:Y:S05]  /*23120*/  @!P1 BRA `(.L_x_496) ;  /* 0xfffffffc00f09947 */ /* 0x004fea000383ffff */
[----:B------:R-:W-:Y:S05]  /*23130*/  BRA `(.L_x_497) ;  /* 0xffffffa800007947 */ /* 0x000fea000383ffff */
.L_x_346:
[----:B------:R-:W-:-:S07]  /*23140*/  MOV R0, UR25 ;  /* 0x0000001900007c02 */ /* 0x000fce0008000f00 */
.L_x_498:
[----:B-1----:R1:W2:Y:S02]  /*23150*/  SYNCS.PHASECHK.TRANS64.TRYWAIT P1, [R0+URZ+0x38038], R7 ;  /* 0x03803807000075a7 */ /* 0x0022a400080211ff */
[----:B--2---:R-:W-:Y:S05]  /*23160*/  @!P1 NANOSLEEP.SYNCS 0x989680 ;  /* 0x009896800000995d */ /* 0x004fea0003900000 */
[----:B------:R-:W2:Y:S02]  /*23170*/  @!P1 SYNCS.PHASECHK.TRANS64 P1, [R0+URZ+0x38038], R7 ;  /* 0x03803807000095a7 */ /* 0x000ea400080210ff */
[----:B--2---:R-:W-:Y:S05]  /*23180*/  @!P1 BRA `(.L_x_498) ;  /* 0xfffffffc00f09947 */ /* 0x004fea000383ffff */
[----:B------:R-:W-:Y:S05]  /*23190*/  BRA `(.L_x_499) ;  /* 0xffffffa800847947 */ /* 0x000fea000383ffff */
.L_x_351:
[----:B------:R-:W-:-:S07]  /*231a0*/  MOV R0, UR25 ;  /* 0x0000001900007c02 */ /* 0x000fce0008000f00 */
.L_x_500:
[----:B-1----:R1:W2:Y:S02]  /*231b0*/  SYNCS.PHASECHK.TRANS64.TRYWAIT P1, [R0+URZ+0x38038], R7 ;  /* 0x03803807000075a7 */ /* 0x0022a400080211ff */
[----:B--2---:R-:W-:Y:S05]  /*231c0*/  @!P1 NANOSLEEP.SYNCS 0x989680 ;  /* 0x009896800000995d */ /* 0x004fea0003900000 */
[----:B------:R-:W2:Y:S02]  /*231d0*/  @!P1 SYNCS.PHASECHK.TRANS64 P1, [R0+URZ+0x38038], R7 ;  /* 0x03803807000095a7 */ /* 0x000ea400080210ff */
[----:B--2---:R-:W-:Y:S05]  /*231e0*/  @!P1 BRA `(.L_x_500) ;  /* 0xfffffffc00f09947 */ /* 0x004fea000383ffff */
[----:B------:R-:W-:Y:S05]  /*231f0*/  BRA `(.L_x_501) ;  /* 0xffffffac00087947 */ /* 0x000fea000383ffff */
.L_x_356:
[----:B------:R-:W-:-:S07]  /*23200*/  MOV R0, UR25 ;  /* 0x0000001900007c02 */ /* 0x000fce0008000f00 */
.L_x_502:
[----:B-1----:R1:W2:Y:S02]  /*23210*/  SYNCS.PHASECHK.TRANS64.TRYWAIT P1, [R0+URZ+0x38038], R7 ;  /* 0x03803807000075a7 */ /* 0x0022a400080211ff */
[----:B--2---:R-:W-:Y:S05]  /*23220*/  @!P1 NANOSLEEP.SYNCS 0x989680 ;  /* 0x009896800000995d */ /* 0x004fea0003900000 */
[----:B------:R-:W2:Y:S02]  /*23230*/  @!P1 SYNCS.PHASECHK.TRANS64 P1, [R0+URZ+0x38038], R7 ;  /* 0x03803807000095a7 */ /* 0x000ea400080210ff */
[----:B--2---:R-:W-:Y:S05]  /*23240*/  @!P1 BRA `(.L_x_502) ;  /* 0xfffffffc00f09947 */ /* 0x004fea000383ffff */
[----:B------:R-:W-:Y:S05]  /*23250*/  BRA `(.L_x_503) ;  /* 0xffffffac008c7947 */ /* 0x000fea000383ffff */
.L_x_361:
[----:B------:R-:W-:-:S07]  /*23260*/  MOV R0, UR25 ;  /* 0x0000001900007c02 */ /* 0x000fce0008000f00 */
.L_x_504:
[----:B-1----:R1:W2:Y:S02]  /*23270*/  SYNCS.PHASECHK.TRANS64.TRYWAIT P1, [R0+URZ+0x38038], R7 ;  /* 0x03803807000075a7 */ /* 0x0022a400080211ff */
[----:B--2---:R-:W-:Y:S05]  /*23280*/  @!P1 NANOSLEEP.SYNCS 0x989680 ;  /* 0x009896800000995d */ /* 0x004fea0003900000 */
[----:B------:R-:W2:Y:S02]  /*23290*/  @!P1 SYNCS.PHASECHK.TRANS64 P1, [R0+URZ+0x38038], R7 ;  /* 0x03803807000095a7 */ /* 0x000ea400080210ff */
[----:B--2---:R-:W-:Y:S05]  /*232a0*/  @!P1 BRA `(.L_x_504) ;  /* 0xfffffffc00f09947 */ /* 0x004fea000383ffff */
[----:B------:R-:W-:Y:S05]  /*232b0*/  BRA `(.L_x_505) ;  /* 0xffffffb000107947 */ /* 0x000fea000383ffff */
.L_x_366:
[----:B------:R-:W-:-:S07]  /*232c0*/  MOV R0, UR25 ;  /* 0x0000001900007c02 */ /* 0x000fce0008000f00 */
.L_x_506:
[----:B-1----:R1:W2:Y:S02]  /*232d0*/  SYNCS.PHASECHK.TRANS64.TRYWAIT P1, [R0+URZ+0x38038], R7 ;  /* 0x03803807000075a7 */ /* 0x0022a400080211ff */
[----:B--2---:R-:W-:Y:S05]  /*232e0*/  @!P1 NANOSLEEP.SYNCS 0x989680 ;  /* 0x009896800000995d */ /* 0x004fea0003900000 */
[----:B------:R-:W2:Y:S02]  /*232f0*/  @!P1 SYNCS.PHASECHK.TRANS64 P1, [R0+URZ+0x38038], R7 ;  /* 0x03803807000095a7 */ /* 0x000ea400080210ff */
[----:B--2---:R-:W-:Y:S05]  /*23300*/  @!P1 BRA `(.L_x_506) ;  /* 0xfffffffc00f09947 */ /* 0x004fea000383ffff */
[----:B------:R-:W-:Y:S05]  /*23310*/  BRA `(.L_x_507) ;  /* 0xffffffb000987947 */ /* 0x000fea000383ffff */
.L_x_371:
[----:B------:R-:W-:-:S07]  /*23320*/  MOV R0, UR25 ;  /* 0x0000001900007c02 */ /* 0x000fce0008000f00 */
.L_x_508:
[----:B-1----:R1:W2:Y:S02]  /*23330*/  SYNCS.PHASECHK.TRANS64.TRYWAIT P1, [R0+URZ+0x38038], R7 ;  /* 0x03803807000075a7 */ /* 0x0022a400080211ff */
[----:B--2---:R-:W-:Y:S05]  /*23340*/  @!P1 NANOSLEEP.SYNCS 0x989680 ;  /* 0x009896800000995d */ /* 0x004fea0003900000 */
[----:B------:R-:W2:Y:S02]  /*23350*/  @!P1 SYNCS.PHASECHK.TRANS64 P1, [R0+URZ+0x38038], R7 ;  /* 0x03803807000095a7 */ /* 0x000ea400080210ff */
[----:B--2---:R-:W-:Y:S05]  /*23360*/  @!P1 BRA `(.L_x_508) ;  /* 0xfffffffc00f09947 */ /* 0x004fea000383ffff */
[----:B------:R-:W-:Y:S05]  /*23370*/  BRA `(.L_x_509) ;  /* 0xffffffb4001c7947 */ /* 0x000fea000383ffff */
.L_x_377:
[----:B---3--:R-:W-:-:S07]  /*23380*/  MOV R0, UR25 ;  /* 0x0000001900007c02 */ /* 0x008fce0008000f00 */
.L_x_510:
[----:B-1----:R1:W2:Y:S02]  /*23390*/  SYNCS.PHASECHK.TRANS64.TRYWAIT P1, [R0+URZ+0x38038], R7 ;  /* 0x03803807000075a7 */ /* 0x0022a400080211ff */
[----:B--2---:R-:W-:Y:S05]  /*233a0*/  @!P1 NANOSLEEP.SYNCS 0x989680 ;  /* 0x009896800000995d */ /* 0x004fea0003900000 */
[----:B------:R-:W2:Y:S02]  /*233b0*/  @!P1 SYNCS.PHASECHK.TRANS64 P1, [R0+URZ+0x38038], R7 ;  /* 0x03803807000095a7 */ /* 0x000ea400080210ff */
[----:B--2---:R-:W-:Y:S05]  /*233c0*/  @!P1 BRA `(.L_x_510) ;  /* 0xfffffffc00f09947 */ /* 0x004fea000383ffff */
[----:B------:R-:W-:Y:S05]  /*233d0*/  BRA `(.L_x_511) ;  /* 0xffffffb400b47947 */ /* 0x000fea000383ffff */
.L_x_382:
[----:B---3--:R-:W-:-:S07]  /*233e0*/  MOV R0, UR25 ;  /* 0x0000001900007c02 */ /* 0x008fce0008000f00 */
.L_x_512:
[----:B-1----:R1:W2:Y:S02]  /*233f0*/  SYNCS.PHASECHK.TRANS64.TRYWAIT P1, [R0+URZ+0x38038], R7 ;  /* 0x03803807000075a7 */ /* 0x0022a400080211ff */
[----:B--2---:R-:W-:Y:S05]  /*23400*/  @!P1 NANOSLEEP.SYNCS 0x989680 ;  /* 0x009896800000995d */ /* 0x004fea0003900000 */
[----:B------:R-:W2:Y:S02]  /*23410*/  @!P1 SYNCS.PHASECHK.TRANS64 P1, [R0+URZ+0x38038], R7 ;  /* 0x03803807000095a7 */ /* 0x000ea400080210ff */
[----:B--2---:R-:W-:Y:S05]  /*23420*/  @!P1 BRA `(.L_x_512) ;  /* 0xfffffffc00f09947 */ /* 0x004fea000383ffff */
[----:B------:R-:W-:Y:S05]  /*23430*/  BRA `(.L_x_513) ;  /* 0xffffffb800387947 */ /* 0x000fea000383ffff */
.L_x_387:
[----:B---3--:R-:W-:-:S07]  /*23440*/  MOV R0, UR25 ;  /* 0x0000001900007c02 */ /* 0x008fce0008000f00 */
.L_x_514:
[----:B-1----:R1:W2:Y:S02]  /*23450*/  SYNCS.PHASECHK.TRANS64.TRYWAIT P1, [R0+URZ+0x38038], R7 ;  /* 0x03803807000075a7 */ /* 0x0022a400080211ff */
[----:B--2---:R-:W-:Y:S05]  /*23460*/  @!P1 NANOSLEEP.SYNCS 0x989680 ;  /* 0x009896800000995d */ /* 0x004fea0003900000 */
[----:B------:R-:W2:Y:S02]  /*23470*/  @!P1 SYNCS.PHASECHK.TRANS64 P1, [R0+URZ+0x38038], R7 ;  /* 0x03803807000095a7 */ /* 0x000ea400080210ff */
[----:B--2---:R-:W-:Y:S05]  /*23480*/  @!P1 BRA `(.L_x_514) ;  /* 0xfffffffc00f09947 */ /* 0x004fea000383ffff */
[----:B------:R-:W-:Y:S05]  /*23490*/  BRA `(.L_x_515) ;  /* 0xffffffb800c47947 */ /* 0x000fea000383ffff */
.L_x_392:
[----:B---3--:R-:W-:-:S07]  /*234a0*/  MOV R0, UR25 ;  /* 0x0000001900007c02 */ /* 0x008fce0008000f00 */
.L_x_516:
[----:B-1----:R1:W2:Y:S02]  /*234b0*/  SYNCS.PHASECHK.TRANS64.TRYWAIT P1, [R0+URZ+0x38038], R7 ;  /* 0x03803807000075a7 */ /* 0x0022a400080211ff */
[----:B--2---:R-:W-:Y:S05]  /*234c0*/  @!P1 NANOSLEEP.SYNCS 0x989680 ;  /* 0x009896800000995d */ /* 0x004fea0003900000 */
[----:B------:R-:W2:Y:S02]  /*234d0*/  @!P1 SYNCS.PHASECHK.TRANS64 P1, [R0+URZ+0x38038], R7 ;  /* 0x03803807000095a7 */ /* 0x000ea400080210ff */
[----:B--2---:R-:W-:Y:S05]  /*234e0*/  @!P1 BRA `(.L_x_516) ;  /* 0xfffffffc00f09947 */ /* 0x004fea000383ffff */
[----:B------:R-:W-:Y:S05]  /*234f0*/  BRA `(.L_x_517) ;  /* 0xffffffbc00487947 */ /* 0x000fea000383ffff */
.L_x_397:
[----:B---3--:R-:W-:-:S07]  /*23500*/  MOV R0, UR25 ;  /* 0x0000001900007c02 */ /* 0x008fce0008000f00 */
.L_x_518:
[----:B-1----:R1:W2:Y:S02]  /*23510*/  SYNCS.PHASECHK.TRANS64.TRYWAIT P1, [R0+URZ+0x38038], R7 ;  /* 0x03803807000075a7 */ /* 0x0022a400080211ff */
[----:B--2---:R-:W-:Y:S05]  /*23520*/  @!P1 NANOSLEEP.SYNCS 0x989680 ;  /* 0x009896800000995d */ /* 0x004fea0003900000 */
[----:B------:R-:W2:Y:S02]  /*23530*/  @!P1 SYNCS.PHASECHK.TRANS64 P1, [R0+URZ+0x38038], R7 ;  /* 0x03803807000095a7 */ /* 0x000ea400080210ff */
[----:B--2---:R-:W-:Y:S05]  /*23540*/  @!P1 BRA `(.L_x_518) ;  /* 0xfffffffc00f09947 */ /* 0x004fea000383ffff */
[----:B------:R-:W-:Y:S05]  /*23550*/  BRA `(.L_x_519) ;  /* 0xffffffbc00d87947 */ /* 0x000fea000383ffff */
.L_x_402:
[----:B---3--:R-:W-:-:S07]  /*23560*/  MOV R0, UR17 ;  /* 0x0000001100007c02 */ /* 0x008fce0008000f00 */
.L_x_520:
[----:B-1----:R1:W2:Y:S02]  /*23570*/  SYNCS.PHASECHK.TRANS64.TRYWAIT P1, [R0+URZ+0x38038], R7 ;  /* 0x03803807000075a7 */ /* 0x0022a400080211ff */
[----:B--2---:R-:W-:Y:S05]  /*23580*/  @!P1 NANOSLEEP.SYNCS 0x989680 ;  /* 0x009896800000995d */ /* 0x004fea0003900000 */
[----:B------:R-:W2:Y:S02]  /*23590*/  @!P1 SYNCS.PHASECHK.TRANS64 P1, [R0+URZ+0x38038], R7 ;  /* 0x03803807000095a7 */ /* 0x000ea400080210ff */
[----:B--2---:R-:W-:Y:S05]  /*235a0*/  @!P1 BRA `(.L_x_520) ;  /* 0xfffffffc00f09947 */ /* 0x004fea000383ffff */
[----:B------:R-:W-:Y:S05]  /*235b0*/  BRA `(.L_x_521) ;  /* 0xffffffc0005c7947 */ /* 0x000fea000383ffff */
.L_x_409:
[----:B------:R-:W-:-:S07]  /*235c0*/  MOV R5, UR5 ;  /* 0x0000000500057c02 */ /* 0x000fce0008000f00 */
.L_x_522:
[----:B-1----:R1:W3:Y:S02]  /*235d0*/  SYNCS.PHASECHK.TRANS64.TRYWAIT P0, [R5+URZ+0x380b0], R0 ;  /* 0x0380b000050075a7 */ /* 0x0022e400080011ff */
[----:B---3--:R-:W-:Y:S05]  /*235e0*/  @!P0 NANOSLEEP.SYNCS 0x989680 ;  /* 0x009896800000895d */ /* 0x008fea0003900000 */
[----:B------:R-:W3:Y:S02]  /*235f0*/  @!P0 SYNCS.PHASECHK.TRANS64 P0, [R5+URZ+0x380b0], R0 ;  /* 0x0380b000050085a7 */ /* 0x000ee400080010ff */
[----:B---3--:R-:W-:Y:S05]  /*23600*/  @!P0 BRA `(.L_x_522) ;  /* 0xfffffffc00f08947 */ /* 0x008fea000383ffff */
[----:B------:R-:W-:Y:S05]  /*23610*/  BRA `(.L_x_523) ;  /* 0xffffffc800307947 */ /* 0x000fea000383ffff */
.L_x_413:
[----:B-1----:R-:W-:-:S07]  /*23620*/  MOV R5, UR5 ;  /* 0x0000000500057c02 */ /* 0x002fce0008000f00 */
.L_x_524:
[----:B-1----:R1:W2:Y:S02]  /*23630*/  SYNCS.PHASECHK.TRANS64.TRYWAIT P0, [R5+URZ+0x380b8], R0 ;  /* 0x0380b800050075a7 */ /* 0x0022a400080011ff */
[----:B--2---:R-:W-:Y:S05]  /*23640*/  @!P0 NANOSLEEP.SYNCS 0x989680 ;  /* 0x009896800000895d */ /* 0x004fea0003900000 */
[----:B------:R-:W2:Y:S02]  /*23650*/  @!P0 SYNCS.PHASECHK.TRANS64 P0, [R5+URZ+0x380b8], R0 ;  /* 0x0380b800050085a7 */ /* 0x000ea400080010ff */
[----:B--2---:R-:W-:Y:S05]  /*23660*/  @!P0 BRA `(.L_x_524) ;  /* 0xfffffffc00f08947 */ /* 0x004fea000383ffff */
[----:B------:R-:W-:Y:S05]  /*23670*/  BRA `(.L_x_525) ;  /* 0xffffffd8007c7947 */ /* 0x000fea000383ffff */
        .weak           $__internal_0_$__cuda_sm10x_tcgen05_guardrail_trap_col_being_dealloced_not_returned_by_alloc
        .type           $__internal_0_$__cuda_sm10x_tcgen05_guardrail_trap_col_being_dealloced_not_returned_by_alloc,@function
        .size           $__internal_0_$__cuda_sm10x_tcgen05_guardrail_trap_col_being_dealloced_not_returned_by_alloc,($__internal_1_$__cuda_sm10x_tcgen05_guardrail_trap_phase_invalid_during_alloc - $__internal_0_$__cuda_sm10x_tcgen05_guardrail_trap_col_being_dealloced_not_returned_by_alloc)
$__internal_0_$__cuda_sm10x_tcgen05_guardrail_trap_col_being_dealloced_not_returned_by_alloc:
[----:B------:R-:W-:Y:S05]  /*23680*/  BPT.TRAP 0x1 ;  /* 0x000000040000795c */ /* 0x000fea0000300000 */
[----:B------:R-:W-:-:S04]  /*23690*/  MOV R3, 0x0 ;  /* 0x0000000000037802 */ /* 0x000fc80000000f00 */
[----:B------:R-:W-:Y:S05]  /*236a0*/  RET.REL.NODEC R2 `(_ZN7cutlass13device_kernelINS_4fmha6kernel36Sm100FmhaFwdKernelTmaWarpspecializedIN4cute5tupleIJiiiNS5_IJNS5_IJiiEEEiEEEEEENS1_10collective38Sm100FmhaFwdMainloopTmaWarpspecializedINS_6half_tEffNS5_IJNS4_1CILi256EEENSC_ILi128EEESE_EEENS5_IJiNSC_ILi1EEES7_EEENS5_IJiSG_NS5_IJNS5_IJNSC_ILi0EEEiEEEiEEEEEESL_NS9_12ResidualMaskENS5_IJNSC_ILi2EEESG_SG_EEENSC_ILb0EEEEENS9_38Sm100FmhaFwdEpilogueTmaWarpspecializedISB_fNS5_IJSE_SE_SE_EEESH_NS5_IJSG_S7_EEESP_EENS2_23PersistentTileSchedulerENS2_41Sm100FmhaCtxKernelWarpspecializedScheduleEEEEEvNT_6ParamsE) ;  /* 0xfffffdc802547950 */ /* 0x000fea0003c3ffff */
        .weak           $__internal_1_$__cuda_sm10x_tcgen05_guardrail_trap_phase_invalid_during_alloc
        .type           $__internal_1_$__cuda_sm10x_tcgen05_guardrail_trap_phase_invalid_during_alloc,@function
        .size           $__internal_1_$__cuda_sm10x_tcgen05_guardrail_trap_phase_invalid_during_alloc,($__internal_2_$__cuda_sm10x_tcgen05_guardrail_trap_unallocated_columns_being_dealloced - $__internal_1_$__cuda_sm10x_tcgen05_guardrail_trap_phase_invalid_during_alloc)
$__internal_1_$__cuda_sm10x_tcgen05_guardrail_trap_phase_invalid_during_alloc:
[----:B------:R-:W-:Y:S05]  /*236b0*/  BPT.TRAP 0x1 ;  /* 0x000000040000795c */ /* 0x000fea0000300000 */
[----:B------:R-:W-:-:S04]  /*236c0*/  HFMA2 R3, -RZ, RZ, 0, 0 ;  /* 0x00000000ff037431 */ /* 0x000fc800000001ff */
[----:B------:R-:W-:Y:S05]  /*236d0*/  RET.REL.NODEC R2 `(_ZN7cutlass13device_kernelINS_4fmha6kernel36Sm100FmhaFwdKernelTmaWarpspecializedIN4cute5tupleIJiiiNS5_IJNS5_IJiiEEEiEEEEEENS1_10collective38Sm100FmhaFwdMainloopTmaWarpspecializedINS_6half_tEffNS5_IJNS4_1CILi256EEENSC_ILi128EEESE_EEENS5_IJiNSC_ILi1EEES7_EEENS5_IJiSG_NS5_IJNS5_IJNSC_ILi0EEEiEEEiEEEEEESL_NS9_12ResidualMaskENS5_IJNSC_ILi2EEESG_SG_EEENSC_ILb0EEEEENS9_38Sm100FmhaFwdEpilogueTmaWarpspecializedISB_fNS5_IJSE_SE_SE_EEESH_NS5_IJSG_S7_EEESP_EENS2_23PersistentTileSchedulerENS2_41Sm100FmhaCtxKernelWarpspecializedScheduleEEEEEvNT_6ParamsE) ;  /* 0xfffffdc802487950 */ /* 0x000fea0003c3ffff */
        .weak           $__internal_2_$__cuda_sm10x_tcgen05_guardrail_trap_unallocated_columns_being_dealloced
        .type           $__internal_2_$__cuda_sm10x_tcgen05_guardrail_trap_unallocated_columns_being_dealloced,@function
        .size           $__internal_2_$__cuda_sm10x_tcgen05_guardrail_trap_unallocated_columns_being_dealloced,($__internal_3_$__cuda_sm3x_div_rn_noftz_f32_slowpath - $__internal_2_$__cuda_sm10x_tcgen05_guardrail_trap_unallocated_columns_being_dealloced)
$__internal_2_$__cuda_sm10x_tcgen05_guardrail_trap_unallocated_columns_being_dealloced:
[----:B------:R-:W-:Y:S05]  /*236e0*/  BPT.TRAP 0x1 ;  /* 0x000000040000795c */ /* 0x000fea0000300000 */
[----:B------:R-:W-:-:S04]  /*236f0*/  MOV R3, 0x0 ;  /* 0x0000000000037802 */ /* 0x000fc80000000f00 */
[----:B------:R-:W-:Y:S05]  /*23700*/  RET.REL.NODEC R2 `(_ZN7cutlass13device_kernelINS_4fmha6kernel36Sm100FmhaFwdKernelTmaWarpspecializedIN4cute5tupleIJiiiNS5_IJNS5_IJiiEEEiEEEEEENS1_10collective38Sm100FmhaFwdMainloopTmaWarpspecializedINS_6half_tEffNS5_IJNS4_1CILi256EEENSC_ILi128EEESE_EEENS5_IJiNSC_ILi1EEES7_EEENS5_IJiSG_NS5_IJNS5_IJNSC_ILi0EEEiEEEiEEEEEESL_NS9_12ResidualMaskENS5_IJNSC_ILi2EEESG_SG_EEENSC_ILb0EEEEENS9_38Sm100FmhaFwdEpilogueTmaWarpspecializedISB_fNS5_IJSE_SE_SE_EEESH_NS5_IJSG_S7_EEESP_EENS2_23PersistentTileSchedulerENS2_41Sm100FmhaCtxKernelWarpspecializedScheduleEEEEEvNT_6ParamsE) ;  /* 0xfffffdc8023c7950 */ /* 0x000fea0003c3ffff */
        .weak           $__internal_3_$__cuda_sm3x_div_rn_noftz_f32_slowpath
        .type           $__internal_3_$__cuda_sm3x_div_rn_noftz_f32_slowpath,@function
        .size           $__internal_3_$__cuda_sm3x_div_rn_noftz_f32_slowpath,(.L_x_542 - $__internal_3_$__cuda_sm3x_div_rn_noftz_f32_slowpath)
$__internal_3_$__cuda_sm3x_div_rn_noftz_f32_slowpath:
[----:B------:R-:W-:Y:S01]  /*23710*/  SHF.R.U32.HI R3, RZ, 0x17, R24 ;  /* 0x00000017ff037819 */ /* 0x000fe20000011618 */
[----:B------:R-:W-:Y:S01]  /*23720*/  BSSY B1, `(.L_x_526) ;  /* 0x0000065000017945 */ /* 0x000fe20003800000 */
[--C-:B------:R-:W-:Y:S01]  /*23730*/  SHF.R.U32.HI R8, RZ, 0x17, R32.reuse ;  /* 0x00000017ff087819 */ /* 0x100fe20000011620 */
[----:B------:R-:W-:Y:S01]  /*23740*/  IMAD.MOV.U32 R7, RZ, RZ, R32 ;  /* 0x000000ffff077224 */ /* 0x000fe200078e0020 */
[----:B------:R-:W-:Y:S01]  /*23750*/  LOP3.LUT R3, R3, 0xff, RZ, 0xc0, !PT ;  /* 0x000000ff03037812 */ /* 0x000fe200078ec0ff */
[----:B------:R-:W-:Y:S01]  /*23760*/  IMAD.MOV.U32 R6, RZ, RZ, R24 ;  /* 0x000000ffff067224 */ /* 0x000fe200078e0018 */
[----:B------:R-:W-:-:S03]  /*23770*/  LOP3.LUT R8, R8, 0xff, RZ, 0xc0, !PT ;  /* 0x000000ff08087812 */ /* 0x000fc600078ec0ff */
[----:B------:R-:W-:Y:S02]  /*23780*/  VIADD R0, R3, 0xffffffff ;  /* 0xffffffff03007836 */ /* 0x000fe40000000000 */
[----:B------:R-:W-:-:S03]  /*23790*/  VIADD R5, R8, 0xffffffff ;  /* 0xffffffff08057836 */ /* 0x000fc60000000000 */
[----:B------:R-:W-:-:S04]  /*237a0*/  ISETP.GT.U32.AND P0, PT, R0, 0xfd, PT ;  /* 0x000000fd0000780c */ /* 0x000fc80003f04070 */
[----:B------:R-:W-:-:S13]  /*237b0*/  ISETP.GT.U32.OR P0, PT, R5, 0xfd, P0 ;  /* 0x000000fd0500780c */ /* 0x000fda0000704470 */
[----:B------:R-:W-:Y:S01]  /*237c0*/  @!P0 IMAD.MOV.U32 R10, RZ, RZ, RZ ;  /* 0x000000ffff0a8224 */ /* 0x000fe200078e00ff */
[----:B------:R-:W-:Y:S06]  /*237d0*/  @!P0 BRA `(.L_x_527) ;  /* 0x00000000005c8947 */ /* 0x000fec0003800000 */
[----:B------:R-:W-:Y:S02]  /*237e0*/  FSETP.GTU.FTZ.AND P1, PT, |R32|, +INF , PT ;  /* 0x7f8000002000780b */ /* 0x000fe40003f3c200 */
[----:B------:R-:W-:-:S04]  /*237f0*/  FSETP.GTU.FTZ.AND P0, PT, |R24|, +INF , PT ;  /* 0x7f8000001800780b */ /* 0x000fc80003f1c200 */
[----:B------:R-:W-:-:S13]  /*23800*/  PLOP3.LUT P0, PT, P1, P0, PT, 0xf8, 0x8f ;  /* 0x00000000008f781c */ /* 0x000fda0000f01f70 */
[----:B------:R-:W-:Y:S05]  /*23810*/  @P0 BRA `(.L_x_528) ;  /* 0x0000000400500947 */ /* 0x000fea0003800000 */
[----:B------:R-:W-:-:S13]  /*23820*/  LOP3.LUT P0, RZ, R6, 0x7fffffff, R7, 0xc8, !PT ;  /* 0x7fffffff06ff7812 */ /* 0x000fda000780c807 */
[----:B------:R-:W-:Y:S05]  /*23830*/  @!P0 BRA `(.L_x_529) ;  /* 0x0000000400408947 */ /* 0x000fea0003800000 */
[----:B------:R-:W-:Y:S02]  /*23840*/  FSETP.NEU.FTZ.AND P0, PT, |R32|, +INF , PT ;  /* 0x7f8000002000780b */ /* 0x000fe40003f1d200 */
[----:B------:R-:W-:Y:S02]  /*23850*/  FSETP.NEU.FTZ.AND P1, PT, |R24|, +INF , PT ;  /* 0x7f8000001800780b */ /* 0x000fe40003f3d200 */
[----:B------:R-:W-:-:S11]  /*23860*/  FSETP.NEU.FTZ.AND P2, PT, |R32|, +INF , PT ;  /* 0x7f8000002000780b */ /* 0x000fd60003f5d200 */
[----:B------:R-:W-:Y:S05]  /*23870*/  @!P1 BRA !P0, `(.L_x_529) ;  /* 0x0000000400309947 */ /* 0x000fea0004000000 */
[----:B------:R-:W-:-:S04]  /*23880*/  LOP3.LUT P0, RZ, R7, 0x7fffffff, RZ, 0xc0, !PT ;  /* 0x7fffffff07ff7812 */ /* 0x000fc8000780c0ff */
[----:B------:R-:W-:-:S13]  /*23890*/  PLOP3.LUT P0, PT, P1, P0, PT, 0x2f, 0xf2 ;  /* 0x0000000000f2781c */ /* 0x000fda0000f00577 */
[----:B------:R-:W-:Y:S05]  /*238a0*/  @P0 BRA `(.L_x_530) ;  /* 0x00000004001c0947 */ /* 0x000fea0003800000 */
[----:B------:R-:W-:-:S04]  /*238b0*/  LOP3.LUT P0, RZ, R6, 0x7fffffff, RZ, 0xc0, !PT ;  /* 0x7fffffff06ff7812 */ /* 0x000fc8000780c0ff */
[----:B------:R-:W-:-:S13]  /*238c0*/  PLOP3.LUT P0, PT, P2, P0, PT, 0x2f, 0xf2 ;  /* 0x0000000000f2781c */ /* 0x000fda0001700577 */
[----:B------:R-:W-:Y:S05]  /*238d0*/  @P0 BRA `(.L_x_531) ;  /* 0x0000000400040947 */ /* 0x000fea0003800000 */
[----:B------:R-:W-:Y:S02]  /*238e0*/  ISETP.GE.AND P1, PT, R5, RZ, PT ;  /* 0x000000ff0500720c */ /* 0x000fe40003f26270 */
[----:B------:R-:W-:-:S11]  /*238f0*/  ISETP.GE.AND P0, PT, R0, RZ, PT ;  /* 0x000000ff0000720c */ /* 0x000fd60003f06270 */
[----:B------:R-:W-:Y:S01]  /*23900*/  @P1 MOV R10, RZ ;  /* 0x000000ff000a1202 */ /* 0x000fe20000000f00 */
[----:B------:R-:W-:Y:S01]  /*23910*/  @!P1 FFMA R7, R32, 1.84467440737095516160e+19, RZ ;  /* 0x5f80000020079823 */ /* 0x000fe200000000ff */
[----:B------:R-:W-:Y:S01]  /*23920*/  @!P1 MOV R10, 0xffffffc0 ;  /* 0xffffffc0000a9802 */ /* 0x000fe20000000f00 */
[----:B------:R-:W-:-:S03]  /*23930*/  @!P0 FFMA R6, R24, 1.84467440737095516160e+19, RZ ;  /* 0x5f80000018068823 */ /* 0x000fc600000000ff */
[----:B------:R-:W-:-:S07]  /*23940*/  @!P0 IADD3 R10, PT, PT, R10, 0x40, RZ ;  /* 0x000000400a0a8810 */ /* 0x000fce0007ffe0ff */
.L_x_527:
[----:B------:R-:W-:Y:S01]  /*23950*/  LEA R11, R3, 0xc0800000, 0x17 ;  /* 0xc0800000030b7811 */ /* 0x000fe200078eb8ff */
[----:B------:R-:W-:Y:S01]  /*23960*/  BSSY B0, `(.L_x_532) ;  /* 0x0000036000007945 */ /* 0x000fe20003800000 */
[----:B------:R-:W-:Y:S02]  /*23970*/  IADD3 R8, PT, PT, R8, -0x7f, RZ ;  /* 0xffffff8108087810 */ /* 0x000fe40007ffe0ff */
[----:B------:R-:W-:-:S03]  /*23980*/  IADD3 R11, PT, PT, -R11, R6, RZ ;  /* 0x000000060b0b7210 */ /* 0x000fc60007ffe1ff */
[----:B------:R-:W-:Y:S01]  /*23990*/  IMAD R9, R8, -0x800000, R7 ;  /* 0xff80000008097824 */ /* 0x000fe200078e0207 */
[----:B------:R-:W1:Y:S01]  /*239a0*/  MUFU.RCP R5, R11 ;  /* 0x0000000b00057308 */ /* 0x000e620000001000 */
[----:B------:R-:W-:-:S04]  /*239b0*/  FADD.FTZ R6, -R11, -RZ ;  /* 0x800000ff0b067221 */ /* 0x000fc80000010100 */
[----:B-1----:R-:W-:-:S04]  /*239c0*/  FFMA R0, R5, R6, 1 ;  /* 0x3f80000005007423 */ /* 0x002fc80000000006 */
[----:B------:R-:W-:-:S04]  /*239d0*/  FFMA R0, R5, R0, R5 ;  /* 0x0000000005007223 */ /* 0x000fc80000000005 */
[----:B------:R-:W-:-:S04]  /*239e0*/  FFMA R7, R9, R0, RZ ;  /* 0x0000000009077223 */ /* 0x000fc800000000ff */
[----:B------:R-:W-:-:S04]  /*239f0*/  FFMA R5, R6, R7, R9 ;  /* 0x0000000706057223 */ /* 0x000fc80000000009 */
[----:B------:R-:W-:-:S04]  /*23a00*/  FFMA R5, R0, R5, R7 ;  /* 0x0000000500057223 */ /* 0x000fc80000000007 */
[----:B------:R-:W-:Y:S01]  /*23a10*/  FFMA R6, R6, R5, R9 ;  /* 0x0000000506067223 */ /* 0x000fe20000000009 */
[----:B------:R-:W-:-:S03]  /*23a20*/  IADD3 R9, PT, PT, R8, 0x7f, -R3 ;  /* 0x0000007f08097810 */ /* 0x000fc60007ffe803 */
[----:B------:R-:W-:Y:S01]  /*23a30*/  FFMA R7, R0, R6, R5 ;  /* 0x0000000600077223 */ /* 0x000fe20000000005 */
[----:B------:R-:W-:-:S04]  /*23a40*/  IADD3 R10, PT, PT, R9, R10, RZ ;  /* 0x0000000a090a7210 */ /* 0x000fc80007ffe0ff */
[----:B------:R-:W-:-:S04]  /*23a50*/  SHF.R.U32.HI R3, RZ, 0x17, R7 ;  /* 0x00000017ff037819 */ /* 0x000fc80000011607 */
[----:B------:R-:W-:-:S04]  /*23a60*/  LOP3.LUT R3, R3, 0xff, RZ, 0xc0, !PT ;  /* 0x000000ff03037812 */ /* 0x000fc800078ec0ff */
[----:B------:R-:W-:-:S04]  /*23a70*/  IADD3 R3, PT, PT, R3, R10, RZ ;  /* 0x0000000a03037210 */ /* 0x000fc80007ffe0ff */
[----:B------:R-:W-:-:S04]  /*23a80*/  IADD3 R8, PT, PT, R3, -0x1, RZ ;  /* 0xffffffff03087810 */ /* 0x000fc80007ffe0ff */
[----:B------:R-:W-:-:S13]  /*23a90*/  ISETP.GE.U32.AND P0, PT, R8, 0xfe, PT ;  /* 0x000000fe0800780c */ /* 0x000fda0003f06070 */
[----:B------:R-:W-:Y:S05]  /*23aa0*/  @!P0 BRA `(.L_x_533) ;  /* 0x0000000000808947 */ /* 0x000fea0003800000 */
[----:B------:R-:W-:-:S13]  /*23ab0*/  ISETP.GT.AND P0, PT, R3, 0xfe, PT ;  /* 0x000000fe0300780c */ /* 0x000fda0003f04270 */
[----:B------:R-:W-:Y:S05]  /*23ac0*/  @P0 BRA `(.L_x_534) ;  /* 0x00000000006c0947 */ /* 0x000fea0003800000 */
[----:B------:R-:W-:-:S13]  /*23ad0*/  ISETP.GE.AND P0, PT, R3, 0x1, PT ;  /* 0x000000010300780c */ /* 0x000fda0003f06270 */
[----:B------:R-:W-:Y:S05]  /*23ae0*/  @P0 BRA `(.L_x_535) ;  /* 0x0000000000740947 */ /* 0x000fea0003800000 */
[----:B------:R-:W-:Y:S02]  /*23af0*/  ISETP.GE.AND P0, PT, R3, -0x18, PT ;  /* 0xffffffe80300780c */ /* 0x000fe40003f06270 */
[----:B------:R-:W-:-:S11]  /*23b00*/  LOP3.LUT R7, R7, 0x80000000, RZ, 0xc0, !PT ;  /* 0x8000000007077812 */ /* 0x000fd600078ec0ff */
[----:B------:R-:W-:Y:S05]  /*23b10*/  @!P0 BRA `(.L_x_535) ;  /* 0x0000000000688947 */ /* 0x000fea0003800000 */
[CCC-:B------:R-:W-:Y:S01]  /*23b20*/  FFMA.RZ R8, R0.reuse, R6.reuse, R5.reuse ;  /* 0x0000000600087223 */ /* 0x1c0fe2000000c005 */
[CCC-:B------:R-:W-:Y:S01]  /*23b30*/  FFMA.RP R9, R0.reuse, R6.reuse, R5.reuse ;  /* 0x0000000600097223 */ /* 0x1c0fe20000008005 */
[----:B------:R-:W-:Y:S01]  /*23b40*/  FFMA.RM R6, R0, R6, R5 ;  /* 0x0000000600067223 */ /* 0x000fe20000004005 */
[C---:B------:R-:W-:Y:S01]  /*23b50*/  VIADD R0, R3.reuse, 0x20 ;  /* 0x0000002003007836 */ /* 0x040fe20000000000 */
[C---:B------:R-:W-:Y:S02]  /*23b60*/  ISETP.NE.AND P0, PT, R3.reuse, RZ, PT ;  /* 0x000000ff0300720c */ /* 0x040fe40003f05270 */
[----:B------:R-:W-:Y:S02]  /*23b70*/  LOP3.LUT R8, R8, 0x7fffff, RZ, 0xc0, !PT ;  /* 0x007fffff08087812 */ /* 0x000fe400078ec0ff */
[----:B------:R-:W-:Y:S01]  /*23b80*/  ISETP.NE.AND P1, PT, R3, RZ, PT ;  /* 0x000000ff0300720c */ /* 0x000fe20003f25270 */
[----:B------:R-:W-:Y:S01]  /*23b90*/  IMAD.MOV R3, RZ, RZ, -R3 ;  /* 0x000000ffff037224 */ /* 0x000fe200078e0a03 */
[----:B------:R-:W-:-:S02]  /*23ba0*/  LOP3.LUT R5, R8, 0x800000, RZ, 0xfc, !PT ;  /* 0x0080000008057812 */ /* 0x000fc400078efcff */
[----:B------:R-:W-:Y:S02]  /*23bb0*/  FSETP.NEU.FTZ.AND P2, PT, R9, R6, PT ;  /* 0x000000060900720b */ /* 0x000fe40003f5d000 */
[----:B------:R-:W-:Y:S02]  /*23bc0*/  SHF.L.U32 R0, R5, R0, RZ ;  /* 0x0000000005007219 */ /* 0x000fe400000006ff */
[----:B------:R-:W-:Y:S02]  /*23bd0*/  SEL R6, R3, RZ, P0 ;  /* 0x000000ff03067207 */ /* 0x000fe40000000000 */
[----:B------:R-:W-:Y:S02]  /*23be0*/  ISETP.NE.AND P1, PT, R0, RZ, P1 ;  /* 0x000000ff0000720c */ /* 0x000fe40000f25270 */
[----:B------:R-:W-:Y:S02]  /*23bf0*/  SHF.R.U32.HI R5, RZ, R6, R5 ;  /* 0x00000006ff057219 */ /* 0x000fe40000011605 */
[----:B------:R-:W-:-:S02]  /*23c00*/  PLOP3.LUT P1, PT, P2, P1, PT, 0xf8, 0x8f ;  /* 0x00000000008f781c */ /* 0x000fc40001723f70 */
[----:B------:R-:W-:Y:S02]  /*23c10*/  SHF.R.U32.HI R3, RZ, 0x1, R5 ;  /* 0x00000001ff037819 */ /* 0x000fe40000011605 */
[----:B------:R-:W-:-:S04]  /*23c20*/  SEL R0, RZ, 0x1, !P1 ;  /* 0x00000001ff007807 */ /* 0x000fc80004800000 */
[----:B------:R-:W-:-:S04]  /*23c30*/  LOP3.LUT R0, R0, 0x1, R3, 0xf8, !PT ;  /* 0x0000000100007812 */ /* 0x000fc800078ef803 */
[----:B------:R-:W-:-:S05]  /*23c40*/  LOP3.LUT R0, R0, R5, RZ, 0xc0, !PT ;  /* 0x0000000500007212 */ /* 0x000fca00078ec0ff */
[----:B------:R-:W-:-:S05]  /*23c50*/  IMAD.IADD R0, R3, 0x1, R0 ;  /* 0x0000000103007824 */ /* 0x000fca00078e0200 */
[----:B------:R-:W-:Y:S01]  /*23c60*/  LOP3.LUT R7, R0, R7, RZ, 0xfc, !PT ;  /* 0x0000000700077212 */ /* 0x000fe200078efcff */
[----:B------:R-:W-:Y:S05]  /*23c70*/  BRA `(.L_x_535) ;  /* 0x0000000000107947 */ /* 0x000fea0003800000 */
.L_x_534:
[----:B------:R-:W-:-:S04]  /*23c80*/  LOP3.LUT R7, R7, 0x80000000, RZ, 0xc0, !PT ;  /* 0x8000000007077812 */ /* 0x000fc800078ec0ff */
[----:B------:R-:W-:Y:S01]  /*23c90*/  LOP3.LUT R7, R7, 0x7f800000, RZ, 0xfc, !PT ;  /* 0x7f80000007077812 */ /* 0x000fe200078efcff */
[----:B------:R-:W-:Y:S05]  /*23ca0*/  BRA `(.L_x_535) ;  /* 0x0000000000047947 */ /* 0x000fea0003800000 */
.L_x_533:
[----:B------:R-:W-:Y:S02]  /*23cb0*/  LEA R7, R10, R7, 0x17 ;  /* 0x000000070a077211 */ /* 0x000fe400078eb8ff */
.L_x_535:
[----:B------:R-:W-:Y:S05]  /*23cc0*/  BSYNC B0 ;  /* 0x0000000000007941 */ /* 0x000fea0003800000 */
.L_x_532:
[----:B------:R-:W-:Y:S01]  /*23cd0*/  MOV R33, R7 ;  /* 0x0000000700217202 */ /* 0x000fe20000000f00 */
[----:B------:R-:W-:Y:S05]  /*23ce0*/  BRA `(.L_x_536) ;  /* 0x0000000000207947 */ /* 0x000fea0003800000 */
.L_x_531:
[----:B------:R-:W-:-:S04]  /*23cf0*/  LOP3.LUT R6, R6, 0x80000000, R7, 0x48, !PT ;  /* 0x8000000006067812 */ /* 0x000fc800078e4807 */
[----:B------:R-:W-:Y:S01]  /*23d00*/  LOP3.LUT R33, R6, 0x7f800000, RZ, 0xfc, !PT ;  /* 0x7f80000006217812 */ /* 0x000fe200078efcff */
[----:B------:R-:W-:Y:S05]  /*23d10*/  BRA `(.L_x_536) ;  /* 0x0000000000147947 */ /* 0x000fea0003800000 */
.L_x_530:
[----:B------:R-:W-:Y:S01]  /*23d20*/  LOP3.LUT R33, R6, 0x80000000, R7, 0x48, !PT ;  /* 0x8000000006217812 */ /* 0x000fe200078e4807 */
[----:B------:R-:W-:Y:S05]  /*23d30*/  BRA `(.L_x_536) ;  /* 0x00000000000c7947 */ /* 0x000fea0003800000 */
.L_x_529:
[----:B------:R-:W1:Y:S01]  /*23d40*/  MUFU.RSQ R33, -QNAN ;  /* 0xffc0000000217908 */ /* 0x000e620000001400 */
[----:B------:R-:W-:Y:S05]  /*23d50*/  BRA `(.L_x_536) ;  /* 0x0000000000047947 */ /* 0x000fea0003800000 */
.L_x_528:
[----:B------:R-:W-:-:S07]  /*23d60*/  FADD.FTZ R33, R32, R24 ;  /* 0x0000001820217221 */ /* 0x000fce0000010000 */
.L_x_536:
[----:B------:R-:W-:Y:S05]  /*23d70*/  BSYNC B1 ;  /* 0x0000000000017941 */ /* 0x000fea0003800000 */
.L_x_526:
[----:B------:R-:W-:-:S04]  /*23d80*/  HFMA2 R5, -RZ, RZ, 0, 0 ;  /* 0x00000000ff057431 */ /* 0x000fc800000001ff */
[----:B-1----:R-:W-:Y:S05]  /*23d90*/  RET.REL.NODEC R4 `(_ZN7cutlass13device_kernelINS_4fmha6kernel36Sm100FmhaFwdKernelTmaWarpspecializedIN4cute5tupleIJiiiNS5_IJNS5_IJiiEEEiEEEEEENS1_10collective38Sm100FmhaFwdMainloopTmaWarpspecializedINS_6half_tEffNS5_IJNS4_1CILi256EEENSC_ILi128EEESE_EEENS5_IJiNSC_ILi1EEES7_EEENS5_IJiSG_NS5_IJNS5_IJNSC_ILi0EEEiEEEiEEEEEESL_NS9_12ResidualMaskENS5_IJNSC_ILi2EEESG_SG_EEENSC_ILb0EEEEENS9_38Sm100FmhaFwdEpilogueTmaWarpspecializedISB_fNS5_IJSE_SE_SE_EEESH_NS5_IJSG_S7_EEESP_EENS2_23PersistentTileSchedulerENS2_41Sm100FmhaCtxKernelWarpspecializedScheduleEEEEEvNT_6ParamsE) ;  /* 0xfffffdc004987950 */ /* 0x002fea0003c3ffff */
.L_x_537:
[----:B------:R-:W-:-:S00]  /*23da0*/  BRA `(.L_x_537) ;  /* 0xfffffffc00fc7947 */ /* 0x000fc0000383ffff */
[----:B------:R-:W-:-:S00]  /*23db0*/  NOP ;  /* 0x0000000000007918 */ /* 0x000fc00000000000 */
        /* <DEDUP_REMOVED lines=12> */
.L_x_542:


//--------------------- .nv.global.init           --------------------------
	.section	.nv.global.init,"aw",@progbits
.nv.global.init:
	.type		$str$23,@object
	.size		$str$23,($str$37 - $str$23)
$str$23:
        /*0000*/ 	.byte	0x0a, 0x00
	.type		$str$37,@object
	.size		$str$37,($str$32 - $str$37)
$str$37:
        /*0002*/ 	.byte	0x3a, 0x00
	.type		$str$32,@object
	.size		$str$32,($str$29 - $str$32)
$str$32:
        /*0004*/ 	.byte	0x5f, 0x00
	.type		$str$29,@object
	.size		$str$29,($str$28 - $str$29)
$str$29:
        /*0006*/ 	.byte	0x25, 0x64, 0x00
	.type		$str$28,@object
	.size		$str$28,($str$30 - $str$28)
$str$28:
        /*0009*/ 	.byte	0x25, 0x63, 0x00
	.type		$str$30,@object
	.size		$str$30,($str$31 - $str$30)
$str$30:
        /*000c*/ 	.byte	0x25, 0x73, 0x00
	.type		$str$31,@object
	.size		$str$31,($str$35 - $str$31)
$str$31:
        /*000f*/ 	.byte	0x20, 0x6f, 0x20, 0x00
	.type		$str$35,@object
	.size		$str$35,($str$22 - $str$35)
$str$35:
        /*0013*/ 	.byte	0x70, 0x74, 0x72, 0x5b, 0x00
	.type		$str$22,@object
	.size		$str$22,($str$34 - $str$22)
$str$22:
        /*0018*/ 	.byte	0x73, 0x4f, 0x3a, 0x20, 0x00
	.type		$str$34,@object
	.size		$str$34,($str$36 - $str$34)
$str$34:
        /*001d*/ 	.byte	0x73, 0x6d, 0x65, 0x6d, 0x5f, 0x00
	.type		$str$36,@object
	.size		$str$36,($str$33 - $str$36)
$str$36:
        /*0023*/ 	.byte	0x62, 0x5d, 0x28, 0x25, 0x70, 0x29, 0x00
	.type		$str$33,@object
	.size		$str$33,($str$27 - $str$33)
$str$33:
        /*002a*/ 	.byte	0x53, 0x77, 0x3c, 0x25, 0x64, 0x2c, 0x25, 0x64, 0x2c, 0x25, 0x64, 0x3e, 0x00
	.type		$str$27,@object
	.size		$str$27,($str$26 - $str$27)
$str$27:
        /*0037*/ 	.byte	0x2f, 0x74, 0x6d, 0x70, 0x2f, 0x63, 0x75, 0x74, 0x6c, 0x61, 0x73, 0x73, 0x5f, 0x73, 0x77, 0x65
        /*0047*/ 	.byte	0x65, 0x70, 0x5f, 0x73, 0x72, 0x63, 0x2f, 0x69, 0x6e, 0x63, 0x6c, 0x75, 0x64, 0x65, 0x2f, 0x63
        /*0057*/ 	.byte	0x75, 0x74, 0x65, 0x2f, 0x61, 0x74, 0x6f, 0x6d, 0x2f, 0x63, 0x6f, 0x70, 0x79, 0x5f, 0x74, 0x72
        /*0067*/ 	.byte	0x61, 0x69, 0x74, 0x73, 0x5f, 0x73, 0x6d, 0x31, 0x30, 0x30, 0x2e, 0x68, 0x70, 0x70, 0x00
	.type		$str$26,@object
	.size		$str$26,(__unnamed_4 - $str$26)
$str$26:
        /*0076*/ 	.byte	0x28, 0x28, 0x75, 0x69, 0x6e, 0x74, 0x33, 0x32, 0x5f, 0x74, 0x28, 0x74, 0x68, 0x72, 0x65, 0x61
        /*0086*/ 	.byte	0x64, 0x49, 0x64, 0x78, 0x2e, 0x78, 0x29, 0x20, 0x2f, 0x20, 0x33, 0x32, 0x29, 0x20, 0x25, 0x20
        /*0096*/ 	.byte	0x34, 0x29, 0x20, 0x3d, 0x3d, 0x20, 0x28, 0x28, 0x28, 0x74, 0x6d, 0x65, 0x6d, 0x5f, 0x61, 0x64
        /*00a6*/ 	.byte	0x64, 0x72, 0x20, 0x3e, 0x3e, 0x20, 0x31, 0x36, 0x29, 0x20, 0x2f, 0x20, 0x33, 0x32, 0x29, 0x20
        /*00b6*/ 	.byte	0x25, 0x20, 0x34, 0x29, 0x00
	.type		__unnamed_4,@object
	.size		__unnamed_4,(__unnamed_1 - __unnamed_4)
__unnamed_4:
        /* <DEDUP_REMOVED lines=37> */
        /*030b*/ 	.byte	0x30, 0x3e, 0x3e, 0x3e, 0x3e, 0x5d, 0x00
	.type		__unnamed_1,@object
	.size		__unnamed_1,(__unnamed_5 - __unnamed_1)
__unnamed_1:
        /* <DEDUP_REMOVED lines=37> */
        /*0562*/ 	.byte	0x3a, 0x43, 0x3c, 0x30, 0x3e, 0x3e, 0x3e, 0x3e, 0x5d, 0x00
	.type		__unnamed_5,@object
	.size		__unnamed_5,(__unnamed_6 - __unnamed_5)
__unnamed_5:
        /* <DEDUP_REMOVED lines=38> */
	.type		__unnamed_6,@object
	.size		__unnamed_6,(__unnamed_7 - __unnamed_6)
__unnamed_6:
        /* <DEDUP_REMOVED lines=37> */
        /*0a16*/ 	.byte	0x74, 0x65, 0x3a, 0x3a, 0x43, 0x3c, 0x30, 0x3e, 0x3e, 0x3e, 0x3e, 0x5d, 0x00
	.type		__unnamed_7,@object
	.size		__unnamed_7,(__unnamed_2 - __unnamed_7)
__unnamed_7:
        /* <DEDUP_REMOVED lines=37> */
        /*0c73*/ 	.byte	0x63, 0x75, 0x74, 0x65, 0x3a, 0x3a, 0x43, 0x3c, 0x30, 0x3e, 0x3e, 0x3e, 0x3e, 0x5d, 0x00
	.type		__unnamed_2,@object
	.size		__unnamed_2,(__unnamed_3 - __unnamed_2)
__unnamed_2:
        /* <DEDUP_REMOVED lines=38> */
	.type		__unnamed_3,@object
	.size		__unnamed_3,(.L_3 - __unnamed_3)
__unnamed_3:
        /* <DEDUP_REMOVED lines=38> */
        /*1142*/ 	.byte	0x3e, 0x3e, 0x5d, 0x00
.L_3:


//--------------------- .nv.shared._ZN7cutlass13device_kernelINS_4fmha6kernel36Sm100FmhaFwdKernelTmaWarpspecializedIN4cute5tupleIJiiiNS5_IJNS5_IJiiEEEiEEEEEENS1_10collective38Sm100FmhaFwdMainloopTmaWarpspecializedINS_6half_tEffNS5_IJNS4_1CILi256EEENSC_ILi128EEESE_EEENS5_IJiNSC_ILi1EEES7_EEENS5_IJiSG_NS5_IJNS5_IJNSC_ILi0EEEiEEEiEEEEEESL_NS9_12ResidualMaskENS5_IJNSC_ILi2EEESG_SG_EEENSC_ILb0EEEEENS9_38Sm100FmhaFwdEpilogueTmaWarpspecializedISB_fNS5_IJSE_SE_SE_EEESH_NS5_IJSG_S7_EEESP_EENS2_23PersistentTileSchedulerENS2_41Sm100FmhaCtxKernelWarpspecializedScheduleEEEEEvNT_6ParamsE --------------------------
	.section	.nv.shared._ZN7cutlass13device_kernelINS_4fmha6kernel36Sm100FmhaFwdKernelTmaWarpspecializedIN4cute5tupleIJiiiNS5_IJNS5_IJiiEEEiEEEEEENS1_10collective38Sm100FmhaFwdMainloopTmaWarpspecializedINS_6half_tEffNS5_IJNS4_1CILi256EEENSC_ILi128EEESE_EEENS5_IJiNSC_ILi1EEES7_EEENS5_IJiSG_NS5_IJNS5_IJNSC_ILi0EEEiEEEiEEEEEESL_NS9_12ResidualMaskENS5_IJNSC_ILi2EEESG_SG_EEENSC_ILb0EEEEENS9_38Sm100FmhaFwdEpilogueTmaWarpspecializedISB_fNS5_IJSE_SE_SE_EEESH_NS5_IJSG_S7_EEESP_EENS2_23PersistentTileSchedulerENS2_41Sm100FmhaCtxKernelWarpspecializedScheduleEEEEEvNT_6ParamsE,"aw",@nobits
	.sectionflags	@""
	.align	16
	.zero		1024


//--------------------- .nv.shared.reserved.0     --------------------------
	.section	.nv.shared.reserved.0,"aw",@nobits
	.weak		__nv_reservedSMEM_offset_0_alias
	.size		__nv_reservedSMEM_offset_0_alias, 0, 64
	.other		__nv_reservedSMEM_offset_0_alias,@"STO_CUDA_RESERVED_SHARED STV_DEFAULT"
__nv_reservedSMEM_offset_0_alias:
	.zero		0
.nv.shared.reserved.0:
	.zero		64
	.weak		__nv_reservedSMEM_tcgen05_partition
	.type		__nv_reservedSMEM_tcgen05_partition,@object
	.size		__nv_reservedSMEM_tcgen05_partition,(.L_0 - __nv_reservedSMEM_tcgen05_partition)
__nv_reservedSMEM_tcgen05_partition:
	.zero		32
.L_0:


//--------------------- .nv.global                --------------------------
	.section	.nv.global,"aw",@nobits
.nv.global:
	.type		_ZN39_INTERNAL_316cbd76_4_k_cu_f69da0bf_33424cute1_E,@object
	.size		_ZN39_INTERNAL_316cbd76_4_k_cu_f69da0bf_33424cute1_E,(_ZN39_INTERNAL_316cbd76_4_k_cu_f69da0bf_33424cuda3std3__45__cpo6cbeginE - _ZN39_INTERNAL_316cbd76_4_k_cu_f69da0bf_33424cute1_E)
_ZN39_INTERNAL_316cbd76_4_k_cu_f69da0bf_33424cute1_E:
	.zero		1
	.type		_ZN39_INTERNAL_316cbd76_4_k_cu_f69da0bf_33424cuda3std3__45__cpo6cbeginE,@object
	.size		_ZN39_INTERNAL_316cbd76_4_k_cu_f69da0bf_33424cuda3std3__45__cpo6cbeginE,(_ZN39_INTERNAL_316cbd76_4_k_cu_f69da0bf_33424cuda3std3__48in_placeE - _ZN39_INTERNAL_316cbd76_4_k_cu_f69da0bf_33424cuda3std3__45__cpo6cbeginE)
_ZN39_INTERNAL_316cbd76_4_k_cu_f69da0bf_33424cuda3std3__45__cpo6cbeginE:
	.zero		1
	.type		_ZN39_INTERNAL_316cbd76_4_k_cu_f69da0bf_33424cuda3std3__48in_placeE,@object
	.size		_ZN39_INTERNAL_316cbd76_4_k_cu_f69da0bf_33424cuda3std3__48in_placeE,(_ZN39_INTERNAL_316cbd76_4_k_cu_f69da0bf_33424cuda3std6ranges3__45__cpo9iter_moveE - _ZN39_INTERNAL_316cbd76_4_k_cu_f69da0bf_33424cuda3std3__48in_placeE)
_ZN39_INTERNAL_316cbd76_4_k_cu_f69da0bf_33424cuda3std3__48in_placeE:
	.zero		1
	.type		_ZN39_INTERNAL_316cbd76_4_k_cu_f69da0bf_33424cuda3std6ranges3__45__cpo9iter_moveE,@object
	.size		_ZN39_INTERNAL_316cbd76_4_k_cu_f69da0bf_33424cuda3std6ranges3__45__cpo9iter_moveE,(_ZN39_INTERNAL_316cbd76_4_k_cu_f69da0bf_33424cuda3std3__45__cpo5beginE - _ZN39_INTERNAL_316cbd76_4_k_cu_f69da0bf_33424cuda3std6ranges3__45__cpo9iter_moveE)
_ZN39_INTERNAL_316cbd76_4_k_cu_f69da0bf_33424cuda3std6ranges3__45__cpo9iter_moveE:
	.zero		1
	.type		_ZN39_INTERNAL_316cbd76_4_k_cu_f69da0bf_33424cuda3std3__45__cpo5beginE,@object
	.size		_ZN39_INTERNAL_316cbd76_4_k_cu_f69da0bf_33424cuda3std3__45__cpo5beginE,(_ZN39_INTERNAL_316cbd76_4_k_cu_f69da0bf_33424cuda3std3__441_GLOBAL__N__316cbd76_4_k_cu_f69da0bf_33426ignoreE - _ZN39_INTERNAL_316cbd76_4_k_cu_f69da0bf_33424cuda3std3__45__cpo5beginE)
_ZN39_INTERNAL_316cbd76_4_k_cu_f69da0bf_33424cuda3std3__45__cpo5beginE:
	.zero		1
	.type		_ZN39_INTERNAL_316cbd76_4_k_cu_f69da0bf_33424cuda3std3__441_GLOBAL__N__316cbd76_4_k_cu_f69da0bf_33426ignoreE,@object
	.size		_ZN39_INTERNAL_316cbd76_4_k_cu_f69da0bf_33424cuda3std3__441_GLOBAL__N__316cbd76_4_k_cu_f69da0bf_33426ignoreE,(_ZN39_INTERNAL_316cbd76_4_k_cu_f69da0bf_33424cute7productE - _ZN39_INTERNAL_316cbd76_4_k_cu_f69da0bf_33424cuda3std3__441_GLOBAL__N__316cbd76_4_k_cu_f69da0bf_33426ignoreE)
_ZN39_INTERNAL_316cbd76_4_k_cu_f69da0bf_33424cuda3std3__441_GLOBAL__N__316cbd76_4_k_cu_f69da0bf_33426ignoreE:
	.zero		1
	.type		_ZN39_INTERNAL_316cbd76_4_k_cu_f69da0bf_33424cute7productE,@object
	.size		_ZN39_INTERNAL_316cbd76_4_k_cu_f69da0bf_33424cute7productE,(_ZN39_INTERNAL_316cbd76_4_k_cu_f69da0bf_33424cuda3std3__45__cpo3endE - _ZN39_INTERNAL_316cbd76_4_k_cu_f69da0bf_33424cute7productE)
_ZN39_INTERNAL_316cbd76_4_k_cu_f69da0bf_33424cute7productE:
	.zero		1
	.type		_ZN39_INTERNAL_316cbd76_4_k_cu_f69da0bf_33424cuda3std3__45__cpo3endE,@object
	.size		_ZN39_INTERNAL_316cbd76_4_k_cu_f69da0bf_33424cuda3std3__45__cpo3endE,(_ZN39_INTERNAL_316cbd76_4_k_cu_f69da0bf_33424cuda3std3__419piecewise_constructE - _ZN39_INTERNAL_316cbd76_4_k_cu_f69da0bf_33424cuda3std3__45__cpo3endE)
_ZN39_INTERNAL_316cbd76_4_k_cu_f69da0bf_33424cuda3std3__45__cpo3endE:
	.zero		1
	.type		_ZN39_INTERNAL_316cbd76_4_k_cu_f69da0bf_33424cuda3std3__419piecewise_constructE,@object
	.size		_ZN39_INTERNAL_316cbd76_4_k_cu_f69da0bf_33424cuda3std3__419piecewise_constructE,(_ZN39_INTERNAL_316cbd76_4_k_cu_f69da0bf_33424cuda3std3__45__cpo4cendE - _ZN39_INTERNAL_316cbd76_4_k_cu_f69da0bf_33424cuda3std3__419piecewise_constructE)
_ZN39_INTERNAL_316cbd76_4_k_cu_f69da0bf_33424cuda3std3__419piecewise_constructE:
	.zero		1
	.type		_ZN39_INTERNAL_316cbd76_4_k_cu_f69da0bf_33424cuda3std3__45__cpo4cendE,@object
	.size		_ZN39_INTERNAL_316cbd76_4_k_cu_f69da0bf_33424cuda3std3__45__cpo4cendE,(_ZN39_INTERNAL_316cbd76_4_k_cu_f69da0bf_33424cuda3std6ranges3__45__cpo4swapE - _ZN39_INTERNAL_316cbd76_4_k_cu_f69da0bf_33424cuda3std3__45__cpo4cendE)
_ZN39_INTERNAL_316cbd76_4_k_cu_f69da0bf_33424cuda3std3__45__cpo4cendE:
	.zero		1
	.type		_ZN39_INTERNAL_316cbd76_4_k_cu_f69da0bf_33424cuda3std6ranges3__45__cpo4swapE,@object
	.size		_ZN39_INTERNAL_316cbd76_4_k_cu_f69da0bf_33424cuda3std6ranges3__45__cpo4swapE,(.L_15 - _ZN39_INTERNAL_316cbd76_4_k_cu_f69da0bf_33424cuda3std6ranges3__45__cpo4swapE)
_ZN39_INTERNAL_316cbd76_4_k_cu_f69da0bf_33424cuda3std6ranges3__45__cpo4swapE:
	.zero		1
.L_15:


//--------------------- .nv.constant0._ZN7cutlass13device_kernelINS_4fmha6kernel36Sm100FmhaFwdKernelTmaWarpspecializedIN4cute5tupleIJiiiNS5_IJNS5_IJiiEEEiEEEEEENS1_10collective38Sm100FmhaFwdMainloopTmaWarpspecializedINS_6half_tEffNS5_IJNS4_1CILi256EEENSC_ILi128EEESE_EEENS5_IJiNSC_ILi1EEES7_EEENS5_IJiSG_NS5_IJNS5_IJNSC_ILi0EEEiEEEiEEEEEESL_NS9_12ResidualMaskENS5_IJNSC_ILi2EEESG_SG_EEENSC_ILb0EEEEENS9_38Sm100FmhaFwdEpilogueTmaWarpspecializedISB_fNS5_IJSE_SE_SE_EEESH_NS5_IJSG_S7_EEESP_EENS2_23PersistentTileSchedulerENS2_41Sm100FmhaCtxKernelWarpspecializedScheduleEEEEEvNT_6ParamsE --------------------------
	.section	.nv.constant0._ZN7cutlass13device_kernelINS_4fmha6kernel36Sm100FmhaFwdKernelTmaWarpspecializedIN4cute5tupleIJiiiNS5_IJNS5_IJiiEEEiEEEEEENS1_10collective38Sm100FmhaFwdMainloopTmaWarpspecializedINS_6half_tEffNS5_IJNS4_1CILi256EEENSC_ILi128EEESE_EEENS5_IJiNSC_ILi1EEES7_EEENS5_IJiSG_NS5_IJNS5_IJNSC_ILi0EEEiEEEiEEEEEESL_NS9_12ResidualMaskENS5_IJNSC_ILi2EEESG_SG_EEENSC_ILb0EEEEENS9_38Sm100FmhaFwdEpilogueTmaWarpspecializedISB_fNS5_IJSE_SE_SE_EEESH_NS5_IJSG_S7_EEESP_EENS2_23PersistentTileSchedulerENS2_41Sm100FmhaCtxKernelWarpspecializedScheduleEEEEEvNT_6ParamsE,"a",@progbits
	.sectionflags	@""
	.align	4
.nv.constant0._ZN7cutlass13device_kernelINS_4fmha6kernel36Sm100FmhaFwdKernelTmaWarpspecializedIN4cute5tupleIJiiiNS5_IJNS5_IJiiEEEiEEEEEENS1_10collective38Sm100FmhaFwdMainloopTmaWarpspecializedINS_6half_tEffNS5_IJNS4_1CILi256EEENSC_ILi128EEESE_EEENS5_IJiNSC_ILi1EEES7_EEENS5_IJiSG_NS5_IJNS5_IJNSC_ILi0EEEiEEEiEEEEEESL_NS9_12ResidualMaskENS5_IJNSC_ILi2EEESG_SG_EEENSC_ILb0EEEEENS9_38Sm100FmhaFwdEpilogueTmaWarpspecializedISB_fNS5_IJSE_SE_SE_EEESH_NS5_IJSG_S7_EEESP_EENS2_23PersistentTileSchedulerENS2_41Sm100FmhaCtxKernelWarpspecializedScheduleEEEEEvNT_6ParamsE:
	.zero		2432


//--------------------- SYMBOLS --------------------------

	.type		.nv.reservedSmem.offset0,@object
	.size		.nv.reservedSmem.offset0,0x4
	.type		.nv.reservedSmem.cap,@object
	.size		.nv.reservedSmem.cap,0x4
	.type		vprintf,@function
	.type		__assertfail,@function
